def matmul_kernel(
    a_ptr,
    b_ptr,
    c_ptr,
    M,
    N,
    K,
    stride_am,
    stride_ak,
    stride_bk,
    stride_bn,
    stride_cm,
    stride_cn,
    BLOCK_M: tl.constexpr,
    BLOCK_N: tl.constexpr,
    BLOCK_K: tl.constexpr,
    GROUP_M: tl.constexpr,
):
    pid = tl.program_id(axis=0)
    num_pid_m = tl.cdiv(M, BLOCK_M)
    num_pid_n = tl.cdiv(N, BLOCK_N)
    num_pid_in_group = GROUP_M * num_pid_n
    group_id = pid // num_pid_in_group
    first_pid_m = group_id * GROUP_M
    group_size_m = min(num_pid_m - first_pid_m, GROUP_M)
    pid_m = first_pid_m + ((pid % num_pid_in_group) % group_size_m)
    pid_n = (pid % num_pid_in_group) // group_size_m

    offs_am = (pid_m * BLOCK_M + tl.arange(0, BLOCK_M)) % M
    offs_bn = (pid_n * BLOCK_N + tl.arange(0, BLOCK_N)) % N
    offs_k = tl.arange(0, BLOCK_K)
    a_ptrs = a_ptr + offs_am[:, None] * stride_am + offs_k[None, :] * stride_ak
    b_ptrs = b_ptr + offs_k[:, None] * stride_bk + offs_bn[None, :] * stride_bn

    acc = tl.zeros((BLOCK_M, BLOCK_N), dtype=tl.float32)
    for kk in range(0, tl.cdiv(K, BLOCK_K)):
        a = tl.load(a_ptrs, mask=offs_k[None, :] < K - kk * BLOCK_K, other=0.0)
        b = tl.load(b_ptrs, mask=offs_k[:, None] < K - kk * BLOCK_K, other=0.0)
        acc = tl.dot(a, b, acc)
        a_ptrs += BLOCK_K * stride_ak
        b_ptrs += BLOCK_K * stride_bk

    c = acc.to(c_ptr.dtype.element_ty)
    offs_cm = pid_m * BLOCK_M + tl.arange(0, BLOCK_M)
    offs_cn = pid_n * BLOCK_N + tl.arange(0, BLOCK_N)
    c_ptrs = c_ptr + offs_cm[:, None] * stride_cm + offs_cn[None, :] * stride_cn
    mask = (offs_cm[:, None] < M) & (offs_cn[None, :] < N)
    tl.store(c_ptrs, c, mask=mask)

# config = {"BLOCK_K": 64, "BLOCK_M": 128, "BLOCK_N": 512, "GROUP_M": 1, "arch": "sm_90", "dtype": "fp8e5m2", "num_ctas": 1, "num_stages": 3, "num_warps": 4}
# arch = sm_90


// ===== COMPILED SASS (sm_90a) =====

	.target	sm_90a

	.elftype	@"ET_EXEC"


//--------------------- .note.nv.tkinfo           --------------------------
	.section	.note.nv.tkinfo,"",@"SHT_NOTE"
	.sectionflags	@"SHF_NOTE_NV_TKINFO"
	.tkinfo
        /*0018*/ 	.word	0x00000002
        /*0030*/ 	.string	""
        /*0030*/ 	.string	"ptxas"
        /*0030*/ 	.string	"Cuda compilation tools, release 13.0, V13.0.88"
        /*0030*/ 	.string	"Build cuda_13.0.r13.0/compiler.36424714_0"
        /*0030*/ 	.string	"-v  -suppress-debug-info  -lineinfo  -arch sm_90a "



//--------------------- .note.nv.cuinfo           --------------------------
	.section	.note.nv.cuinfo,"",@"SHT_NOTE"
	.sectionflags	@"SHF_NOTE_NV_CUINFO"
        /*0018*/ 	.short	0x0002
        /*001a*/ 	.short	0x005a
        /*001c*/ 	.short	0x0082
	.zero		2


//--------------------- .nv.info                  --------------------------
	.section	.nv.info,"",@"SHT_CUDA_INFO"
	.align	4


	//----- nvinfo : EIATTR_REGCOUNT
	.align		4
        /*0000*/ 	.byte	0x04, 0x2f
        /*0002*/ 	.short	(.L_1 - .L_0)
	.align		4
.L_0:
        /*0004*/ 	.word	index@(matmul_kernel)
        /*0008*/ 	.word	0x000000ff


	//----- nvinfo : EIATTR_FRAME_SIZE
	.align		4
.L_1:
        /*000c*/ 	.byte	0x04, 0x11
        /*000e*/ 	.short	(.L_3 - .L_2)
	.align		4
.L_2:
        /*0010*/ 	.word	index@(matmul_kernel)
        /*0014*/ 	.word	0x000013b8


	//----- nvinfo : EIATTR_MIN_STACK_SIZE
	.align		4
.L_3:
        /*0018*/ 	.byte	0x04, 0x12
        /*001a*/ 	.short	(.L_5 - .L_4)
	.align		4
.L_4:
        /*001c*/ 	.word	index@(matmul_kernel)
        /*0020*/ 	.word	0x000013b8
.L_5:


//--------------------- .nv.compat                --------------------------
	.section	.nv.compat,"",@"SHT_CUDA_COMPAT_INFO"
	.align	4
        /*0000*/ 	.byte	0x02, 0x09, 0x01, 0x00, 0x02, 0x02, 0x04, 0x00, 0x02, 0x05, 0x05, 0x00, 0x03, 0x07, 0x01, 0x01
        /*0010*/ 	.byte	0x02, 0x03, 0x00, 0x00, 0x02, 0x06, 0x01, 0x00, 0x04, 0x0b, 0x08, 0x00, 0x00, 0x00, 0x00, 0x00
        /*0020*/ 	.byte	0x00, 0x00, 0x00, 0x00


//--------------------- .nv.info.matmul_kernel    --------------------------
	.section	.nv.info.matmul_kernel,"",@"SHT_CUDA_INFO"
	.sectionflags	@""
	.align	4


	//----- nvinfo : EIATTR_CUDA_API_VERSION
	.align		4
        /*0000*/ 	.byte	0x04, 0x37
        /*0002*/ 	.short	(.L_7 - .L_6)
.L_6:
        /*0004*/ 	.word	0x00000082


	//----- nvinfo : EIATTR_KPARAM_INFO
	.align		4
.L_7:
        /*0008*/ 	.byte	0x04, 0x17
        /*000a*/ 	.short	(.L_9 - .L_8)
.L_8:
        /*000c*/ 	.word	0x00000000
        /*0010*/ 	.short	0x000d
        /*0012*/ 	.short	0x0048
        /*0014*/ 	.byte	0x00, 0xf4, 0x21, 0x00


	//----- nvinfo : EIATTR_KPARAM_INFO
	.align		4
.L_9:
        /*0018*/ 	.byte	0x04, 0x17
        /*001a*/ 	.short	(.L_11 - .L_10)
.L_10:
        /*001c*/ 	.word	0x00000000
        /*0020*/ 	.short	0x000c
        /*0022*/ 	.short	0x0040
        /*0024*/ 	.byte	0x00, 0xf4, 0x21, 0x00


	//----- nvinfo : EIATTR_KPARAM_INFO
	.align		4
.L_11:
        /*0028*/ 	.byte	0x04, 0x17
        /*002a*/ 	.short	(.L_13 - .L_12)
.L_12:
        /*002c*/ 	.word	0x00000000
        /*0030*/ 	.short	0x000b
        /*0032*/ 	.short	0x0038
        /*0034*/ 	.byte	0x00, 0xf0, 0x11, 0x00


	//----- nvinfo : EIATTR_KPARAM_INFO
	.align		4
.L_13:
        /*0038*/ 	.byte	0x04, 0x17
        /*003a*/ 	.short	(.L_15 - .L_14)
.L_14:
        /*003c*/ 	.word	0x00000000
        /*0040*/ 	.short	0x000a
        /*0042*/ 	.short	0x0034
        /*0044*/ 	.byte	0x00, 0xf0, 0x11, 0x00


	//----- nvinfo : EIATTR_KPARAM_INFO
	.align		4
.L_15:
        /*0048*/ 	.byte	0x04, 0x17
        /*004a*/ 	.short	(.L_17 - .L_16)
.L_16:
        /*004c*/ 	.word	0x00000000
        /*0050*/ 	.short	0x0009
        /*0052*/ 	.short	0x0030
        /*0054*/ 	.byte	0x00, 0xf0, 0x11, 0x00


	//----- nvinfo : EIATTR_KPARAM_INFO
	.align		4
.L_17:
        /*0058*/ 	.byte	0x04, 0x17
        /*005a*/ 	.short	(.L_19 - .L_18)
.L_18:
        /*005c*/ 	.word	0x00000000
        /*0060*/ 	.short	0x0008
        /*0062*/ 	.short	0x002c
        /*0064*/ 	.byte	0x00, 0xf0, 0x11, 0x00


	//----- nvinfo : EIATTR_KPARAM_INFO
	.align		4
.L_19:
        /*0068*/ 	.byte	0x04, 0x17
        /*006a*/ 	.short	(.L_21 - .L_20)
.L_20:
        /*006c*/ 	.word	0x00000000
        /*0070*/ 	.short	0x0007
        /*0072*/ 	.short	0x0028
        /*0074*/ 	.byte	0x00, 0xf0, 0x11, 0x00


	//----- nvinfo : EIATTR_KPARAM_INFO
	.align		4
.L_21:
        /*0078*/ 	.byte	0x04, 0x17
        /*007a*/ 	.short	(.L_23 - .L_22)
.L_22:
        /*007c*/ 	.word	0x00000000
        /*0080*/ 	.short	0x0006
        /*0082*/ 	.short	0x0024
        /*0084*/ 	.byte	0x00, 0xf0, 0x11, 0x00


	//----- nvinfo : EIATTR_KPARAM_INFO
	.align		4
.L_23:
        /*0088*/ 	.byte	0x04, 0x17
        /*008a*/ 	.short	(.L_25 - .L_24)
.L_24:
        /*008c*/ 	.word	0x00000000
        /*0090*/ 	.short	0x0005
        /*0092*/ 	.short	0x0020
        /*0094*/ 	.byte	0x00, 0xf0, 0x11, 0x00


	//----- nvinfo : EIATTR_KPARAM_INFO
	.align		4
.L_25:
        /*0098*/ 	.byte	0x04, 0x17
        /*009a*/ 	.short	(.L_27 - .L_26)
.L_26:
        /*009c*/ 	.word	0x00000000
        /*00a0*/ 	.short	0x0004
        /*00a2*/ 	.short	0x001c
        /*00a4*/ 	.byte	0x00, 0xf0, 0x11, 0x00


	//----- nvinfo : EIATTR_KPARAM_INFO
	.align		4
.L_27:
        /*00a8*/ 	.byte	0x04, 0x17
        /*00aa*/ 	.short	(.L_29 - .L_28)
.L_28:
        /*00ac*/ 	.word	0x00000000
        /*00b0*/ 	.short	0x0003
        /*00b2*/ 	.short	0x0018
        /*00b4*/ 	.byte	0x00, 0xf0, 0x11, 0x00


	//----- nvinfo : EIATTR_KPARAM_INFO
	.align		4
.L_29:
        /*00b8*/ 	.byte	0x04, 0x17
        /*00ba*/ 	.short	(.L_31 - .L_30)
.L_30:
        /*00bc*/ 	.word	0x00000000
        /*00c0*/ 	.short	0x0002
        /*00c2*/ 	.short	0x0010
        /*00c4*/ 	.byte	0x00, 0xf4, 0x21, 0x00


	//----- nvinfo : EIATTR_KPARAM_INFO
	.align		4
.L_31:
        /*00c8*/ 	.byte	0x04, 0x17
        /*00ca*/ 	.short	(.L_33 - .L_32)
.L_32:
        /*00cc*/ 	.word	0x00000000
        /*00d0*/ 	.short	0x0001
        /*00d2*/ 	.short	0x0008
        /*00d4*/ 	.byte	0x00, 0xf4, 0x21, 0x00


	//----- nvinfo : EIATTR_KPARAM_INFO
	.align		4
.L_33:
        /*00d8*/ 	.byte	0x04, 0x17
        /*00da*/ 	.short	(.L_35 - .L_34)
.L_34:
        /*00dc*/ 	.word	0x00000000
        /*00e0*/ 	.short	0x0000
        /*00e2*/ 	.short	0x0000
        /*00e4*/ 	.byte	0x00, 0xf4, 0x21, 0x00


	//----- nvinfo : EIATTR_SPARSE_MMA_MASK
	.align		4
.L_35:
        /*00e8*/ 	.byte	0x03, 0x50
        /*00ea*/ 	.short	0x0000


	//----- nvinfo : EIATTR_MAXREG_COUNT
	.align		4
        /*00ec*/ 	.byte	0x03, 0x1b
        /*00ee*/ 	.short	0x00ff


	//----- nvinfo : EIATTR_NUM_BARRIERS
	.align		4
        /*00f0*/ 	.byte	0x02, 0x4c
        /*00f2*/ 	.byte	0x01
	.zero		1


	//----- nvinfo : EIATTR_ANNOTATIONS
	.align		4
        /*00f4*/ 	.byte	0x04, 0x55
        /*00f6*/ 	.short	(.L_37 - .L_36)


	//   ....[0]....
.L_36:
        /*00f8*/ 	.word	0x00000001
        /*00fc*/ 	.byte	0x10, 0x05, 0x00, 0x00, 0x01, 0x00, 0x00, 0x00, 0x40, 0x05, 0x00, 0x00, 0x01, 0x00, 0x00, 0x00
        /* <DEDUP_REMOVED lines=3745> */
        /*eb1c*/ 	.byte	0xc0, 0x66, 0x05, 0x00, 0x01, 0x00, 0x00, 0x00, 0xf0, 0x66, 0x05, 0x00


	//----- nvinfo : EIATTR_MERCURY_ISA_VERSION
	.align		4
.L_37:
        /*eb28*/ 	.byte	0x03, 0x5f
        /*eb2a*/ 	.short	0x0101


	//----- nvinfo : EIATTR_EXIT_INSTR_OFFSETS
	.align		4
        /*eb2c*/ 	.byte	0x04, 0x1c
        /*eb2e*/ 	.short	(.L_39 - .L_38)


	//   ....[0]....
.L_38:
        /*eb30*/ 	.word	0x00057360


	//   ....[1]....
        /*eb34*/ 	.word	0x00057380


	//----- nvinfo : EIATTR_REQNTID
	.align		4
.L_39:
        /*eb38*/ 	.byte	0x04, 0x10
        /*eb3a*/ 	.short	(.L_41 - .L_40)
.L_40:
        /*eb3c*/ 	.word	0x00000080
        /*eb40*/ 	.word	0x00000001
        /*eb44*/ 	.word	0x00000001


	//----- nvinfo : EIATTR_CBANK_PARAM_SIZE
	.align		4
.L_41:
        /*eb48*/ 	.byte	0x03, 0x19
        /*eb4a*/ 	.short	0x0050


	//----- nvinfo : EIATTR_PARAM_CBANK
	.align		4
        /*eb4c*/ 	.byte	0x04, 0x0a
        /*eb4e*/ 	.short	(.L_43 - .L_42)
	.align		4
.L_42:
        /*eb50*/ 	.word	index@(.nv.constant0.matmul_kernel)
        /*eb54*/ 	.short	0x0210
        /*eb56*/ 	.short	0x0050


	//----- nvinfo : EIATTR_SW_WAR
	.align		4
.L_43:
        /*eb58*/ 	.byte	0x04, 0x36
        /*eb5a*/ 	.short	(.L_45 - .L_44)
.L_44:
        /*eb5c*/ 	.word	0x00000008
.L_45:


//--------------------- .nv.callgraph             --------------------------
	.section	.nv.callgraph,"",@"SHT_CUDA_CALLGRAPH"
	.align	4
	.sectionentsize	8
	.align		4
        /*0000*/ 	.word	0x00000000
	.align		4
        /*0004*/ 	.word	0xffffffff
	.align		4
        /*0008*/ 	.word	0x00000000
	.align		4
        /*000c*/ 	.word	0xfffffffe
	.align		4
        /*0010*/ 	.word	0x00000000
	.align		4
        /*0014*/ 	.word	0xfffffffd
	.align		4
        /*0018*/ 	.word	0x00000000
	.align		4
        /*001c*/ 	.word	0xfffffffc


//--------------------- .text.matmul_kernel       --------------------------
	.section	.text.matmul_kernel,"ax",@progbits
	.align	128
        .global         matmul_kernel
        .type           matmul_kernel,@function
        .size           matmul_kernel,(.L_x_4 - matmul_kernel)
        .other          matmul_kernel,@"STO_CUDA_ENTRY STV_DEFAULT"
matmul_kernel:
.text.matmul_kernel:
[----:B------:R-:W0:Y:S08]  /*0000*/  LDC R1, c[0x0][0x28] ;  /* 0x00000a00ff017b82 */ /* 0x000e300000000800 */
[----:B------:R-:W1:Y:S01]  /*0010*/  LDC.64 R124, c[0x0][0x228] ;  /* 0x00008a00ff7c7b82 */ /* 0x000e620000000a00 */
[----:B------:R-:W2:Y:S01]  /*0020*/  S2R R5, SR_CTAID.X ;  /* 0x0000000000057919 */ /* 0x000ea20000002500 */
[----:B0-----:R-:W-:Y:S01]  /*0030*/  VIADD R1, R1, 0xffffec48 ;  /* 0xffffec4801017836 */ /* 0x001fe20000000000 */
[----:B------:R-:W-:Y:S01]  /*0040*/  UMOV UR4, 0x400 ;  /* 0x0000040000047882 */ /* 0x000fe20000000000 */
[----:B------:R-:W-:Y:S01]  /*0050*/  ULDC.64 UR32, c[0x0][0x208] ;  /* 0x0000820000207ab9 */ /* 0x000fe20000000a00 */
[----:B------:R-:W0:Y:S03]  /*0060*/  S2R R12, SR_TID.X ;  /* 0x00000000000c7919 */ /* 0x000e260000002100 */
[----:B------:R-:W3:Y:S01]  /*0070*/  S2UR UR5, SR_CgaCtaId ;  /* 0x00000000000579c3 */ /* 0x000ee20000008800 */
[----:B-1----:R-:W-:-:S05]  /*0080*/  VIADD R0, R125, 0x1ff ;  /* 0x000001ff7d007836 */ /* 0x002fca0000000000 */
[----:B------:R-:W-:Y:S01]  /*0090*/  SHF.R.S32.HI R3, RZ, 0x1f, R0 ;  /* 0x0000001fff037819 */ /* 0x000fe20000011400 */
[----:B---3--:R-:W-:-:S03]  /*00a0*/  ULEA UR4, UR5, UR4, 0x18 ;  /* 0x0000000405047291 */ /* 0x008fc6000f8ec03f */
[----:B------:R-:W-:Y:S02]  /*00b0*/  LEA.HI R3, R3, R0, RZ, 0x9 ;  /* 0x0000000003037211 */ /* 0x000fe400078f48ff */
[----:B--2---:R-:W-:Y:S02]  /*00c0*/  IABS R8, R5 ;  /* 0x0000000500087213 */ /* 0x004fe40000000000 */
[----:B------:R-:W-:Y:S02]  /*00d0*/  SHF.R.S32.HI R4, RZ, 0x9, R3 ;  /* 0x00000009ff047819 */ /* 0x000fe40000011403 */
[----:B0-----:R-:W-:Y:S02]  /*00e0*/  LOP3.LUT R232, R12, 0x7f, RZ, 0xc0, !PT ;  /* 0x0000007f0ce87812 */ /* 0x001fe400078ec0ff */
[-C--:B------:R-:W-:Y:S02]  /*00f0*/  IABS R7, R4.reuse ;  /* 0x0000000400077213 */ /* 0x080fe40000000000 */
[----:B------:R-:W-:-:S02]  /*0100*/  IABS R10, R4 ;  /* 0x00000004000a7213 */ /* 0x000fc40000000000 */
[----:B------:R-:W0:Y:S08]  /*0110*/  I2F.RP R0, R7 ;  /* 0x0000000700007306 */ /* 0x000e300000209400 */
[----:B0-----:R-:W0:Y:S02]  /*0120*/  MUFU.RCP R0, R0 ;  /* 0x0000000000007308 */ /* 0x001e240000001000 */
[----:B0-----:R-:W-:-:S02]  /*0130*/  VIADD R2, R0, 0xffffffe ;  /* 0x0ffffffe00027836 */ /* 0x001fc40000000000 */
[----:B------:R-:W-:-:S04]  /*0140*/  IMAD.MOV R0, RZ, RZ, -R10 ;  /* 0x000000ffff007224 */ /* 0x000fc800078e0a0a */
[----:B------:R0:W1:Y:S02]  /*0150*/  F2I.FTZ.U32.TRUNC.NTZ R3, R2 ;  /* 0x0000000200037305 */ /* 0x000064000021f000 */
[----:B0-----:R-:W-:Y:S02]  /*0160*/  IMAD.MOV.U32 R2, RZ, RZ, RZ ;  /* 0x000000ffff027224 */ /* 0x001fe400078e00ff */
[----:B-1----:R-:W-:-:S04]  /*0170*/  IMAD.MOV R6, RZ, RZ, -R3 ;  /* 0x000000ffff067224 */ /* 0x002fc800078e0a03 */
[----:B------:R-:W-:Y:S02]  /*0180*/  IMAD R9, R6, R7, RZ ;  /* 0x0000000706097224 */ /* 0x000fe400078e02ff */
[----:B------:R-:W-:Y:S02]  /*0190*/  IMAD.MOV.U32 R6, RZ, RZ, R8 ;  /* 0x000000ffff067224 */ /* 0x000fe400078e0008 */
[----:B------:R-:W-:-:S06]  /*01a0*/  IMAD.HI.U32 R3, R3, R9, R2 ;  /* 0x0000000903037227 */ /* 0x000fcc00078e0002 */
[----:B------:R-:W-:-:S04]  /*01b0*/  IMAD.HI.U32 R3, R3, R6, RZ ;  /* 0x0000000603037227 */ /* 0x000fc800078e00ff */
[----:B------:R-:W-:-:S05]  /*01c0*/  IMAD R0, R3, R0, R6 ;  /* 0x0000000003007224 */ /* 0x000fca00078e0206 */
[----:B------:R-:W-:-:S13]  /*01d0*/  ISETP.GT.U32.AND P1, PT, R7, R0, PT ;  /* 0x000000000700720c */ /* 0x000fda0003f24070 */
[----:B------:R-:W-:Y:S02]  /*01e0*/  @!P1 IMAD.IADD R0, R0, 0x1, -R7 ;  /* 0x0000000100009824 */ /* 0x000fe400078e0a07 */
[----:B------:R-:W-:Y:S01]  /*01f0*/  @!P1 VIADD R3, R3, 0x1 ;  /* 0x0000000103039836 */ /* 0x000fe20000000000 */
[----:B------:R-:W-:Y:S02]  /*0200*/  ISETP.NE.AND P1, PT, R4, RZ, PT ;  /* 0x000000ff0400720c */ /* 0x000fe40003f25270 */
[----:B------:R-:W-:Y:S02]  /*0210*/  ISETP.GE.U32.AND P0, PT, R0, R7, PT ;  /* 0x000000070000720c */ /* 0x000fe40003f06070 */
[----:B------:R-:W-:-:S04]  /*0220*/  LOP3.LUT R0, R5, R4, RZ, 0x3c, !PT ;  /* 0x0000000405007212 */ /* 0x000fc800078e3cff */
[----:B------:R-:W-:Y:S01]  /*0230*/  ISETP.GE.AND P2, PT, R0, RZ, PT ;  /* 0x000000ff0000720c */ /* 0x000fe20003f46270 */
[----:B------:R-:W-:-:S06]  /*0240*/  VIADD R0, R124, 0x7f ;  /* 0x0000007f7c007836 */ /* 0x000fcc0000000000 */
[----:B------:R-:W-:-:S04]  /*0250*/  @P0 VIADD R3, R3, 0x1 ;  /* 0x0000000103030836 */ /* 0x000fc80000000000 */
[----:B------:R-:W-:Y:S01]  /*0260*/  IMAD.MOV.U32 R8, RZ, RZ, R3 ;  /* 0x000000ffff087224 */ /* 0x000fe200078e0003 */
[----:B------:R-:W-:-:S03]  /*0270*/  SHF.R.S32.HI R3, RZ, 0x1f, R0 ;  /* 0x0000001fff037819 */ /* 0x000fc60000011400 */
[----:B------:R-:W-:Y:S01]  /*0280*/  @!P2 IMAD.MOV R8, RZ, RZ, -R8 ;  /* 0x000000ffff08a224 */ /* 0x000fe200078e0a08 */
[----:B------:R-:W-:Y:S02]  /*0290*/  LEA.HI R3, R3, R0, RZ, 0x7 ;  /* 0x0000000003037211 */ /* 0x000fe400078f38ff */
[----:B------:R-:W-:-:S04]  /*02a0*/  @!P1 LOP3.LUT R8, RZ, R4, RZ, 0x33, !PT ;  /* 0x00000004ff089212 */ /* 0x000fc800078e33ff */
[----:B------:R-:W-:Y:S01]  /*02b0*/  LEA.HI.SX32 R3, R3, -R8, 0x19 ;  /* 0x8000000803037211 */ /* 0x000fe200078fcaff */
[----:B------:R-:W-:-:S03]  /*02c0*/  IMAD.MOV R6, RZ, RZ, -R8 ;  /* 0x000000ffff067224 */ /* 0x000fc600078e0a08 */
[----:B------:R-:W-:Y:S01]  /*02d0*/  VIMNMX R9, R3, 0x1, PT ;  /* 0x0000000103097848 */ /* 0x000fe20003fe0100 */
[----:B------:R-:W-:-:S03]  /*02e0*/  IMAD R6, R4, R6, R5 ;  /* 0x0000000604067224 */ /* 0x000fc600078e0205 */
[-C--:B------:R-:W-:Y:S02]  /*02f0*/  IABS R7, R9.reuse ;  /* 0x0000000900077213 */ /* 0x080fe40000000000 */
[----:B------:R-:W-:Y:S02]  /*0300*/  IABS R11, R9 ;  /* 0x00000009000b7213 */ /* 0x000fe40000000000 */
[----:B------:R-:W0:Y:S08]  /*0310*/  I2F.RP R0, R7 ;  /* 0x0000000700007306 */ /* 0x000e300000209400 */
[----:B0-----:R-:W0:Y:S02]  /*0320*/  MUFU.RCP R0, R0 ;  /* 0x0000000000007308 */ /* 0x001e240000001000 */
[----:B0-----:R-:W-:-:S02]  /*0330*/  VIADD R2, R0, 0xffffffe ;  /* 0x0ffffffe00027836 */ /* 0x001fc40000000000 */
[----:B------:R-:W-:-:S04]  /*0340*/  IMAD.MOV R0, RZ, RZ, -R11 ;  /* 0x000000ffff007224 */ /* 0x000fc800078e0a0b */
[----:B------:R0:W1:Y:S02]  /*0350*/  F2I.FTZ.U32.TRUNC.NTZ R3, R2 ;  /* 0x0000000200037305 */ /* 0x000064000021f000 */
[----:B0-----:R-:W-:Y:S02]  /*0360*/  IMAD.MOV.U32 R2, RZ, RZ, RZ ;  /* 0x000000ffff027224 */ /* 0x001fe400078e00ff */
[----:B-1----:R-:W-:-:S04]  /*0370*/  IMAD.MOV R10, RZ, RZ, -R3 ;  /* 0x000000ffff0a7224 */ /* 0x002fc800078e0a03 */
[----:B------:R-:W-:Y:S01]  /*0380*/  IMAD.MOV.U32 R4, RZ, RZ, R10 ;  /* 0x000000ffff047224 */ /* 0x000fe200078e000a */
[----:B------:R-:W-:-:S03]  /*0390*/  IABS R10, R6 ;  /* 0x00000006000a7213 */ /* 0x000fc60000000000 */
        /* <DEDUP_REMOVED lines=10> */
[----:B------:R-:W-:Y:S01]  /*0440*/  LOP3.LUT R0, R6, R9, RZ, 0x3c, !PT ;  /* 0x0000000906007212 */ /* 0x000fe200078e3cff */
[----:B------:R-:W0:Y:S03]  /*0450*/  LDC R7, c[0x0][0x230] ;  /* 0x00008c00ff077b82 */ /* 0x000e260000000800 */
[----:B------:R-:W-:-:S07]  /*0460*/  ISETP.GE.AND P2, PT, R0, RZ, PT ;  /* 0x000000ff0000720c */ /* 0x000fce0003f46270 */
[----:B------:R-:W-:-:S06]  /*0470*/  @P0 VIADD R3, R3, 0x1 ;  /* 0x0000000103030836 */ /* 0x000fcc0000000000 */
[----:B------:R-:W-:Y:S01]  /*0480*/  @!P2 IMAD.MOV R3, RZ, RZ, -R3 ;  /* 0x000000ffff03a224 */ /* 0x000fe200078e0a03 */
[----:B------:R-:W-:-:S05]  /*0490*/  @!P1 LOP3.LUT R3, RZ, R9, RZ, 0x33, !PT ;  /* 0x00000009ff039212 */ /* 0x000fca00078e33ff */
[----:B------:R-:W-:Y:S02]  /*04a0*/  IMAD.MOV R0, RZ, RZ, -R3 ;  /* 0x000000ffff007224 */ /* 0x000fe400078e0a03 */
[----:B0-----:R-:W-:Y:S02]  /*04b0*/  VIADD R7, R7, 0x3f ;  /* 0x0000003f07077836 */ /* 0x001fe40000000000 */
[----:B------:R-:W-:-:S03]  /*04c0*/  IMAD R0, R9, R0, R6 ;  /* 0x0000000009007224 */ /* 0x000fc600078e0206 */
[----:B------:R-:W-:Y:S01]  /*04d0*/  ISETP.GT.AND P0, PT, R7, 0x3f, PT ;  /* 0x0000003f0700780c */ /* 0x000fe20003f04270 */
[----:B------:R-:W-:Y:S02]  /*04e0*/  IMAD.IADD R5, R8, 0x1, R0 ;  /* 0x0000000108057824 */ /* 0x000fe400078e0200 */
[----:B------:R-:W-:Y:S02]  /*04f0*/  IMAD.SHL.U32 R0, R3, 0x200, RZ ;  /* 0x0000020003007824 */ /* 0x000fe400078e00ff */
[----:B------:R-:W-:-:S05]  /*0500*/  IMAD R16, R5, 0x80, R232 ;  /* 0x0000008005107824 */ /* 0x000fca00078e02e8 */
[----:B------:R0:W-:Y:S03]  /*0510*/  STL [R1+0x102c], R16 ;  /* 0x00102c1001007387 */ /* 0x0001e60000100800 */
[----:B------:R-:W-:Y:S05]  /*0520*/  @P0 BRA `(.L_x_0) ;  /* 0x0000001c000c0947 */ /* 0x000fea0003800000 */
[----:B------:R-:W-:Y:S01]  /*0530*/  IMAD.SHL.U32 R2, R12, 0x8, RZ ;  /* 0x000000080c027824 */ /* 0x000fe200078e00ff */
[----:B------:R1:W-:Y:S01]  /*0540*/  STL [R1+0x400], RZ ;  /* 0x000400ff01007387 */ /* 0x0003e20000100800 */
[----:B------:R-:W-:Y:S02]  /*0550*/  CS2R R24, SRZ ;  /* 0x0000000000187805 */ /* 0x000fe4000001ff00 */
[----:B------:R-:W-:Y:S02]  /*0560*/  CS2R R26, SRZ ;  /* 0x00000000001a7805 */ /* 0x000fe4000001ff00 */
[----:B------:R-:W-:Y:S01]  /*0570*/  CS2R R28, SRZ ;  /* 0x00000000001c7805 */ /* 0x000fe2000001ff00 */
[----:B------:R1:W-:Y:S01]  /*0580*/  STL [R1+0x1028], R2 ;  /* 0x0010280201007387 */ /* 0x0003e20000100800 */
[----:B------:R-:W-:Y:S02]  /*0590*/  CS2R R30, SRZ ;  /* 0x00000000001e7805 */ /* 0x000fe4000001ff00 */
[----:B------:R-:W-:-:S02]  /*05a0*/  CS2R R32, SRZ ;  /* 0x0000000000207805 */ /* 0x000fc4000001ff00 */
[----:B------:R-:W-:Y:S01]  /*05b0*/  CS2R R34, SRZ ;  /* 0x0000000000227805 */ /* 0x000fe2000001ff00 */
[----:B------:R1:W-:Y:S01]  /*05c0*/  STL [R1+0x404], RZ ;  /* 0x000404ff01007387 */ /* 0x0003e20000100800 */
[----:B------:R-:W-:Y:S02]  /*05d0*/  CS2R R36, SRZ ;  /* 0x0000000000247805 */ /* 0x000fe4000001ff00 */
[----:B------:R-:W-:Y:S02]  /*05e0*/  CS2R R38, SRZ ;  /* 0x0000000000267805 */ /* 0x000fe4000001ff00 */
[----:B------:R-:W-:Y:S01]  /*05f0*/  CS2R R40, SRZ ;  /* 0x0000000000287805 */ /* 0x000fe2000001ff00 */
[----:B------:R1:W-:Y:S01]  /*0600*/  STL [R1+0x408], RZ ;  /* 0x000408ff01007387 */ /* 0x0003e20000100800 */
        /* <DEDUP_REMOVED lines=72> */
[----:B------:R-:W-:-:S03]  /*0a90*/  CS2R R150, SRZ ;  /* 0x0000000000967805 */ /* 0x000fc6000001ff00 */
[----:B------:R1:W-:Y:S04]  /*0aa0*/  STL [R1+0x454], RZ ;  /* 0x000454ff01007387 */ /* 0x0003e80000100800 */
        /* <DEDUP_REMOVED lines=234> */
[----:B------:R1:W-:Y:S04]  /*1950*/  STL [R1], RZ ;  /* 0x000000ff01007387 */ /* 0x0003e80000100800 */
        /* <DEDUP_REMOVED lines=126> */
[----:B------:R1:W-:Y:S01]  /*2140*/  STL [R1+0x1fc], RZ ;  /* 0x0001fcff01007387 */ /* 0x0003e20000100800 */
[----:B------:R-:W-:Y:S05]  /*2150*/  BRA `(.L_x_1) ;  /* 0x0000029400dc7947 */ /* 0x000fea0003800000 */
.L_x_0:
[----:B------:R-:W-:Y:S01]  /*2160*/  IABS R11, R124 ;  /* 0x0000007c000b7213 */ /* 0x000fe20000000000 */
[----:B------:R-:W1:Y:S01]  /*2170*/  S2R R232, SR_TID.X ;  /* 0x0000000000e87919 */ /* 0x000e620000002100 */
[----:B------:R-:W-:Y:S01]  /*2180*/  IABS R3, R125 ;  /* 0x0000007d00037213 */ /* 0x000fe20000000000 */
[----:B------:R-:W-:Y:S01]  /*2190*/  ULDC UR34, c[0x0][0x23c] ;  /* 0x00008f0000227ab9 */ /* 0x000fe20000000800 */
[----:B------:R-:W2:Y:S01]  /*21a0*/  I2F.RP R2, R11 ;  /* 0x0000000b00027306 */ /* 0x000ea20000209400 */
[----:B------:R-:W-:Y:S01]  /*21b0*/  STL [R1+0x106c], R125 ;  /* 0x00106c7d01007387 */ /* 0x000fe20000100800 */
[----:B------:R-:W-:Y:S01]  /*21c0*/  ISETP.GE.AND P4, PT, R16, RZ, PT ;  /* 0x000000ff1000720c */ /* 0x000fe20003f86270 */
[----:B------:R-:W-:Y:S01]  /*21d0*/  ULDC.64 UR6, c[0x0][0x218] ;  /* 0x0000860000067ab9 */ /* 0x000fe20000000a00 */
[----:B------:R-:W-:Y:S01]  /*21e0*/  ISETP.NE.AND P6, PT, R124, RZ, PT ;  /* 0x000000ff7c00720c */ /* 0x000fe20003fc5270 */
[----:B------:R3:W-:Y:S01]  /*21f0*/  STL [R1+0x1030], R0 ;  /* 0x0010300001007387 */ /* 0x0007e20000100800 */
[----:B------:R-:W-:Y:S01]  /*2200*/  ULDC UR5, c[0x0][0x234] ;  /* 0x00008d0000057ab9 */ /* 0x000fe20000000800 */
[----:B------:R-:W-:Y:S01]  /*2210*/  ULDC.64 UR8, c[0x0][0x210] ;  /* 0x0000840000087ab9 */ /* 0x000fe20000000a00 */
[----:B------:R-:W4:Y:S08]  /*2220*/  I2F.RP R6, R3 ;  /* 0x0000000300067306 */ /* 0x000f300000209400 */
[----:B--2---:R-:W2:Y:S08]  /*2230*/  MUFU.RCP R2, R2 ;  /* 0x0000000200027308 */ /* 0x004eb00000001000 */
[----:B----4-:R-:W4:Y:S01]  /*2240*/  MUFU.RCP R6, R6 ;  /* 0x0000000600067308 */ /* 0x010f220000001000 */
[----:B--2---:R-:W-:Y:S01]  /*2250*/  VIADD R4, R2, 0xffffffe ;  /* 0x0ffffffe02047836 */ /* 0x004fe20000000000 */
[----:B------:R-:W-:-:S06]  /*2260*/  IABS R2, R16 ;  /* 0x0000001000027213 */ /* 0x000fcc0000000000 */
[----:B------:R2:W0:Y:S01]  /*2270*/  F2I.FTZ.U32.TRUNC.NTZ R5, R4 ;  /* 0x0000000400057305 */ /* 0x000422000021f000 */
[----:B----4-:R-:W-:Y:S01]  /*2280*/  VIADD R8, R6, 0xffffffe ;  /* 0x0ffffffe06087836 */ /* 0x010fe20000000000 */
[----:B-1----:R-:W-:-:S06]  /*2290*/  LEA.HI R6, R232, R0, RZ, 0x1a ;  /* 0x00000000e8067211 */ /* 0x002fcc00078fd0ff */
[----:B------:R1:W4:Y:S01]  /*22a0*/  F2I.FTZ.U32.TRUNC.NTZ R9, R8 ;  /* 0x0000000800097305 */ /* 0x000322000021f000 */
[----:B--2---:R-:W-:Y:S02]  /*22b0*/  IMAD.MOV.U32 R4, RZ, RZ, RZ ;  /* 0x000000ffff047224 */ /* 0x004fe400078e00ff */
[C---:B------:R-:W-:Y:S02]  /*22c0*/  VIADD R14, R6.reuse, 0x1fe ;  /* 0x000001fe060e7836 */ /* 0x040fe40000000000 */
[----:B------:R-:W-:Y:S02]  /*22d0*/  VIADD R243, R6, 0x1e ;  /* 0x0000001e06f37836 */ /* 0x000fe40000000000 */
[----:B0-----:R-:W-:Y:S01]  /*22e0*/  IMAD.MOV R10, RZ, RZ, -R5 ;  /* 0x000000ffff0a7224 */ /* 0x001fe200078e0a05 */
[----:B------:R-:W-:Y:S02]  /*22f0*/  ISETP.GE.AND P1, PT, R14, RZ, PT ;  /* 0x000000ff0e00720c */ /* 0x000fe40003f26270 */
[----:B-1----:R-:W-:Y:S01]  /*2300*/  SHF.R.U32.HI R8, RZ, 0x6, R232 ;  /* 0x00000006ff087819 */ /* 0x002fe200000116e8 */
[----:B------:R-:W-:-:S04]  /*2310*/  IMAD R13, R10, R11, RZ ;  /* 0x0000000b0a0d7224 */ /* 0x000fc800078e02ff */
[----:B------:R-:W-:-:S04]  /*2320*/  IMAD.HI.U32 R5, R5, R13, R4 ;  /* 0x0000000d05057227 */ /* 0x000fc800078e0004 */
[----:B----4-:R-:W-:Y:S02]  /*2330*/  IMAD.MOV R10, RZ, RZ, -R9 ;  /* 0x000000ffff0a7224 */ /* 0x010fe400078e0a09 */
[----:B------:R-:W-:-:S04]  /*2340*/  IMAD.HI.U32 R5, R5, R2, RZ ;  /* 0x0000000205057227 */ /* 0x000fc800078e00ff */
[----:B------:R-:W-:Y:S02]  /*2350*/  IMAD.MOV R5, RZ, RZ, -R5 ;  /* 0x000000ffff057224 */ /* 0x000fe400078e0a05 */
[----:B------:R-:W-:Y:S01]  /*2360*/  IMAD R13, R10, R3, RZ ;  /* 0x000000030a0d7224 */ /* 0x000fe200078e02ff */
[----:B------:R-:W-:Y:S01]  /*2370*/  IABS R10, R14 ;  /* 0x0000000e000a7213 */ /* 0x000fe20000000000 */
[----:B------:R-:W-:Y:S01]  /*2380*/  IMAD R4, R11, R5, R2 ;  /* 0x000000050b047224 */ /* 0x000fe200078e0202 */
[----:B------:R-:W-:Y:S01]  /*2390*/  SGXT.U32 R5, R8, 0x1 ;  /* 0x000000010805781a */ /* 0x000fe20000000000 */
[----:B------:R-:W-:-:S03]  /*23a0*/  IMAD.MOV.U32 R8, RZ, RZ, RZ ;  /* 0x000000ffff087224 */ /* 0x000fc600078e00ff */
[----:B------:R-:W-:Y:S01]  /*23b0*/  ISETP.GT.U32.AND P0, PT, R11, R4, PT ;  /* 0x000000040b00720c */ /* 0x000fe20003f04070 */
[----:B------:R-:W-:Y:S01]  /*23c0*/  IMAD.HI.U32 R2, R9, R13, R8 ;  /* 0x0000000d09027227 */ /* 0x000fe200078e0008 */
[----:B------:R-:W-:-:S03]  /*23d0*/  LOP3.LUT R5, R0, R5, RZ, 0xfc, !PT ;  /* 0x0000000500057212 */ /* 0x000fc600078efcff */
[----:B------:R-:W-:Y:S01]  /*23e0*/  IMAD.MOV.U32 R9, RZ, RZ, R10 ;  /* 0x000000ffff097224 */ /* 0x000fe200078e000a */
[C---:B------:R-:W-:Y:S02]  /*23f0*/  LOP3.LUT R13, R5.reuse, 0x1fc, RZ, 0xfc, !PT ;  /* 0x000001fc050d7812 */ /* 0x040fe400078efcff */
[----:B------:R-:W-:Y:S01]  /*2400*/  SHF.R.S32.HI R10, RZ, 0x1f, R7 ;  /* 0x0000001fff0a7819 */ /* 0x000fe20000011407 */
[----:B------:R-:W-:Y:S01]  /*2410*/  IMAD.HI.U32 R8, R2, R9, RZ ;  /* 0x0000000902087227 */ /* 0x000fe200078e00ff */
[----:B------:R-:W-:Y:S02]  /*2420*/  IABS R12, R13 ;  /* 0x0000000d000c7213 */ /* 0x000fe40000000000 */
[----:B---3--:R-:W-:Y:S01]  /*2430*/  LEA.HI R0, R10, R7, RZ, 0x6 ;  /* 0x000000070a007211 */ /* 0x008fe200078f30ff */
[----:B------:R-:W-:Y:S01]  /*2440*/  IMAD.MOV R8, RZ, RZ, -R8 ;  /* 0x000000ffff087224 */ /* 0x000fe200078e0a08 */
[----:B------:R-:W-:Y:S01]  /*2450*/  LOP3.LUT R15, R5, 0x1f8, RZ, 0xfc, !PT ;  /* 0x000001f8050f7812 */ /* 0x000fe200078efcff */
[----:B------:R-:W-:Y:S01]  /*2460*/  @!P0 IMAD.IADD R4, R4, 0x1, -R11 ;  /* 0x0000000104048824 */ /* 0x000fe200078e0a0b */
[----:B------:R-:W-:Y:S01]  /*2470*/  ISETP.GE.AND P2, PT, R13, RZ, PT ;  /* 0x000000ff0d00720c */ /* 0x000fe20003f46270 */
[----:B------:R-:W-:Y:S01]  /*2480*/  IMAD.MOV.U32 R10, RZ, RZ, R12 ;  /* 0x000000ffff0a7224 */ /* 0x000fe200078e000c */
[----:B------:R-:W-:Y:S01]  /*2490*/  IABS R14, R15 ;  /* 0x0000000f000e7213 */ /* 0x000fe20000000000 */
[----:B------:R-:W-:Y:S01]  /*24a0*/  IMAD R8, R3, R8, R9 ;  /* 0x0000000803087224 */ /* 0x000fe200078e0209 */
[----:B------:R-:W-:Y:S01]  /*24b0*/  ISETP.GT.U32.AND P0, PT, R11, R4, PT ;  /* 0x000000040b00720c */ /* 0x000fe20003f04070 */
[----:B------:R-:W-:Y:S01]  /*24c0*/  IMAD.HI.U32 R7, R2, R10, RZ ;  /* 0x0000000a02077227 */ /* 0x000fe200078e00ff */
[----:B------:R-:W-:Y:S01]  /*24d0*/  LOP3.LUT R9, R5, 0x1fa, RZ, 0xfc, !PT ;  /* 0x000001fa05097812 */ /* 0x000fe200078efcff */
[----:B------:R0:W-:Y:S01]  /*24e0*/  STL [R1+0x99c], R0 ;  /* 0x00099c0001007387 */ /* 0x0001e20000100800 */
[----:B------:R-:W-:Y:S01]  /*24f0*/  ISETP.GT.U32.AND P5, PT, R3, R8, PT ;  /* 0x000000080300720c */ /* 0x000fe20003fa4070 */
[----:B------:R-:W-:Y:S01]  /*2500*/  IMAD.MOV R7, RZ, RZ, -R7 ;  /* 0x000000ffff077224 */ /* 0x000fe200078e0a07 */
[----:B------:R-:W-:-:S02]  /*2510*/  IABS R12, R9 ;  /* 0x00000009000c7213 */ /* 0x000fc40000000000 */
[----:B------:R-:W-:Y:S01]  /*2520*/  ISETP.GE.AND P3, PT, R9, RZ, PT ;  /* 0x000000ff0900720c */ /* 0x000fe20003f66270 */
[----:B------:R-:W-:Y:S01]  /*2530*/  IMAD R10, R3, R7, R10 ;  /* 0x00000007030a7224 */ /* 0x000fe200078e020a */
[C---:B------:R-:W-:Y:S01]  /*2540*/  LOP3.LUT R13, R5.reuse, 0x1f6, RZ, 0xfc, !PT ;  /* 0x000001f6050d7812 */ /* 0x040fe200078efcff */
[----:B------:R-:W-:Y:S01]  /*2550*/  IMAD.HI.U32 R7, R2, R12, RZ ;  /* 0x0000000c02077227 */ /* 0x000fe200078e00ff */
[C---:B------:R-:W-:Y:S02]  /*2560*/  LOP3.LUT R17, R5.reuse, 0x1f4, RZ, 0xfc, !PT ;  /* 0x000001f405117812 */ /* 0x040fe400078efcff */
[----:B------:R-:W-:Y:S01]  /*2570*/  LOP3.LUT R21, R5, 0x1e0, RZ, 0xfc, !PT ;  /* 0x000001e005157812 */ /* 0x000fe200078efcff */
[----:B------:R-:W-:Y:S01]  /*2580*/  @!P0 IMAD.IADD R4, R4, 0x1, -R11 ;  /* 0x0000000104048824 */ /* 0x000fe200078e0a0b */
[----:B------:R-:W-:Y:S01]  /*2590*/  ISETP.GT.U32.AND P0, PT, R3, R10, PT ;  /* 0x0000000a0300720c */ /* 0x000fe20003f04070 */
[----:B------:R-:W-:Y:S01]  /*25a0*/  IMAD.MOV R7, RZ, RZ, -R7 ;  /* 0x000000ffff077224 */ /* 0x000fe200078e0a07 */
[----:B------:R-:W-:Y:S01]  /*25b0*/  IABS R11, R17 ;  /* 0x00000011000b7213 */ /* 0x000fe20000000000 */
[----:B------:R-:W-:Y:S01]  /*25c0*/  @!P5 IMAD.IADD R8, R8, 0x1, -R3 ;  /* 0x000000010808d824 */ /* 0x000fe200078e0a03 */
[----:B------:R-:W-:Y:S01]  /*25d0*/  LOP3.LUT R22, R5, 0x1dc, RZ, 0xfc, !PT ;  /* 0x000001dc05167812 */ /* 0x000fe200078efcff */
[----:B------:R-:W-:Y:S01]  /*25e0*/  IMAD R12, R3, R7, R12 ;  /* 0x00000007030c7224 */ /* 0x000fe200078e020c */
[----:B------:R-:W-:Y:S01]  /*25f0*/  LOP3.LUT R23, R5, 0x1da, RZ, 0xfc, !PT ;  /* 0x000001da05177812 */ /* 0x000fe200078efcff */
[----:B------:R-:W-:Y:S01]  /*2600*/  IMAD.HI.U32 R9, R2, R14, RZ ;  /* 0x0000000e02097227 */ /* 0x000fe200078e00ff */
[----:B------:R-:W-:-:S02]  /*2610*/  ISETP.GT.U32.AND P5, PT, R3, R8, PT ;  /* 0x000000080300720c */ /* 0x000fc40003fa4070 */
[----:B------:R-:W-:Y:S01]  /*2620*/  LOP3.LUT R25, R5, 0x1d6, RZ, 0xfc, !PT ;  /* 0x000001d605197812 */ /* 0x000fe200078efcff */
[----:B------:R-:W-:Y:S01]  /*2630*/  @!P4 IMAD.MOV R4, RZ, RZ, -R4 ;  /* 0x000000ffff04c224 */ /* 0x000fe200078e0a04 */
[----:B------:R-:W-:Y:S01]  /*2640*/  ISETP.GT.U32.AND P4, PT, R3, R12, PT ;  /* 0x0000000c0300720c */ /* 0x000fe20003f84070 */
[----:B------:R-:W-:Y:S01]  /*2650*/  IMAD.MOV R9, RZ, RZ, -R9 ;  /* 0x000000ffff097224 */ /* 0x000fe200078e0a09 */
[----:B------:R-:W-:Y:S01]  /*2660*/  @!P6 LOP3.LUT R4, RZ, R124, RZ, 0x33, !PT ;  /* 0x0000007cff04e212 */ /* 0x000fe200078e33ff */
[--C-:B------:R-:W-:Y:S01]  /*2670*/  @!P0 IMAD.IADD R10, R10, 0x1, -R3.reuse ;  /* 0x000000010a0a8824 */ /* 0x100fe200078e0a03 */
[----:B------:R-:W-:Y:S01]  /*2680*/  LOP3.LUT R24, R5, 0x1d8, RZ, 0xfc, !PT ;  /* 0x000001d805187812 */ /* 0x000fe200078efcff */
[C---:B------:R-:W-:Y:S01]  /*2690*/  IMAD R14, R3.reuse, R9, R14 ;  /* 0x00000009030e7224 */ /* 0x040fe200078e020e */
[----:B------:R-:W-:Y:S01]  /*26a0*/  IABS R9, R13 ;  /* 0x0000000d00097213 */ /* 0x000fe20000000000 */
[----:B------:R-:W-:Y:S01]  /*26b0*/  STL [R1+0x1050], R4 ;  /* 0x0010500401007387 */ /* 0x000fe20000100800 */
[C---:B------:R-:W-:Y:S01]  /*26c0*/  ISETP.GT.U32.AND P0, PT, R3.reuse, R10, PT ;  /* 0x0000000a0300720c */ /* 0x040fe20003f04070 */
[----:B------:R-:W-:Y:S01]  /*26d0*/  @!P5 IMAD.IADD R8, R8, 0x1, -R3 ;  /* 0x000000010808d824 */ /* 0x000fe200078e0a03 */
[----:B------:R-:W-:Y:S01]  /*26e0*/  ISETP.GT.U32.AND P6, PT, R3, R14, PT ;  /* 0x0000000e0300720c */ /* 0x000fe20003fc4070 */
[----:B------:R-:W-:Y:S01]  /*26f0*/  IMAD.HI.U32 R7, R2, R9, RZ ;  /* 0x0000000902077227 */ /* 0x000fe200078e00ff */
[----:B------:R-:W-:-:S02]  /*2700*/  ISETP.GE.AND P5, PT, R15, RZ, PT ;  /* 0x000000ff0f00720c */ /* 0x000fc40003fa6270 */
[C---:B------:R-:W-:Y:S01]  /*2710*/  LOP3.LUT R15, R5.reuse, 0x1f0, RZ, 0xfc, !PT ;  /* 0x000001f0050f7812 */ /* 0x040fe200078efcff */
[--C-:B------:R-:W-:Y:S01]  /*2720*/  @!P4 IMAD.IADD R12, R12, 0x1, -R3.reuse ;  /* 0x000000010c0cc824 */ /* 0x100fe200078e0a03 */
[----:B------:R-:W-:Y:S01]  /*2730*/  IABS R19, R25 ;  /* 0x0000001900137213 */ /* 0x000fe20000000000 */
[----:B0-----:R-:W-:Y:S01]  /*2740*/  IMAD.MOV.U32 R0, RZ, RZ, R8 ;  /* 0x000000ffff007224 */ /* 0x001fe200078e0008 */
[----:B------:R-:W-:Y:S01]  /*2750*/  LOP3.LUT R26, R5, 0x1d4, RZ, 0xfc, !PT ;  /* 0x000001d4051a7812 */ /* 0x000fe200078efcff */
[----:B------:R-:W-:Y:S01]  /*2760*/  IMAD.HI.U32 R8, R2, R11, RZ ;  /* 0x0000000b02087227 */ /* 0x000fe200078e00ff */
[----:B------:R-:W-:Y:S02]  /*2770*/  ISETP.GT.U32.AND P4, PT, R3, R12, PT ;  /* 0x0000000c0300720c */ /* 0x000fe40003f84070 */
[----:B------:R-:W-:Y:S01]  /*2780*/  IABS R20, R26 ;  /* 0x0000001a00147213 */ /* 0x000fe20000000000 */
[----:B------:R-:W-:Y:S01]  /*2790*/  @!P1 IMAD.MOV R0, RZ, RZ, -R0 ;  /* 0x000000ffff009224 */ /* 0x000fe200078e0a00 */
[----:B------:R-:W-:Y:S01]  /*27a0*/  ISETP.GE.AND P1, PT, R13, RZ, PT ;  /* 0x000000ff0d00720c */ /* 0x000fe20003f26270 */
[--C-:B------:R-:W-:Y:S01]  /*27b0*/  @!P0 IMAD.IADD R10, R10, 0x1, -R3.reuse ;  /* 0x000000010a0a8824 */ /* 0x100fe200078e0a03 */
[----:B------:R-:W-:Y:S01]  /*27c0*/  LOP3.LUT R13, R5, 0x1f2, RZ, 0xfc, !PT ;  /* 0x000001f2050d7812 */ /* 0x000fe200078efcff */
[----:B------:R-:W-:Y:S01]  /*27d0*/  @!P6 IMAD.IADD R14, R14, 0x1, -R3 ;  /* 0x000000010e0ee824 */ /* 0x000fe200078e0a03 */
[----:B------:R0:W-:Y:S01]  /*27e0*/  STL [R1+0x20], R0 ;  /* 0x0000200001007387 */ /* 0x0001e20000100800 */
[----:B------:R-:W-:Y:S01]  /*27f0*/  IMAD.MOV R16, RZ, RZ, -R7 ;  /* 0x000000ffff107224 */ /* 0x000fe200078e0a07 */
[----:B------:R-:W-:Y:S01]  /*2800*/  IABS R7, R13 ;  /* 0x0000000d00077213 */ /* 0x000fe20000000000 */
[----:B------:R-:W-:Y:S01]  /*2810*/  IMAD.MOV R18, RZ, RZ, -R8 ;  /* 0x000000ffff127224 */ /* 0x000fe200078e0a08 */
[C---:B------:R-:W-:Y:S01]  /*2820*/  ISETP.GT.U32.AND P6, PT, R3.reuse, R14, PT ;  /* 0x0000000e0300720c */ /* 0x040fe20003fc4070 */
[----:B------:R-:W-:Y:S01]  /*2830*/  IMAD R8, R3, R16, R9 ;  /* 0x0000001003087224 */ /* 0x000fe200078e0209 */
[----:B------:R-:W-:Y:S01]  /*2840*/  ISETP.GE.AND P0, PT, R17, RZ, PT ;  /* 0x000000ff1100720c */ /* 0x000fe20003f06270 */
[----:B------:R-:W-:Y:S01]  /*2850*/  @!P4 IMAD.IADD R12, R12, 0x1, -R3 ;  /* 0x000000010c0cc824 */ /* 0x000fe200078e0a03 */
[----:B------:R-:W-:Y:S01]  /*2860*/  LOP3.LUT R17, R5, 0x1ea, RZ, 0xfc, !PT ;  /* 0x000001ea05117812 */ /* 0x000fe200078efcff */
[C---:B------:R-:W-:Y:S01]  /*2870*/  IMAD R16, R3.reuse, R18, R11 ;  /* 0x0000001203107224 */ /* 0x040fe200078e020b */
[----:B------:R-:W-:Y:S01]  /*2880*/  ISETP.GT.U32.AND P4, PT, R3, R8, PT ;  /* 0x000000080300720c */ /* 0x000fe20003f84070 */
[----:B0-----:R-:W-:Y:S01]  /*2890*/  IMAD.MOV.U32 R0, RZ, RZ, R10 ;  /* 0x000000ffff007224 */ /* 0x001fe200078e000a */
[----:B------:R-:W-:Y:S01]  /*28a0*/  IABS R18, R24 ;  /* 0x0000001800127213 */ /* 0x000fe20000000000 */
[----:B------:R-:W-:Y:S01]  /*28b0*/  IMAD.MOV.U32 R10, RZ, RZ, R7 ;  /* 0x000000ffff0a7224 */ /* 0x000fe200078e0007 */
[C---:B------:R-:W-:Y:S01]  /*28c0*/  LOP3.LUT R27, R5.reuse, 0x1d2, RZ, 0xfc, !PT ;  /* 0x000001d2051b7812 */ /* 0x040fe200078efcff */
[----:B------:R-:W-:Y:S01]  /*28d0*/  @!P2 IMAD.MOV R0, RZ, RZ, -R0 ;  /* 0x000000ffff00a224 */ /* 0x000fe200078e0a00 */
[C---:B------:R-:W-:Y:S01]  /*28e0*/  LOP3.LUT R34, R5.reuse, 0x1c4, RZ, 0xfc, !PT ;  /* 0x000001c405227812 */ /* 0x040fe200078efcff */
[----:B------:R-:W-:Y:S01]  /*28f0*/  IMAD.HI.U32 R7, R2, R10, RZ ;  /* 0x0000000a02077227 */ /* 0x000fe200078e00ff */
[----:B------:R-:W-:-:S02]  /*2900*/  LOP3.LUT R32, R5, 0x1c6, RZ, 0xfc, !PT ;  /* 0x000001c605207812 */ /* 0x000fc400078efcff */
[----:B------:R0:W-:Y:S01]  /*2910*/  STL [R1+0x1c], R0 ;  /* 0x00001c0001007387 */ /* 0x0001e20000100800 */
[----:B------:R-:W-:Y:S01]  /*2920*/  IMAD.MOV R7, RZ, RZ, -R7 ;  /* 0x000000ffff077224 */ /* 0x000fe200078e0a07 */
[----:B------:R-:W-:Y:S01]  /*2930*/  LOP3.LUT R35, R5, 0x1c2, RZ, 0xfc, !PT ;  /* 0x000001c205237812 */ /* 0x000fe200078efcff */
[--C-:B------:R-:W-:Y:S01]  /*2940*/  @!P6 IMAD.IADD R14, R14, 0x1, -R3.reuse ;  /* 0x000000010e0ee824 */ /* 0x100fe200078e0a03 */
[----:B------:R-:W-:Y:S01]  /*2950*/  ISETP.GE.AND P6, PT, R13, RZ, PT ;  /* 0x000000ff0d00720c */ /* 0x000fe20003fc6270 */
[----:B------:R-:W-:Y:S01]  /*2960*/  IMAD R10, R3, R7, R10 ;  /* 0x00000007030a7224 */ /* 0x000fe200078e020a */
[----:B------:R-:W-:Y:S01]  /*2970*/  LOP3.LUT R13, R5, 0x1ec, RZ, 0xfc, !PT ;  /* 0x000001ec050d7812 */ /* 0x000fe200078efcff */
[----:B------:R-:W-:Y:S01]  /*2980*/  @!P4 IMAD.IADD R8, R8, 0x1, -R3 ;  /* 0x000000010808c824 */ /* 0x000fe200078e0a03 */
[----:B------:R-:W-:Y:S01]  /*2990*/  IABS R31, R35 ;  /* 0x00000023001f7213 */ /* 0x000fe20000000000 */
[----:B------:R-:W-:Y:S01]  /*29a0*/  VIADD R9, R6, 0x1ee ;  /* 0x000001ee06097836 */ /* 0x000fe20000000000 */
[----:B------:R-:W-:Y:S01]  /*29b0*/  IABS R252, R13 ;  /* 0x0000000d00fc7213 */ /* 0x000fe20000000000 */
[----:B0-----:R-:W-:Y:S01]  /*29c0*/  IMAD.MOV.U32 R0, RZ, RZ, R12 ;  /* 0x000000ffff007224 */ /* 0x001fe200078e000c */
[----:B------:R-:W-:-:S02]  /*29d0*/  IABS R12, R15 ;  /* 0x0000000f000c7213 */ /* 0x000fc40000000000 */
[C---:B------:R-:W-:Y:S01]  /*29e0*/  ISETP.GT.U32.AND P4, PT, R3.reuse, R8, PT ;  /* 0x000000080300720c */ /* 0x040fe20003f84070 */
[----:B------:R-:W-:Y:S01]  /*29f0*/  @!P3 IMAD.MOV R0, RZ, RZ, -R0 ;  /* 0x000000ffff00b224 */ /* 0x000fe200078e0a00 */
[----:B------:R-:W-:Y:S01]  /*2a00*/  ISETP.GT.U32.AND P3, PT, R3, R16, PT ;  /* 0x000000100300720c */ /* 0x000fe20003f64070 */
[C---:B------:R-:W-:Y:S01]  /*2a10*/  IMAD.HI.U32 R7, R2.reuse, R12, RZ ;  /* 0x0000000c02077227 */ /* 0x040fe200078e00ff */
[----:B------:R-:W-:Y:S02]  /*2a20*/  IABS R11, R9 ;  /* 0x00000009000b7213 */ /* 0x000fe40000000000 */
[----:B------:R0:W-:Y:S01]  /*2a30*/  STL [R1+0x18], R0 ;  /* 0x0000180001007387 */ /* 0x0001e20000100800 */
[----:B------:R-:W-:Y:S01]  /*2a40*/  IMAD.MOV R7, RZ, RZ, -R7 ;  /* 0x000000ffff077224 */ /* 0x000fe200078e0a07 */
[----:B------:R-:W-:Y:S01]  /*2a50*/  ISETP.GE.AND P2, PT, R9, RZ, PT ;  /* 0x000000ff0900720c */ /* 0x000fe20003f46270 */
[----:B------:R-:W-:Y:S01]  /*2a60*/  IMAD.HI.U32 R9, R2, R11, RZ ;  /* 0x0000000b02097227 */ /* 0x000fe200078e00ff */
[----:B------:R-:W-:-:S02]  /*2a70*/  LOP3.LUT R36, R5, 0x1c0, RZ, 0xfc, !PT ;  /* 0x000001c005247812 */ /* 0x000fc400078efcff */
[----:B------:R-:W-:Y:S01]  /*2a80*/  LOP3.LUT R37, R5, 0x1bc, RZ, 0xfc, !PT ;  /* 0x000001bc05257812 */ /* 0x000fe200078efcff */
[----:B------:R-:W-:Y:S01]  /*2a90*/  IMAD R12, R3, R7, R12 ;  /* 0x00000007030c7224 */ /* 0x000fe200078e020c */
[C---:B------:R-:W-:Y:S01]  /*2aa0*/  LOP3.LUT R38, R5.reuse, 0x1b4, RZ, 0xfc, !PT ;  /* 0x000001b405267812 */ /* 0x040fe200078efcff */
[--C-:B------:R-:W-:Y:S01]  /*2ab0*/  @!P3 IMAD.IADD R16, R16, 0x1, -R3.reuse ;  /* 0x000000011010b824 */ /* 0x100fe200078e0a03 */
[----:B------:R-:W-:Y:S01]  /*2ac0*/  IABS R33, R37 ;  /* 0x0000002500217213 */ /* 0x000fe20000000000 */
[----:B0-----:R-:W-:Y:S01]  /*2ad0*/  IMAD.MOV.U32 R0, RZ, RZ, R14 ;  /* 0x000000ffff007224 */ /* 0x001fe200078e000e */
[----:B------:R-:W-:Y:S01]  /*2ae0*/  LOP3.LUT R41, R5, 0x1b2, RZ, 0xfc, !PT ;  /* 0x000001b205297812 */ /* 0x000fe200078efcff */
[----:B------:R-:W-:Y:S01]  /*2af0*/  @!P4 IMAD.IADD R8, R8, 0x1, -R3 ;  /* 0x000000010808c824 */ /* 0x000fe200078e0a03 */
[C---:B------:R-:W-:Y:S01]  /*2b00*/  ISETP.GT.U32.AND P3, PT, R3.reuse, R16, PT ;  /* 0x000000100300720c */ /* 0x040fe20003f64070 */
[----:B------:R-:W-:Y:S01]  /*2b10*/  @!P5 IMAD.MOV R0, RZ, RZ, -R0 ;  /* 0x000000ffff00d224 */ /* 0x000fe200078e0a00 */
[C---:B------:R-:W-:Y:S01]  /*2b20*/  ISETP.GT.U32.AND P5, PT, R3.reuse, R10, PT ;  /* 0x0000000a0300720c */ /* 0x040fe20003fa4070 */
[----:B------:R-:W-:Y:S01]  /*2b30*/  IMAD.MOV R14, RZ, RZ, -R9 ;  /* 0x000000ffff0e7224 */ /* 0x000fe200078e0a09 */
[----:B------:R-:W-:Y:S01]  /*2b40*/  ISETP.GT.U32.AND P4, PT, R3, R12, PT ;  /* 0x0000000c0300720c */ /* 0x000fe20003f84070 */
[----:B------:R-:W-:Y:S01]  /*2b50*/  IMAD.HI.U32 R7, R2, R252, RZ ;  /* 0x000000fc02077227 */ /* 0x000fe200078e00ff */
[----:B------:R0:W-:Y:S01]  /*2b60*/  STL [R1+0x14], R0 ;  /* 0x0000140001007387 */ /* 0x0001e20000100800 */
[----:B------:R-:W-:-:S02]  /*2b70*/  IABS R9, R17 ;  /* 0x0000001100097213 */ /* 0x000fc40000000000 */
[----:B------:R-:W-:Y:S01]  /*2b80*/  IMAD R14, R3, R14, R11 ;  /* 0x0000000e030e7224 */ /* 0x000fe200078e020b */
[C---:B------:R-:W-:Y:S02]  /*2b90*/  LOP3.LUT R42, R5.reuse, 0x1b0, RZ, 0xfc, !PT ;  /* 0x000001b0052a7812 */ /* 0x040fe400078efcff */
[----:B------:R-:W-:Y:S01]  /*2ba0*/  LOP3.LUT R45, R5, 0x1aa, RZ, 0xfc, !PT ;  /* 0x000001aa052d7812 */ /* 0x000fe200078efcff */
[--C-:B------:R-:W-:Y:S01]  /*2bb0*/  @!P3 IMAD.IADD R16, R16, 0x1, -R3.reuse ;  /* 0x000000011010b824 */ /* 0x100fe200078e0a03 */
[----:B------:R-:W-:Y:S01]  /*2bc0*/  ISETP.GT.U32.AND P3, PT, R3, R14, PT ;  /* 0x0000000e0300720c */ /* 0x000fe20003f64070 */
[----:B------:R-:W-:Y:S01]  /*2bd0*/  @!P5 IMAD.IADD R10, R10, 0x1, -R3 ;  /* 0x000000010a0ad824 */ /* 0x000fe200078e0a03 */
[----:B------:R-:W-:Y:S01]  /*2be0*/  IABS R39, R42 ;  /* 0x0000002a00277213 */ /* 0x000fe20000000000 */
[----:B0-----:R-:W-:Y:S01]  /*2bf0*/  IMAD.MOV.U32 R0, RZ, RZ, R8 ;  /* 0x000000ffff007224 */ /* 0x001fe200078e0008 */
[----:B------:R-:W-:Y:S01]  /*2c00*/  LOP3.LUT R46, R5, 0x1a8, RZ, 0xfc, !PT ;  /* 0x000001a8052e7812 */ /* 0x000fe200078efcff */
[----:B------:R-:W-:Y:S01]  /*2c10*/  IMAD.MOV R8, RZ, RZ, -R7 ;  /* 0x000000ffff087224 */ /* 0x000fe200078e0a07 */
[----:B------:R-:W-:Y:S01]  /*2c20*/  ISETP.GT.U32.AND P5, PT, R3, R10, PT ;  /* 0x0000000a0300720c */ /* 0x000fe20003fa4070 */
[----:B------:R-:W-:Y:S01]  /*2c30*/  @!P1 IMAD.MOV R0, RZ, RZ, -R0 ;  /* 0x000000ffff009224 */ /* 0x000fe200078e0a00 */
[----:B------:R-:W-:Y:S01]  /*2c40*/  ISETP.GE.AND P1, PT, R15, RZ, PT ;  /* 0x000000ff0f00720c */ /* 0x000fe20003f26270 */
[----:B------:R-:W-:Y:S01]  /*2c50*/  IMAD R252, R3, R8, R252 ;  /* 0x0000000803fc7224 */ /* 0x000fe200078e02fc */
[----:B------:R-:W-:Y:S01]  /*2c60*/  IABS R15, R21 ;  /* 0x00000015000f7213 */ /* 0x000fe20000000000 */
[----:B------:R-:W-:Y:S01]  /*2c70*/  @!P4 IMAD.IADD R12, R12, 0x1, -R3 ;  /* 0x000000010c0cc824 */ /* 0x000fe200078e0a03 */
[----:B------:R0:W-:Y:S01]  /*2c80*/  STL [R1+0x10], R0 ;  /* 0x0000100001007387 */ /* 0x0001e20000100800 */
[----:B------:R-:W-:Y:S01]  /*2c90*/  IMAD.HI.U32 R7, R2, R9, RZ ;  /* 0x0000000902077227 */ /* 0x000fe200078e00ff */
[----:B------:R-:W-:-:S02]  /*2ca0*/  IABS R43, R45 ;  /* 0x0000002d002b7213 */ /* 0x000fc40000000000 */
[C---:B------:R-:W-:Y:S01]  /*2cb0*/  ISETP.GT.U32.AND P4, PT, R3.reuse, R12, PT ;  /* 0x0000000c0300720c */ /* 0x040fe20003f84070 */
[----:B------:R-:W-:Y:S01]  /*2cc0*/  IMAD.MOV R8, RZ, RZ, -R7 ;  /* 0x000000ffff087224 */ /* 0x000fe200078e0a07 */
[----:B------:R-:W-:Y:S01]  /*2cd0*/  IABS R44, R46 ;  /* 0x0000002e002c7213 */ /* 0x000fe20000000000 */
[--C-:B------:R-:W-:Y:S01]  /*2ce0*/  @!P5 IMAD.IADD R10, R10, 0x1, -R3.reuse ;  /* 0x000000010a0ad824 */ /* 0x100fe200078e0a03 */
[----:B------:R-:W-:Y:S01]  /*2cf0*/  ISETP.GT.U32.AND P5, PT, R3, R252, PT ;  /* 0x000000fc0300720c */ /* 0x000fe20003fa4070 */
[----:B------:R-:W-:Y:S01]  /*2d00*/  @!P3 IMAD.IADD R14, R14, 0x1, -R3 ;  /* 0x000000010e0eb824 */ /* 0x000fe200078e0a03 */
[C---:B------:R-:W-:Y:S01]  /*2d10*/  LOP3.LUT R49, R5.reuse, 0x1a4, RZ, 0xfc, !PT ;  /* 0x000001a405317812 */ /* 0x040fe200078efcff */
[----:B0-----:R-:W-:Y:S01]  /*2d20*/  IMAD.MOV.U32 R0, RZ, RZ, R16 ;  /* 0x000000ffff007224 */ /* 0x001fe200078e0010 */
[----:B------:R-:W-:Y:S01]  /*2d30*/  LOP3.LUT R50, R5, 0x1a2, RZ, 0xfc, !PT ;  /* 0x000001a205327812 */ /* 0x000fe200078efcff */
[C---:B------:R-:W-:Y:S01]  /*2d40*/  IMAD R9, R3.reuse, R8, R9 ;  /* 0x0000000803097224 */ /* 0x040fe200078e0209 */
[----:B------:R-:W-:Y:S01]  /*2d50*/  ISETP.GT.U32.AND P3, PT, R3, R14, PT ;  /* 0x0000000e0300720c */ /* 0x000fe20003f64070 */
[----:B------:R-:W-:Y:S01]  /*2d60*/  @!P0 IMAD.MOV R0, RZ, RZ, -R0 ;  /* 0x000000ffff008224 */ /* 0x000fe200078e0a00 */
[----:B------:R-:W-:Y:S01]  /*2d70*/  ISETP.GE.AND P0, PT, R13, RZ, PT ;  /* 0x000000ff0d00720c */ /* 0x000fe20003f06270 */
[----:B------:R-:W-:Y:S01]  /*2d80*/  @!P4 IMAD.IADD R12, R12, 0x1, -R3 ;  /* 0x000000010c0cc824 */ /* 0x000fe200078e0a03 */
[----:B------:R-:W-:-:S02]  /*2d90*/  LOP3.LUT R13, R5, 0x1e8, RZ, 0xfc, !PT ;  /* 0x000001e8050d7812 */ /* 0x000fc400078efcff */
[----:B------:R0:W-:Y:S01]  /*2da0*/  STL [R1+0xc], R0 ;  /* 0x00000c0001007387 */ /* 0x0001e20000100800 */
[--C-:B------:R-:W-:Y:S01]  /*2db0*/  @!P5 IMAD.IADD R252, R252, 0x1, -R3.reuse ;  /* 0x00000001fcfcd824 */ /* 0x100fe200078e0a03 */
[----:B------:R-:W-:Y:S01]  /*2dc0*/  IABS R7, R13 ;  /* 0x0000000d00077213 */ /* 0x000fe20000000000 */
[----:B------:R-:W-:Y:S01]  /*2dd0*/  IMAD.MOV.U32 R4, RZ, RZ, R12 ;  /* 0x000000ffff047224 */ /* 0x000fe200078e000c */
[C---:B------:R-:W-:Y:S01]  /*2de0*/  ISETP.GT.U32.AND P4, PT, R3.reuse, R9, PT ;  /* 0x000000090300720c */ /* 0x040fe20003f84070 */
[----:B------:R-:W-:Y:S01]  /*2df0*/  VIADD R12, R6, 0x1de ;  /* 0x000001de060c7836 */ /* 0x000fe20000000000 */
[----:B------:R-:W-:Y:S01]  /*2e00*/  ISETP.GT.U32.AND P5, PT, R3, R252, PT ;  /* 0x000000fc0300720c */ /* 0x000fe20003fa4070 */
[----:B------:R-:W-:Y:S01]  /*2e10*/  @!P3 IMAD.IADD R14, R14, 0x1, -R3 ;  /* 0x000000010e0eb824 */ /* 0x000fe200078e0a03 */
[----:B------:R-:W-:Y:S01]  /*2e20*/  LOP3.LUT R8, R5, 0x1e6, RZ, 0xfc, !PT ;  /* 0x000001e605087812 */ /* 0x000fe200078efcff */
[----:B------:R-:W-:Y:S01]  /*2e30*/  @!P1 IMAD.MOV R4, RZ, RZ, -R4 ;  /* 0x000000ffff049224 */ /* 0x000fe200078e0a04 */
[----:B------:R-:W-:Y:S01]  /*2e40*/  ISETP.GE.AND P1, PT, R13, RZ, PT ;  /* 0x000000ff0d00720c */ /* 0x000fe20003f26270 */
[----:B0-----:R-:W-:Y:S01]  /*2e50*/  IMAD.MOV.U32 R0, RZ, RZ, R10 ;  /* 0x000000ffff007224 */ /* 0x001fe200078e000a */
[----:B------:R-:W-:Y:S01]  /*2e60*/  IABS R11, R8 ;  /* 0x00000008000b7213 */ /* 0x000fe20000000000 */
[----:B------:R-:W-:Y:S01]  /*2e70*/  IMAD.MOV.U32 R10, RZ, RZ, R7 ;  /* 0x000000ffff0a7224 */ /* 0x000fe200078e0007 */
[----:B------:R-:W-:Y:S01]  /*2e80*/  ISETP.GE.AND P3, PT, R8, RZ, PT ;  /* 0x000000ff0800720c */ /* 0x000fe20003f66270 */
[----:B------:R-:W-:Y:S01]  /*2e90*/  @!P6 IMAD.MOV R0, RZ, RZ, -R0 ;  /* 0x000000ffff00e224 */ /* 0x000fe200078e0a00 */
[----:B------:R-:W-:Y:S01]  /*2ea0*/  ISETP.GE.AND P6, PT, R17, RZ, PT ;  /* 0x000000ff1100720c */ /* 0x000fe20003fc6270 */
[----:B------:R-:W-:Y:S01]  /*2eb0*/  IMAD.HI.U32 R7, R2, R10, RZ ;  /* 0x0000000a02077227 */ /* 0x000fe200078e00ff */
[----:B------:R-:W-:-:S02]  /*2ec0*/  LOP3.LUT R8, R5, 0x1e4, RZ, 0xfc, !PT ;  /* 0x000001e405087812 */ /* 0x000fc400078efcff */
[----:B------:R0:W-:Y:S01]  /*2ed0*/  STL [R1+0x8], R0 ;  /* 0x0000080001007387 */ /* 0x0001e20000100800 */
[----:B------:R-:W-:Y:S01]  /*2ee0*/  IMAD.MOV R7, RZ, RZ, -R7 ;  /* 0x000000ffff077224 */ /* 0x000fe200078e0a07 */
[----:B------:R-:W-:Y:S01]  /*2ef0*/  IABS R13, R8 ;  /* 0x00000008000d7213 */ /* 0x000fe20000000000 */
[--C-:B------:R-:W-:Y:S01]  /*2f00*/  @!P4 IMAD.IADD R9, R9, 0x1, -R3.reuse ;  /* 0x000000010909c824 */ /* 0x100fe200078e0a03 */
[----:B------:R-:W-:Y:S01]  /*2f10*/  ISETP.GE.AND P4, PT, R8, RZ, PT ;  /* 0x000000ff0800720c */ /* 0x000fe20003f86270 */
[----:B------:R-:W-:Y:S01]  /*2f20*/  IMAD R10, R3, R7, R10 ;  /* 0x00000007030a7224 */ /* 0x000fe200078e020a */
[----:B------:R-:W-:Y:S01]  /*2f30*/  LOP3.LUT R8, R5, 0x1e2, RZ, 0xfc, !PT ;  /* 0x000001e205087812 */ /* 0x000fe200078efcff */
[----:B------:R-:W-:Y:S01]  /*2f40*/  @!P5 IMAD.IADD R252, R252, 0x1, -R3 ;  /* 0x00000001fcfcd824 */ /* 0x000fe200078e0a03 */
[----:B------:R-:W-:Y:S01]  /*2f50*/  IABS R16, R12 ;  /* 0x0000000c00107213 */ /* 0x000fe20000000000 */
[C---:B------:R-:W-:Y:S01]  /*2f60*/  IMAD.HI.U32 R7, R2.reuse, R11, RZ ;  /* 0x0000000b02077227 */ /* 0x040fe200078e00ff */
[----:B------:R-:W-:Y:S01]  /*2f70*/  ISETP.GT.U32.AND P5, PT, R3, R10, PT ;  /* 0x0000000a0300720c */ /* 0x000fe20003fa4070 */
[----:B------:R-:W-:Y:S01]  /*2f80*/  STL [R1+0x1054], R4 ;  /* 0x0010540401007387 */ /* 0x000fe20000100800 */
[----:B------:R-:W-:Y:S01]  /*2f90*/  IABS R17, R22 ;  /* 0x0000001600117213 */ /* 0x000fe20000000000 */
[----:B0-----:R-:W-:Y:S01]  /*2fa0*/  IMAD.MOV.U32 R0, RZ, RZ, R14 ;  /* 0x000000ffff007224 */ /* 0x001fe200078e000e */
[C---:B------:R-:W-:Y:S01]  /*2fb0*/  LOP3.LUT R51, R5.reuse, 0x1a0, RZ, 0xfc, !PT ;  /* 0x000001a005337812 */ /* 0x040fe200078efcff */
[----:B------:R-:W-:Y:S01]  /*2fc0*/  IMAD.MOV R14, RZ, RZ, -R7 ;  /* 0x000000ffff0e7224 */ /* 0x000fe200078e0a07 */
[----:B------:R-:W-:Y:S01]  /*2fd0*/  LOP3.LUT R52, R5, 0x19a, RZ, 0xfc, !PT ;  /* 0x0000019a05347812 */ /* 0x000fe200078efcff */
[----:B------:R-:W-:Y:S01]  /*2fe0*/  @!P2 IMAD.MOV R0, RZ, RZ, -R0 ;  /* 0x000000ffff00a224 */ /* 0x000fe200078e0a00 */
[C---:B------:R-:W-:Y:S01]  /*2ff0*/  ISETP.GT.U32.AND P2, PT, R3.reuse, R9, PT ;  /* 0x000000090300720c */ /* 0x040fe20003f44070 */
[----:B------:R-:W-:Y:S01]  /*3000*/  IMAD R11, R3, R14, R11 ;  /* 0x0000000e030b7224 */ /* 0x000fe200078e020b */
[----:B------:R-:W-:Y:S01]  /*3010*/  IABS R14, R8 ;  /* 0x00000008000e7213 */ /* 0x000fe20000000000 */
[----:B------:R-:W-:Y:S01]  /*3020*/  IMAD.HI.U32 R7, R2, R13, RZ ;  /* 0x0000000d02077227 */ /* 0x000fe200078e00ff */
[----:B------:R-:W-:Y:S01]  /*3030*/  IABS R47, R51 ;  /* 0x00000033002f7213 */ /* 0x000fe20000000000 */
[----:B------:R-:W-:Y:S01]  /*3040*/  STL [R1+0x1058], R0 ;  /* 0x0010580001007387 */ /* 0x000fe20000100800 */
[C---:B------:R-:W-:Y:S01]  /*3050*/  LOP3.LUT R53, R5.reuse, 0x198, RZ, 0xfc, !PT ;  /* 0x0000019805357812 */ /* 0x040fe200078efcff */
[----:B------:R-:W-:Y:S01]  /*3060*/  @!P5 IMAD.IADD R10, R10, 0x1, -R3 ;  /* 0x000000010a0ad824 */ /* 0x000fe200078e0a03 */
[----:B------:R-:W-:Y:S01]  /*3070*/  LOP3.LUT R55, R5, 0x194, RZ, 0xfc, !PT ;  /* 0x0000019405377812 */ /* 0x000fe200078efcff */
[----:B------:R-:W-:Y:S01]  /*3080*/  @!P0 IMAD.MOV R252, RZ, RZ, -R252 ;  /* 0x000000fffffc8224 */ /* 0x000fe200078e0afc */
[----:B------:R-:W-:-:S02]  /*3090*/  ISETP.GE.AND P0, PT, R12, RZ, PT ;  /* 0x000000ff0c00720c */ /* 0x000fc40003f06270 */
[----:B------:R-:W-:Y:S01]  /*30a0*/  ISETP.GT.U32.AND P5, PT, R3, R10, PT ;  /* 0x0000000a0300720c */ /* 0x000fe20003fa4070 */
[----:B------:R-:W-:Y:S01]  /*30b0*/  @!P2 IMAD.IADD R9, R9, 0x1, -R3 ;  /* 0x000000010909a824 */ /* 0x000fe200078e0a03 */
[----:B------:R-:W-:Y:S01]  /*30c0*/  ISETP.GE.AND P2, PT, R8, RZ, PT ;  /* 0x000000ff0800720c */ /* 0x000fe20003f46270 */
[----:B------:R-:W-:Y:S01]  /*30d0*/  IMAD.MOV R8, RZ, RZ, -R7 ;  /* 0x000000ffff087224 */ /* 0x000fe200078e0a07 */
[----:B------:R-:W-:Y:S01]  /*30e0*/  LOP3.LUT R59, R5, 0x192, RZ, 0xfc, !PT ;  /* 0x00000192053b7812 */ /* 0x000fe200078efcff */
[----:B------:R-:W-:Y:S01]  /*30f0*/  @!P6 IMAD.MOV R9, RZ, RZ, -R9 ;  /* 0x000000ffff09e224 */ /* 0x000fe200078e0a09 */
[----:B------:R-:W-:Y:S01]  /*3100*/  ISETP.GT.U32.AND P6, PT, R3, R11, PT ;  /* 0x0000000b0300720c */ /* 0x000fe20003fc4070 */
[----:B------:R-:W-:Y:S01]  /*3110*/  IMAD.HI.U32 R7, R2, R14, RZ ;  /* 0x0000000e02077227 */ /* 0x000fe200078e00ff */
[----:B------:R-:W-:Y:S01]  /*3120*/  IABS R54, R59 ;  /* 0x0000003b00367213 */ /* 0x000fe20000000000 */
[----:B------:R-:W-:Y:S01]  /*3130*/  STL [R1+0x105c], R252 ;  /* 0x00105cfc01007387 */ /* 0x000fe20000100800 */
[----:B------:R-:W-:Y:S01]  /*3140*/  LOP3.LUT R60, R5, 0x190, RZ, 0xfc, !PT ;  /* 0x00000190053c7812 */ /* 0x000fe200078efcff */
[----:B------:R-:W-:Y:S01]  /*3150*/  IMAD R12, R3, R8, R13 ;  /* 0x00000008030c7224 */ /* 0x000fe200078e020d */
[----:B------:R-:W-:Y:S01]  /*3160*/  LOP3.LUT R62, R5, 0x18a, RZ, 0xfc, !PT ;  /* 0x0000018a053e7812 */ /* 0x000fe200078efcff */
[----:B------:R-:W-:Y:S01]  /*3170*/  IMAD.MOV R13, RZ, RZ, -R7 ;  /* 0x000000ffff0d7224 */ /* 0x000fe200078e0a07 */
[----:B------:R-:W-:Y:S01]  /*3180*/  IABS R56, R60 ;  /* 0x0000003c00387213 */ /* 0x000fe20000000000 */
[--C-:B------:R-:W-:Y:S01]  /*3190*/  @!P5 IMAD.IADD R10, R10, 0x1, -R3.reuse ;  /* 0x000000010a0ad824 */ /* 0x100fe200078e0a03 */
[C---:B------:R-:W-:Y:S01]  /*31a0*/  ISETP.GT.U32.AND P5, PT, R3.reuse, R12, PT ;  /* 0x0000000c0300720c */ /* 0x040fe20003fa4070 */
        /* <DEDUP_REMOVED lines=8> */
[----:B------:R-:W-:Y:S01]  /*3230*/  IMAD.HI.U32 R7, R2, R16, RZ ;  /* 0x0000001002077227 */ /* 0x000fe200078e00ff */
[----:B------:R-:W-:-:S02]  /*3240*/  LOP3.LUT R63, R5, 0x186, RZ, 0xfc, !PT ;  /* 0x00000186053f7812 */ /* 0x000fc400078efcff */
[C---:B------:R-:W-:Y:S01]  /*3250*/  LOP3.LUT R64, R5.reuse, 0x184, RZ, 0xfc, !PT ;  /* 0x0000018405407812 */ /* 0x040fe200078efcff */
[----:B------:R-:W-:Y:S01]  /*3260*/  IMAD.MOV R8, RZ, RZ, -R8 ;  /* 0x000000ffff087224 */ /* 0x000fe200078e0a08 */
[----:B------:R-:W-:Y:S01]  /*3270*/  LOP3.LUT R65, R5, 0x182, RZ, 0xfc, !PT ;  /* 0x0000018205417812 */ /* 0x000fe200078efcff */
[----:B------:R-:W-:Y:S01]  /*3280*/  @!P5 IMAD.IADD R12, R12, 0x1, -R3 ;  /* 0x000000010c0cd824 */ /* 0x000fe200078e0a03 */
[C---:B------:R-:W-:Y:S01]  /*3290*/  ISETP.GT.U32.AND P5, PT, R3.reuse, R11, PT ;  /* 0x0000000b0300720c */ /* 0x040fe20003fa4070 */
[----:B------:R-:W-:Y:S01]  /*32a0*/  IMAD R14, R3, R8, R15 ;  /* 0x00000008030e7224 */ /* 0x000fe200078e020f */
[----:B------:R-:W-:Y:S01]  /*32b0*/  LOP3.LUT R66, R5, 0x180, RZ, 0xfc, !PT ;  /* 0x0000018005427812 */ /* 0x000fe200078efcff */
[----:B------:R-:W-:Y:S01]  /*32c0*/  @!P6 IMAD.IADD R13, R13, 0x1, -R3 ;  /* 0x000000010d0de824 */ /* 0x000fe200078e0a03 */
[C---:B------:R-:W-:Y:S01]  /*32d0*/  LOP3.LUT R67, R5.reuse, 0x17c, RZ, 0xfc, !PT ;  /* 0x0000017c05437812 */ /* 0x040fe200078efcff */
[----:B------:R-:W-:Y:S01]  /*32e0*/  IMAD.MOV R7, RZ, RZ, -R7 ;  /* 0x000000ffff077224 */ /* 0x000fe200078e0a07 */
[----:B------:R-:W-:Y:S01]  /*32f0*/  LOP3.LUT R68, R5, 0x17a, RZ, 0xfc, !PT ;  /* 0x0000017a05447812 */ /* 0x000fe200078efcff */
[----:B------:R-:W-:Y:S01]  /*3300*/  IMAD.MOV.U32 R8, RZ, RZ, R17 ;  /* 0x000000ffff087224 */ /* 0x000fe200078e0011 */
[C---:B------:R-:W-:Y:S01]  /*3310*/  ISETP.GT.U32.AND P6, PT, R3.reuse, R13, PT ;  /* 0x0000000d0300720c */ /* 0x040fe20003fc4070 */
[----:B------:R-:W-:Y:S01]  /*3320*/  IMAD R15, R3, R7, R16 ;  /* 0x00000007030f7224 */ /* 0x000fe200078e0210 */
[----:B------:R-:W-:Y:S01]  /*3330*/  IABS R17, R23 ;  /* 0x0000001700117213 */ /* 0x000fe20000000000 */
[----:B------:R-:W-:Y:S01]  /*3340*/  IMAD.HI.U32 R7, R2, R8, RZ ;  /* 0x0000000802077227 */ /* 0x000fe200078e00ff */
[----:B------:R-:W-:-:S02]  /*3350*/  LOP3.LUT R70, R5, 0x176, RZ, 0xfc, !PT ;  /* 0x0000017605467812 */ /* 0x000fc400078efcff */
[C---:B------:R-:W-:Y:S01]  /*3360*/  LOP3.LUT R73, R5.reuse, 0x174, RZ, 0xfc, !PT ;  /* 0x0000017405497812 */ /* 0x040fe200078efcff */
[----:B------:R-:W-:Y:S01]  /*3370*/  IMAD.MOV R16, RZ, RZ, -R7 ;  /* 0x000000ffff107224 */ /* 0x000fe200078e0a07 */
[----:B------:R-:W-:Y:S01]  /*3380*/  LOP3.LUT R76, R5, 0x172, RZ, 0xfc, !PT ;  /* 0x00000172054c7812 */ /* 0x000fe200078efcff */
[----:B------:R-:W-:Y:S01]  /*3390*/  @!P5 IMAD.IADD R11, R11, 0x1, -R3 ;  /* 0x000000010b0bd824 */ /* 0x000fe200078e0a03 */
[----:B------:R-:W-:Y:S01]  /*33a0*/  ISETP.GT.U32.AND P5, PT, R3, R14, PT ;  /* 0x0000000e0300720c */ /* 0x000fe20003fa4070 */
[----:B------:R-:W-:Y:S01]  /*33b0*/  IMAD.HI.U32 R7, R2, R17, RZ ;  /* 0x0000001102077227 */ /* 0x000fe200078e00ff */
[----:B------:R-:W-:Y:S02]  /*33c0*/  IABS R69, R73 ;  /* 0x0000004900457213 */ /* 0x000fe40000000000 */
[----:B------:R-:W-:Y:S01]  /*33d0*/  LOP3.LUT R77, R5, 0x170, RZ, 0xfc, !PT ;  /* 0x00000170054d7812 */ /* 0x000fe200078efcff */
[----:B------:R-:W-:Y:S01]  /*33e0*/  @!P1 IMAD.MOV R10, RZ, RZ, -R10 ;  /* 0x000000ffff0a9224 */ /* 0x000fe200078e0a0a */
[C---:B------:R-:W-:Y:S01]  /*33f0*/  ISETP.GT.U32.AND P1, PT, R3.reuse, R12, PT ;  /* 0x0000000c0300720c */ /* 0x040fe20003f24070 */
[----:B------:R-:W-:Y:S01]  /*3400*/  IMAD R16, R3, R16, R8 ;  /* 0x0000001003107224 */ /* 0x000fe200078e0208 */
[----:B------:R-:W-:Y:S01]  /*3410*/  IABS R71, R77 ;  /* 0x0000004d00477213 */ /* 0x000fe20000000000 */
[----:B------:R-:W-:Y:S01]  /*3420*/  IMAD.MOV R8, RZ, RZ, -R7 ;  /* 0x000000ffff087224 */ /* 0x000fe200078e0a07 */
[----:B------:R-:W-:Y:S01]  /*3430*/  LOP3.LUT R78, R5, 0x16c, RZ, 0xfc, !PT ;  /* 0x0000016c054e7812 */ /* 0x000fe200078efcff */
[----:B------:R-:W-:Y:S01]  /*3440*/  @!P6 IMAD.IADD R13, R13, 0x1, -R3 ;  /* 0x000000010d0de824 */ /* 0x000fe200078e0a03 */
[C---:B------:R-:W-:Y:S01]  /*3450*/  ISETP.GT.U32.AND P6, PT, R3.reuse, R16, PT ;  /* 0x000000100300720c */ /* 0x040fe20003fc4070 */
[----:B------:R-:W-:Y:S01]  /*3460*/  IMAD R17, R3, R8, R17 ;  /* 0x0000000803117224 */ /* 0x000fe200078e0211 */
[C---:B------:R-:W-:Y:S01]  /*3470*/  LOP3.LUT R79, R5.reuse, 0x16a, RZ, 0xfc, !PT ;  /* 0x0000016a054f7812 */ /* 0x040fe200078efcff */
[--C-:B------:R-:W-:Y:S01]  /*3480*/  @!P5 IMAD.IADD R14, R14, 0x1, -R3.reuse ;  /* 0x000000010e0ed824 */ /* 0x100fe200078e0a03 */
[----:B------:R-:W-:Y:S01]  /*3490*/  LOP3.LUT R80, R5, 0x168, RZ, 0xfc, !PT ;  /* 0x0000016805507812 */ /* 0x000fe200078efcff */
[----:B------:R-:W-:Y:S01]  /*34a0*/  IMAD.HI.U32 R8, R2, R19, RZ ;  /* 0x0000001302087227 */ /* 0x000fe200078e00ff */
[C---:B------:R-:W-:Y:S01]  /*34b0*/  ISETP.GT.U32.AND P5, PT, R3.reuse, R17, PT ;  /* 0x000000110300720c */ /* 0x040fe20003fa4070 */
[----:B------:R-:W-:Y:S01]  /*34c0*/  STL [R1+0x1064], R10 ;  /* 0x0010640a01007387 */ /* 0x000fe20000100800 */
[----:B------:R-:W-:Y:S01]  /*34d0*/  IABS R74, R79 ;  /* 0x0000004f004a7213 */ /* 0x000fe20000000000 */
[----:B------:R-:W-:Y:S01]  /*34e0*/  @!P1 IMAD.IADD R12, R12, 0x1, -R3 ;  /* 0x000000010c0c9824 */ /* 0x000fe200078e0a03 */
[----:B------:R-:W-:Y:S01]  /*34f0*/  ISETP.GT.U32.AND P1, PT, R3, R15, PT ;  /* 0x0000000f0300720c */ /* 0x000fe20003f24070 */
[----:B------:R-:W-:Y:S01]  /*3500*/  IMAD.HI.U32 R7, R2, R18, RZ ;  /* 0x0000001202077227 */ /* 0x000fe200078e00ff */
[----:B------:R-:W-:-:S02]  /*3510*/  IABS R75, R80 ;  /* 0x00000050004b7213 */ /* 0x000fc40000000000 */
[----:B------:R-:W-:Y:S01]  /*3520*/  LOP3.LUT R81, R5, 0x164, RZ, 0xfc, !PT ;  /* 0x0000016405517812 */ /* 0x000fe200078efcff */
[--C-:B------:R-:W-:Y:S01]  /*3530*/  @!P6 IMAD.IADD R16, R16, 0x1, -R3.reuse ;  /* 0x000000011010e824 */ /* 0x100fe200078e0a03 */
[----:B------:R-:W-:Y:S01]  /*3540*/  ISETP.GT.U32.AND P6, PT, R3, R14, PT ;  /* 0x0000000e0300720c */ /* 0x000fe20003fc4070 */
[----:B------:R-:W-:Y:S01]  /*3550*/  IMAD.MOV R8, RZ, RZ, -R8 ;  /* 0x000000ffff087224 */ /* 0x000fe200078e0a08 */
[----:B------:R-:W-:Y:S01]  /*3560*/  LOP3.LUT R87, R5, 0x15a, RZ, 0xfc, !PT ;  /* 0x0000015a05577812 */ /* 0x000fe200078efcff */
[----:B------:R-:W-:Y:S01]  /*3570*/  @!P5 IMAD.IADD R17, R17, 0x1, -R3 ;  /* 0x000000011111d824 */ /* 0x000fe200078e0a03 */
[----:B------:R-:W-:Y:S01]  /*3580*/  ISETP.GT.U32.AND P5, PT, R3, R16, PT ;  /* 0x000000100300720c */ /* 0x000fe20003fa4070 */
[----:B------:R-:W-:Y:S01]  /*3590*/  IMAD.MOV R7, RZ, RZ, -R7 ;  /* 0x000000ffff077224 */ /* 0x000fe200078e0a07 */
[----:B------:R-:W-:Y:S01]  /*35a0*/  LOP3.LUT R88, R5, 0x158, RZ, 0xfc, !PT ;  /* 0x0000015805587812 */ /* 0x000fe200078efcff */
[----:B------:R-:W-:Y:S01]  /*35b0*/  @!P1 IMAD.IADD R15, R15, 0x1, -R3 ;  /* 0x000000010f0f9824 */ /* 0x000fe200078e0a03 */
[----:B------:R-:W-:Y:S01]  /*35c0*/  ISETP.GE.AND P1, PT, R21, RZ, PT ;  /* 0x000000ff1500720c */ /* 0x000fe20003f26270 */
[C---:B------:R-:W-:Y:S01]  /*35d0*/  IMAD R19, R3.reuse, R8, R19 ;  /* 0x0000000803137224 */ /* 0x040fe200078e0213 */
[----:B------:R-:W-:Y:S01]  /*35e0*/  IABS R21, R27 ;  /* 0x0000001b00157213 */ /* 0x000fe20000000000 */
[----:B------:R-:W-:Y:S01]  /*35f0*/  @!P4 IMAD.MOV R12, RZ, RZ, -R12 ;  /* 0x000000ffff0cc224 */ /* 0x000fe200078e0a0c */
[C---:B------:R-:W-:Y:S01]  /*3600*/  ISETP.GT.U32.AND P4, PT, R3.reuse, R17, PT ;  /* 0x000000110300720c */ /* 0x040fe20003f84070 */
[----:B------:R-:W-:Y:S01]  /*3610*/  IMAD R18, R3, R7, R18 ;  /* 0x0000000703127224 */ /* 0x000fe200078e0212 */
[----:B------:R-:W-:Y:S01]  /*3620*/  IABS R82, R87 ;  /* 0x0000005700527213 */ /* 0x000fe20000000000 */
[----:B------:R-:W-:Y:S01]  /*3630*/  IMAD.HI.U32 R7, R2, R20, RZ ;  /* 0x0000001402077227 */ /* 0x000fe200078e00ff */
[----:B------:R-:W-:-:S02]  /*3640*/  IABS R84, R88 ;  /* 0x0000005800547213 */ /* 0x000fc40000000000 */
[----:B------:R-:W-:Y:S01]  /*3650*/  LOP3.LUT R89, R5, 0x156, RZ, 0xfc, !PT ;  /* 0x0000015605597812 */ /* 0x000fe200078efcff */
[----:B------:R-:W-:Y:S01]  /*3660*/  @!P3 IMAD.MOV R11, RZ, RZ, -R11 ;  /* 0x000000ffff0bb224 */ /* 0x000fe200078e0a0b */
[C---:B------:R-:W-:Y:S01]  /*3670*/  ISETP.GT.U32.AND P3, PT, R3.reuse, R15, PT ;  /* 0x0000000f0300720c */ /* 0x040fe20003f64070 */
[----:B------:R-:W-:Y:S01]  /*3680*/  @!P6 IMAD.IADD R14, R14, 0x1, -R3 ;  /* 0x000000010e0ee824 */ /* 0x000fe200078e0a03 */
[C---:B------:R-:W-:Y:S01]  /*3690*/  ISETP.GT.U32.AND P6, PT, R3.reuse, R19, PT ;  /* 0x000000130300720c */ /* 0x040fe20003fc4070 */
[----:B------:R-:W-:Y:S01]  /*36a0*/  IMAD.MOV R7, RZ, RZ, -R7 ;  /* 0x000000ffff077224 */ /* 0x000fe200078e0a07 */
[----:B------:R-:W-:Y:S01]  /*36b0*/  IABS R85, R89 ;  /* 0x0000005900557213 */ /* 0x000fe20000000000 */
[----:B------:R-:W-:Y:S01]  /*36c0*/  @!P2 IMAD.MOV R13, RZ, RZ, -R13 ;  /* 0x000000ffff0da224 */ /* 0x000fe200078e0a0d */
[C---:B------:R-:W-:Y:S01]  /*36d0*/  ISETP.GT.U32.AND P2, PT, R3.reuse, R18, PT ;  /* 0x000000120300720c */ /* 0x040fe20003f44070 */
[----:B------:R-:W-:Y:S01]  /*36e0*/  IMAD R20, R3, R7, R20 ;  /* 0x0000000703147224 */ /* 0x000fe200078e0214 */
[C---:B------:R-:W-:Y:S01]  /*36f0*/  LOP3.LUT R90, R5.reuse, 0x154, RZ, 0xfc, !PT ;  /* 0x00000154055a7812 */ /* 0x040fe200078efcff */
[--C-:B------:R-:W-:Y:S01]  /*3700*/  @!P5 IMAD.IADD R16, R16, 0x1, -R3.reuse ;  /* 0x000000011010d824 */ /* 0x100fe200078e0a03 */
[----:B------:R-:W-:Y:S01]  /*3710*/  LOP3.LUT R91, R5, 0x152, RZ, 0xfc, !PT ;  /* 0x00000152055b7812 */ /* 0x000fe200078efcff */
[--C-:B------:R-:W-:Y:S01]  /*3720*/  @!P4 IMAD.IADD R17, R17, 0x1, -R3.reuse ;  /* 0x000000011111c824 */ /* 0x100fe200078e0a03 */
[----:B------:R-:W-:Y:S01]  /*3730*/  ISETP.GT.U32.AND P5, PT, R3, R20, PT ;  /* 0x000000140300720c */ /* 0x000fe20003fa4070 */
[----:B------:R-:W-:Y:S01]  /*3740*/  IMAD.HI.U32 R7, R2, R21, RZ ;  /* 0x0000001502077227 */ /* 0x000fe200078e00ff */
[----:B------:R-:W-:Y:S01]  /*3750*/  ISETP.GE.AND P4, PT, R23, RZ, PT ;  /* 0x000000ff1700720c */ /* 0x000fe20003f86270 */
[----:B------:R-:W-:Y:S01]  /*3760*/  STL [R1+0x1068], R11 ;  /* 0x0010680b01007387 */ /* 0x000fe20000100800 */
[----:B------:R-:W-:Y:S01]  /*3770*/  LOP3.LUT R23, R5, 0x1d0, RZ, 0xfc, !PT ;  /* 0x000001d005177812 */ /* 0x000fe200078efcff */
[--C-:B------:R-:W-:Y:S01]  /*3780*/  @!P3 IMAD.IADD R15, R15, 0x1, -R3.reuse ;  /* 0x000000010f0fb824 */ /* 0x100fe200078e0a03 */
[----:B------:R-:W-:Y:S01]  /*3790*/  ISETP.GE.AND P3, PT, R22, RZ, PT ;  /* 0x000000ff1600720c */ /* 0x000fe20003f66270 */
[----:B------:R-:W-:Y:S01]  /*37a0*/  @!P6 IMAD.IADD R19, R19, 0x1, -R3 ;  /* 0x000000011313e824 */ /* 0x000fe200078e0a03 */
[----:B------:R-:W-:Y:S01]  /*37b0*/  IABS R22, R23 ;  /* 0x0000001700167213 */ /* 0x000fe20000000000 */
[----:B------:R-:W-:Y:S01]  /*37c0*/  IMAD.MOV R8, RZ, RZ, -R7 ;  /* 0x000000ffff087224 */ /* 0x000fe200078e0a07 */
[----:B------:R-:W-:Y:S01]  /*37d0*/  ISETP.GE.AND P6, PT, R25, RZ, PT ;  /* 0x000000ff1900720c */ /* 0x000fe20003fc6270 */
[----:B------:R-:W-:Y:S01]  /*37e0*/  @!P0 IMAD.MOV R15, RZ, RZ, -R15 ;  /* 0x000000ffff0f8224 */ /* 0x000fe200078e0a0f */
[C---:B------:R-:W-:Y:S01]  /*37f0*/  ISETP.GT.U32.AND P0, PT, R3.reuse, R19, PT ;  /* 0x000000130300720c */ /* 0x040fe20003f04070 */
[----:B------:R-:W-:Y:S01]  /*3800*/  @!P2 IMAD.IADD R18, R18, 0x1, -R3 ;  /* 0x000000011212a824 */ /* 0x000fe200078e0a03 */
[----:B------:R-:W-:Y:S01]  /*3810*/  ISETP.GE.AND P2, PT, R24, RZ, PT ;  /* 0x000000ff1800720c */ /* 0x000fe20003f46270 */
[----:B------:R-:W-:Y:S01]  /*3820*/  IMAD R21, R3, R8, R21 ;  /* 0x0000000803157224 */ /* 0x000fe200078e0215 */
[----:B------:R-:W-:Y:S01]  /*3830*/  IABS R86, R90 ;  /* 0x0000005a00567213 */ /* 0x000fe20000000000 */
[----:B------:R-:W-:Y:S01]  /*3840*/  IMAD.HI.U32 R7, R2, R22, RZ ;  /* 0x0000001602077227 */ /* 0x000fe200078e00ff */
[C---:B------:R-:W-:Y:S01]  /*3850*/  LOP3.LUT R92, R5.reuse, 0x150, RZ, 0xfc, !PT ;  /* 0x00000150055c7812 */ /* 0x040fe200078efcff */
[----:B------:R-:W-:Y:S01]  /*3860*/  STL [R1+0x1070], R12 ;  /* 0x0010700c01007387 */ /* 0x000fe20000100800 */
[----:B------:R-:W-:Y:S01]  /*3870*/  LOP3.LUT R93, R5, 0x14a, RZ, 0xfc, !PT ;  /* 0x0000014a055d7812 */ /* 0x000fe200078efcff */
[----:B------:R-:W-:Y:S01]  /*3880*/  @!P5 IMAD.IADD R20, R20, 0x1, -R3 ;  /* 0x000000011414d824 */ /* 0x000fe200078e0a03 */
[C---:B------:R-:W-:Y:S01]  /*3890*/  ISETP.GT.U32.AND P5, PT, R3.reuse, R18, PT ;  /* 0x000000120300720c */ /* 0x040fe20003fa4070 */
[----:B------:R-:W-:Y:S01]  /*38a0*/  @!P4 IMAD.MOV R17, RZ, RZ, -R17 ;  /* 0x000000ffff11c224 */ /* 0x000fe200078e0a11 */
[----:B------:R-:W-:Y:S01]  /*38b0*/  ISETP.GT.U32.AND P4, PT, R3, R21, PT ;  /* 0x000000150300720c */ /* 0x000fe20003f84070 */
[----:B------:R-:W-:Y:S01]  /*38c0*/  IMAD.MOV R7, RZ, RZ, -R7 ;  /* 0x000000ffff077224 */ /* 0x000fe200078e0a07 */
[----:B------:R-:W-:Y:S01]  /*38d0*/  LOP3.LUT R94, R5, 0x148, RZ, 0xfc, !PT ;  /* 0x00000148055e7812 */ /* 0x000fe200078efcff */
[----:B------:R-:W-:Y:S01]  /*38e0*/  @!P0 IMAD.IADD R19, R19, 0x1, -R3 ;  /* 0x0000000113138824 */ /* 0x000fe200078e0a03 */
[----:B------:R-:W-:Y:S01]  /*38f0*/  LOP3.LUT R95, R5, 0x146, RZ, 0xfc, !PT ;  /* 0x00000146055f7812 */ /* 0x000fe200078efcff */
[----:B------:R-:W-:Y:S01]  /*3900*/  IMAD R22, R3, R7, R22 ;  /* 0x0000000703167224 */ /* 0x000fe200078e0216 */
[----:B------:R-:W-:Y:S01]  /*3910*/  LOP3.LUT R7, R5, 0x1cc, RZ, 0xfc, !PT ;  /* 0x000001cc05077812 */ /* 0x000fe200078efcff */
[----:B------:R-:W-:Y:S01]  /*3920*/  @!P1 IMAD.MOV R14, RZ, RZ, -R14 ;  /* 0x000000ffff0e9224 */ /* 0x000fe200078e0a0e */
[C---:B------:R-:W-:Y:S01]  /*3930*/  ISETP.GT.U32.AND P1, PT, R3.reuse, R20, PT ;  /* 0x000000140300720c */ /* 0x040fe20003f24070 */
[----:B------:R-:W-:Y:S01]  /*3940*/  @!P6 IMAD.MOV R19, RZ, RZ, -R19 ;  /* 0x000000ffff13e224 */ /* 0x000fe200078e0a13 */
[----:B------:R-:W-:Y:S01]  /*3950*/  ISETP.GT.U32.AND P6, PT, R3, R22, PT ;  /* 0x000000160300720c */ /* 0x000fe20003fc4070 */
[--C-:B------:R-:W-:Y:S01]  /*3960*/  @!P5 IMAD.IADD R18, R18, 0x1, -R3.reuse ;  /* 0x000000011212d824 */ /* 0x100fe200078e0a03 */
[----:B------:R-:W-:Y:S01]  /*3970*/  ISETP.GE.AND P5, PT, R27, RZ, PT ;  /* 0x000000ff1b00720c */ /* 0x000fe20003fa6270 */
[--C-:B------:R-:W-:Y:S01]  /*3980*/  @!P4 IMAD.IADD R21, R21, 0x1, -R3.reuse ;  /* 0x000000011515c824 */ /* 0x100fe200078e0a03 */
[----:B------:R-:W-:Y:S01]  /*3990*/  ISETP.GE.AND P4, PT, R7, RZ, PT ;  /* 0x000000ff0700720c */ /* 0x000fe20003f86270 */
[----:B------:R-:W-:Y:S01]  /*39a0*/  @!P3 IMAD.MOV R16, RZ, RZ, -R16 ;  /* 0x000000ffff10b224 */ /* 0x000fe200078e0a10 */
[----:B------:R-:W-:Y:S01]  /*39b0*/  ISETP.GE.AND P3, PT, R26, RZ, PT ;  /* 0x000000ff1a00720c */ /* 0x000fe20003f66270 */
[----:B------:R-:W-:Y:S01]  /*39c0*/  VIADD R8, R6, 0x1ce ;  /* 0x000001ce06087836 */ /* 0x000fe20000000000 */
[----:B------:R-:W-:Y:S01]  /*39d0*/  IABS R26, R7 ;  /* 0x00000007001a7213 */ /* 0x000fe20000000000 */
[----:B------:R-:W-:Y:S01]  /*39e0*/  @!P2 IMAD.MOV R18, RZ, RZ, -R18 ;  /* 0x000000ffff12a224 */ /* 0x000fe200078e0a12 */
[----:B------:R-:W-:Y:S01]  /*39f0*/  ISETP.GT.U32.AND P2, PT, R3, R21, PT ;  /* 0x000000150300720c */ /* 0x000fe20003f44070 */
[--C-:B------:R-:W-:Y:S01]  /*3a00*/  @!P1 IMAD.IADD R20, R20, 0x1, -R3.reuse ;  /* 0x0000000114149824 */ /* 0x100fe200078e0a03 */
[----:B------:R-:W-:Y:S01]  /*3a10*/  IABS R24, R8 ;  /* 0x0000000800187213 */ /* 0x000fe20000000000 */
[----:B------:R-:W-:Y:S01]  /*3a20*/  @!P6 IMAD.IADD R22, R22, 0x1, -R3 ;  /* 0x000000011616e824 */ /* 0x000fe200078e0a03 */
[----:B------:R-:W-:Y:S01]  /*3a30*/  ISETP.GE.AND P0, PT, R8, RZ, PT ;  /* 0x000000ff0800720c */ /* 0x000fe20003f06270 */
[----:B------:R-:W-:Y:S01]  /*3a40*/  STL [R1+0x1074], R13 ;  /* 0x0010740d01007387 */ /* 0x000fe20000100800 */
[----:B------:R-:W-:Y:S01]  /*3a50*/  LOP3.LUT R8, R5, 0x1ca, RZ, 0xfc, !PT ;  /* 0x000001ca05087812 */ /* 0x000fe200078efcff */
[----:B------:R-:W-:Y:S01]  /*3a60*/  IMAD.HI.U32 R7, R2, R24, RZ ;  /* 0x0000001802077227 */ /* 0x000fe200078e00ff */
[----:B------:R-:W-:Y:S01]  /*3a70*/  ISETP.GE.AND P1, PT, R23, RZ, PT ;  /* 0x000000ff1700720c */ /* 0x000fe20003f26270 */
[----:B------:R-:W-:Y:S01]  /*3a80*/  STL [R1+0x1078], R14 ;  /* 0x0010780e01007387 */ /* 0x000fe20000100800 */
[----:B------:R-:W-:Y:S01]  /*3a90*/  LOP3.LUT R23, R5, 0x1c8, RZ, 0xfc, !PT ;  /* 0x000001c805177812 */ /* 0x000fe200078efcff */
[----:B------:R-:W-:Y:S01]  /*3aa0*/  @!P3 IMAD.MOV R20, RZ, RZ, -R20 ;  /* 0x000000ffff14b224 */ /* 0x000fe200078e0a14 */
[----:B------:R-:W-:Y:S01]  /*3ab0*/  ISETP.GE.AND P3, PT, R8, RZ, PT ;  /* 0x000000ff0800720c */ /* 0x000fe20003f66270 */
[----:B------:R-:W-:Y:S01]  /*3ac0*/  IMAD.MOV R25, RZ, RZ, -R7 ;  /* 0x000000ffff197224 */ /* 0x000fe200078e0a07 */
[----:B------:R-:W-:Y:S01]  /*3ad0*/  IABS R27, R8 ;  /* 0x00000008001b7213 */ /* 0x000fe20000000000 */
[----:B------:R-:W-:Y:S01]  /*3ae0*/  IMAD.HI.U32 R8, R2, R26, RZ ;  /* 0x0000001a02087227 */ /* 0x000fe200078e00ff */
[----:B------:R-:W-:Y:S01]  /*3af0*/  ISETP.GT.U32.AND P6, PT, R3, R22, PT ;  /* 0x000000160300720c */ /* 0x000fe20003fc4070 */
[----:B------:R0:W-:Y:S01]  /*3b00*/  STL [R1+0x107c], R15 ;  /* 0x00107c0f01007387 */ /* 0x0001e20000100800 */
[----:B------:R-:W-:Y:S01]  /*3b10*/  IABS R29, R23 ;  /* 0x00000017001d7213 */ /* 0x000fe20000000000 */
[----:B------:R-:W-:Y:S01]  /*3b20*/  @!P2 IMAD.IADD R21, R21, 0x1, -R3 ;  /* 0x000000011515a824 */ /* 0x000fe200078e0a03 */
[----:B------:R-:W-:Y:S01]  /*3b30*/  ISETP.GE.AND P2, PT, R23, RZ, PT ;  /* 0x000000ff1700720c */ /* 0x000fe20003f46270 */
[----:B------:R-:W-:Y:S01]  /*3b40*/  IMAD R23, R3, R25, R24 ;  /* 0x0000001903177224 */ /* 0x000fe200078e0218 */
[C---:B------:R-:W-:Y:S01]  /*3b50*/  LOP3.LUT R98, R5.reuse, 0x142, RZ, 0xfc, !PT ;  /* 0x0000014205627812 */ /* 0x040fe200078efcff */
[----:B------:R-:W-:Y:S01]  /*3b60*/  IMAD.MOV R8, RZ, RZ, -R8 ;  /* 0x000000ffff087224 */ /* 0x000fe200078e0a08 */
[----:B------:R-:W-:Y:S01]  /*3b70*/  LOP3.LUT R99, R5, 0x140, RZ, 0xfc, !PT ;  /* 0x0000014005637812 */ /* 0x000fe200078efcff */
[----:B------:R-:W-:Y:S01]  /*3b80*/  @!P5 IMAD.MOV R21, RZ, RZ, -R21 ;  /* 0x000000ffff15d224 */ /* 0x000fe200078e0a15 */
[C---:B------:R-:W-:Y:S01]  /*3b90*/  ISETP.GT.U32.AND P5, PT, R3.reuse, R23, PT ;  /* 0x000000170300720c */ /* 0x040fe20003fa4070 */
[----:B------:R-:W-:Y:S01]  /*3ba0*/  IMAD R24, R3, R8, R26 ;  /* 0x0000000803187224 */ /* 0x000fe200078e021a */
[----:B------:R-:W-:Y:S01]  /*3bb0*/  IABS R96, R99 ;  /* 0x0000006300607213 */ /* 0x000fe20000000000 */
[----:B------:R-:W-:Y:S01]  /*3bc0*/  @!P6 IMAD.IADD R22, R22, 0x1, -R3 ;  /* 0x000000011616e824 */ /* 0x000fe200078e0a03 */
[----:B------:R-:W-:Y:S01]  /*3bd0*/  LOP3.LUT R106, R5, 0x138, RZ, 0xfc, !PT ;  /* 0x00000138056a7812 */ /* 0x000fe200078efcff */
[C---:B------:R-:W-:Y:S01]  /*3be0*/  IMAD.HI.U32 R7, R2.reuse, R27, RZ ;  /* 0x0000001b02077227 */ /* 0x040fe200078e00ff */
[----:B------:R-:W-:Y:S01]  /*3bf0*/  ISETP.GT.U32.AND P6, PT, R3, R24, PT ;  /* 0x000000180300720c */ /* 0x000fe20003fc4070 */
[----:B------:R1:W-:Y:S01]  /*3c00*/  STL [R1+0x1080], R16 ;  /* 0x0010801001007387 */ /* 0x0003e20000100800 */
[C---:B------:R-:W-:Y:S01]  /*3c10*/  LOP3.LUT R104, R5.reuse, 0x13a, RZ, 0xfc, !PT ;  /* 0x0000013a05687812 */ /* 0x040fe200078efcff */
[----:B------:R-:W-:Y:S01]  /*3c20*/  IMAD.MOV R28, RZ, RZ, -R7 ;  /* 0x000000ffff1c7224 */ /* 0x000fe200078e0a07 */
[----:B------:R-:W-:Y:S01]  /*3c30*/  IABS R101, R106 ;  /* 0x0000006a00657213 */ /* 0x000fe20000000000 */
[----:B------:R-:W-:Y:S01]  /*3c40*/  IMAD.HI.U32 R7, R2, R29, RZ ;  /* 0x0000001d02077227 */ /* 0x000fe200078e00ff */
[C---:B------:R-:W-:Y:S01]  /*3c50*/  LOP3.LUT R107, R5.reuse, 0x136, RZ, 0xfc, !PT ;  /* 0x00000136056b7812 */ /* 0x040fe200078efcff */
[----:B------:R-:W-:Y:S01]  /*3c60*/  STL [R1+0x1084], R17 ;  /* 0x0010841101007387 */ /* 0x000fe20000100800 */
[----:B------:R-:W-:Y:S01]  /*3c70*/  LOP3.LUT R108, R5, 0x134, RZ, 0xfc, !PT ;  /* 0x00000134056c7812 */ /* 0x000fe200078efcff */
[----:B------:R-:W-:Y:S01]  /*3c80*/  @!P5 IMAD.IADD R23, R23, 0x1, -R3 ;  /* 0x000000011717d824 */ /* 0x000fe200078e0a03 */
[----:B------:R-:W-:Y:S01]  /*3c90*/  IABS R103, R107 ;  /* 0x0000006b00677213 */ /* 0x000fe20000000000 */
[----:B------:R-:W-:Y:S01]  /*3ca0*/  IMAD.MOV R26, RZ, RZ, -R7 ;  /* 0x000000ffff1a7224 */ /* 0x000fe200078e0a07 */
[----:B------:R-:W-:Y:S01]  /*3cb0*/  IABS R7, R34 ;  /* 0x0000002200077213 */ /* 0x000fe20000000000 */
[C---:B------:R-:W-:Y:S01]  /*3cc0*/  IMAD R25, R3.reuse, R28, R27 ;  /* 0x0000001c03197224 */ /* 0x040fe200078e021b */
[C---:B------:R-:W-:Y:S01]  /*3cd0*/  ISETP.GT.U32.AND P5, PT, R3.reuse, R23, PT ;  /* 0x000000170300720c */ /* 0x040fe20003fa4070 */
[----:B------:R-:W-:Y:S01]  /*3ce0*/  @!P6 IMAD.IADD R24, R24, 0x1, -R3 ;  /* 0x000000011818e824 */ /* 0x000fe200078e0a03 */
[----:B------:R-:W-:Y:S01]  /*3cf0*/  IABS R27, R32 ;  /* 0x00000020001b7213 */ /* 0x000fe20000000000 */
[----:B------:R-:W-:Y:S01]  /*3d00*/  IMAD R26, R3, R26, R29 ;  /* 0x0000001a031a7224 */ /* 0x000fe200078e021d */
[----:B------:R-:W-:Y:S01]  /*3d10*/  LOP3.LUT R109, R5, 0x132, RZ, 0xfc, !PT ;  /* 0x00000132056d7812 */ /* 0x000fe200078efcff */
[----:B------:R-:W-:Y:S01]  /*3d20*/  IMAD.MOV.U32 R29, RZ, RZ, R7 ;  /* 0x000000ffff1d7224 */ /* 0x000fe200078e0007 */
[----:B------:R-:W-:Y:S01]  /*3d30*/  ISETP.GT.U32.AND P6, PT, R3, R24, PT ;  /* 0x000000180300720c */ /* 0x000fe20003fc4070 */
[C---:B------:R-:W-:Y:S01]  /*3d40*/  IMAD.HI.U32 R7, R2.reuse, R27, RZ ;  /* 0x0000001b02077227 */ /* 0x040fe200078e00ff */
[C---:B------:R-:W-:Y:S01]  /*3d50*/  LOP3.LUT R110, R5.reuse, 0x130, RZ, 0xfc, !PT ;  /* 0x00000130056e7812 */ /* 0x040fe200078efcff */
[----:B------:R-:W-:Y:S01]  /*3d60*/  STL [R1+0x1088], R18 ;  /* 0x0010881201007387 */ /* 0x000fe20000100800 */
[C---:B------:R-:W-:Y:S01]  /*3d70*/  LOP3.LUT R111, R5.reuse, 0x12c, RZ, 0xfc, !PT ;  /* 0x0000012c056f7812 */ /* 0x040fe200078efcff */
[----:B------:R-:W-:Y:S01]  /*3d80*/  IMAD.MOV R30, RZ, RZ, -R7 ;  /* 0x000000ffff1e7224 */ /* 0x000fe200078e0a07 */
[----:B------:R-:W-:Y:S01]  /*3d90*/  LOP3.LUT R112, R5, 0x12a, RZ, 0xfc, !PT ;  /* 0x0000012a05707812 */ /* 0x000fe200078efcff */
[----:B------:R-:W-:Y:S01]  /*3da0*/  @!P5 IMAD.IADD R23, R23, 0x1, -R3 ;  /* 0x000000011717d824 */ /* 0x000fe200078e0a03 */
[C---:B------:R-:W-:Y:S01]  /*3db0*/  ISETP.GT.U32.AND P5, PT, R3.reuse, R26, PT ;  /* 0x0000001a0300720c */ /* 0x040fe20003fa4070 */
[----:B------:R-:W-:Y:S01]  /*3dc0*/  IMAD R27, R3, R30, R27 ;  /* 0x0000001e031b7224 */ /* 0x000fe200078e021b */
[C---:B------:R-:W-:Y:S01]  /*3dd0*/  LOP3.LUT R113, R5.reuse, 0x128, RZ, 0xfc, !PT ;  /* 0x0000012805717812 */ /* 0x040fe200078efcff */
[C---:B------:R-:W-:Y:S01]  /*3de0*/  IMAD.HI.U32 R8, R2.reuse, R29, RZ ;  /* 0x0000001d02087227 */ /* 0x040fe200078e00ff */
[C---:B------:R-:W-:Y:S01]  /*3df0*/  LOP3.LUT R120, R5.reuse, 0x11c, RZ, 0xfc, !PT ;  /* 0x0000011c05787812 */ /* 0x040fe200078efcff */
[----:B------:R-:W-:Y:S01]  /*3e00*/  STL [R1+0x108c], R19 ;  /* 0x00108c1301007387 */ /* 0x000fe20000100800 */
[----:B------:R-:W-:Y:S01]  /*3e10*/  LOP3.LUT R121, R5, 0x11a, RZ, 0xfc, !PT ;  /* 0x0000011a05797812 */ /* 0x000fe200078efcff */
[----:B------:R-:W-:Y:S01]  /*3e20*/  @!P1 IMAD.MOV R22, RZ, RZ, -R22 ;  /* 0x000000ffff169224 */ /* 0x000fe200078e0a16 */
[----:B------:R-:W-:Y:S01]  /*3e30*/  ISETP.GT.U32.AND P1, PT, R3, R25, PT ;  /* 0x000000190300720c */ /* 0x000fe20003f24070 */
[----:B------:R-:W-:Y:S01]  /*3e40*/  IMAD.HI.U32 R28, R2, R31, RZ ;  /* 0x0000001f021c7227 */ /* 0x000fe200078e00ff */
[----:B------:R-:W-:Y:S01]  /*3e50*/  IABS R115, R120 ;  /* 0x0000007800737213 */ /* 0x000fe20000000000 */
[----:B------:R-:W-:Y:S01]  /*3e60*/  STL [R1+0x1090], R20 ;  /* 0x0010901401007387 */ /* 0x000fe20000100800 */
[----:B------:R-:W-:Y:S01]  /*3e70*/  LOP3.LUT R122, R5, 0x118, RZ, 0xfc, !PT ;  /* 0x00000118057a7812 */ /* 0x000fe200078efcff */
[----:B------:R-:W-:Y:S01]  /*3e80*/  @!P6 IMAD.IADD R24, R24, 0x1, -R3 ;  /* 0x000000011818e824 */ /* 0x000fe200078e0a03 */
[----:B------:R-:W-:Y:S01]  /*3e90*/  ISETP.GT.U32.AND P6, PT, R3, R27, PT ;  /* 0x0000001b0300720c */ /* 0x000fe20003fc4070 */
[----:B------:R-:W-:Y:S01]  /*3ea0*/  IMAD.MOV R8, RZ, RZ, -R8 ;  /* 0x000000ffff087224 */ /* 0x000fe200078e0a08 */
[C---:B------:R-:W-:Y:S01]  /*3eb0*/  LOP3.LUT R123, R5.reuse, 0x116, RZ, 0xfc, !PT ;  /* 0x00000116057b7812 */ /* 0x040fe200078efcff */
[----:B------:R-:W-:Y:S01]  /*3ec0*/  IMAD.MOV R30, RZ, RZ, -R28 ;  /* 0x000000ffff1e7224 */ /* 0x000fe200078e0a1c */
[----:B------:R-:W-:Y:S01]  /*3ed0*/  LOP3.LUT R124, R5, 0x114, RZ, 0xfc, !PT ;  /* 0x00000114057c7812 */ /* 0x000fe200078efcff */
[----:B------:R-:W-:Y:S01]  /*3ee0*/  IMAD R28, R3, R8, R29 ;  /* 0x00000008031c7224 */ /* 0x000fe200078e021d */
[----:B------:R-:W-:Y:S01]  /*3ef0*/  IABS R8, R36 ;  /* 0x0000002400087213 */ /* 0x000fe20000000000 */
[----:B------:R-:W-:Y:S01]  /*3f00*/  VIADD R7, R6, 0x1be ;  /* 0x000001be06077836 */ /* 0x000fe20000000000 */
[----:B------:R-:W-:Y:S01]  /*3f10*/  LOP3.LUT R126, R5, 0x112, RZ, 0xfc, !PT ;  /* 0x00000112057e7812 */ /* 0x000fe200078efcff */
[----:B------:R-:W-:Y:S01]  /*3f20*/  @!P5 IMAD.IADD R26, R26, 0x1, -R3 ;  /* 0x000000011a1ad824 */ /* 0x000fe200078e0a03 */
[----:B------:R-:W-:Y:S01]  /*3f30*/  IABS R117, R124 ;  /* 0x0000007c00757213 */ /* 0x000fe20000000000 */
[C---:B------:R-:W-:Y:S01]  /*3f40*/  IMAD R29, R3.reuse, R30, R31 ;  /* 0x0000001e031d7224 */ /* 0x040fe200078e021f */
[----:B------:R-:W-:Y:S01]  /*3f50*/  IABS R31, R7 ;  /* 0x00000007001f7213 */ /* 0x000fe20000000000 */
[----:B------:R-:W-:Y:S01]  /*3f60*/  @!P4 IMAD.MOV R24, RZ, RZ, -R24 ;  /* 0x000000ffff18c224 */ /* 0x000fe200078e0a18 */
[C---:B------:R-:W-:Y:S01]  /*3f70*/  ISETP.GT.U32.AND P4, PT, R3.reuse, R28, PT ;  /* 0x0000001c0300720c */ /* 0x040fe20003f84070 */
[----:B------:R-:W-:Y:S01]  /*3f80*/  IMAD.MOV.U32 R30, RZ, RZ, R8 ;  /* 0x000000ffff1e7224 */ /* 0x000fe200078e0008 */
[----:B------:R-:W-:Y:S01]  /*3f90*/  ISETP.GT.U32.AND P5, PT, R3, R26, PT ;  /* 0x0000001a0300720c */ /* 0x000fe20003fa4070 */
[----:B------:R-:W-:Y:S01]  /*3fa0*/  @!P1 IMAD.IADD R25, R25, 0x1, -R3 ;  /* 0x0000000119199824 */ /* 0x000fe200078e0a03 */
[----:B------:R-:W-:Y:S01]  /*3fb0*/  IABS R118, R126 ;  /* 0x0000007e00767213 */ /* 0x000fe20000000000 */
[----:B------:R-:W-:Y:S01]  /*3fc0*/  @!P0 IMAD.MOV R23, RZ, RZ, -R23 ;  /* 0x000000ffff178224 */ /* 0x000fe200078e0a17 */
[----:B------:R-:W-:Y:S01]  /*3fd0*/  ISETP.GE.AND P0, PT, R7, RZ, PT ;  /* 0x000000ff0700720c */ /* 0x000fe20003f06270 */
[----:B------:R-:W-:Y:S01]  /*3fe0*/  @!P6 IMAD.IADD R27, R27, 0x1, -R3 ;  /* 0x000000011b1be824 */ /* 0x000fe200078e0a03 */
[----:B------:R-:W-:Y:S01]  /*3ff0*/  ISETP.GT.U32.AND P1, PT, R3, R25, PT ;  /* 0x000000190300720c */ /* 0x000fe20003f24070 */
[----:B------:R-:W-:Y:S01]  /*4000*/  IMAD.HI.U32 R7, R2, R30, RZ ;  /* 0x0000001e02077227 */ /* 0x000fe200078e00ff */
[----:B------:R-:W-:Y:S01]  /*4010*/  LOP3.LUT R127, R5, 0x110, RZ, 0xfc, !PT ;  /* 0x00000110057f7812 */ /* 0x000fe200078efcff */
[----:B------:R2:W-:Y:S01]  /*4020*/  STL [R1+0x1094], R21 ;  /* 0x0010941501007387 */ /* 0x0005e20000100800 */
[----:B------:R-:W-:Y:S01]  /*4030*/  ISETP.GT.U32.AND P6, PT, R3, R27, PT ;  /* 0x0000001b0300720c */ /* 0x000fe20003fc4070 */
[----:B------:R-:W-:Y:S01]  /*4040*/  IMAD.MOV R7, RZ, RZ, -R7 ;  /* 0x000000ffff077224 */ /* 0x000fe200078e0a07 */
[C---:B------:R-:W-:Y:S01]  /*4050*/  LOP3.LUT R128, R5.reuse, 0x106, RZ, 0xfc, !PT ;  /* 0x0000010605807812 */ /* 0x040fe200078efcff */
[--C-:B------:R-:W-:Y:S01]  /*4060*/  @!P4 IMAD.IADD R28, R28, 0x1, -R3.reuse ;  /* 0x000000011c1cc824 */ /* 0x100fe200078e0a03 */
[----:B------:R-:W-:Y:S01]  /*4070*/  LOP3.LUT R129, R5, 0x104, RZ, 0xfc, !PT ;  /* 0x0000010405817812 */ /* 0x000fe200078efcff */
[----:B------:R-:W-:Y:S01]  /*4080*/  IMAD R30, R3, R7, R30 ;  /* 0x00000007031e7224 */ /* 0x000fe200078e021e */
[----:B------:R-:W-:Y:S01]  /*4090*/  LOP3.LUT R131, R5, 0x100, RZ, 0xfc, !PT ;  /* 0x0000010005837812 */ /* 0x000fe200078efcff */
[--C-:B------:R-:W-:Y:S01]  /*40a0*/  @!P5 IMAD.IADD R26, R26, 0x1, -R3.reuse ;  /* 0x000000011a1ad824 */ /* 0x100fe200078e0a03 */
[----:B------:R-:W-:Y:S01]  /*40b0*/  ISETP.GT.U32.AND P4, PT, R3, R28, PT ;  /* 0x0000001c0300720c */ /* 0x000fe20003f84070 */
[----:B------:R-:W-:Y:S01]  /*40c0*/  @!P1 IMAD.IADD R25, R25, 0x1, -R3 ;  /* 0x0000000119199824 */ /* 0x000fe200078e0a03 */
[C---:B------:R-:W-:Y:S01]  /*40d0*/  ISETP.GT.U32.AND P5, PT, R3.reuse, R30, PT ;  /* 0x0000001e0300720c */ /* 0x040fe20003fa4070 */
[----:B------:R-:W-:Y:S01]  /*40e0*/  IMAD.HI.U32 R7, R2, R31, RZ ;  /* 0x0000001f02077227 */ /* 0x000fe200078e00ff */
[----:B------:R-:W-:-:S02]  /*40f0*/  ISETP.GT.U32.AND P1, PT, R3, R29, PT ;  /* 0x0000001d0300720c */ /* 0x000fc40003f24070 */
[----:B------:R-:W-:Y:S01]  /*4100*/  LOP3.LUT R132, R5, 0xfc, RZ, 0xfc, !PT ;  /* 0x000000fc05847812 */ /* 0x000fe200078efcff */
[----:B------:R-:W-:Y:S01]  /*4110*/  @!P6 IMAD.IADD R27, R27, 0x1, -R3 ;  /* 0x000000011b1be824 */ /* 0x000fe200078e0a03 */
[----:B------:R-:W-:Y:S01]  /*4120*/  ISETP.GE.AND P6, PT, R34, RZ, PT ;  /* 0x000000ff2200720c */ /* 0x000fe20003fc6270 */
[----:B------:R-:W-:Y:S01]  /*4130*/  IMAD.HI.U32 R8, R2, R33, RZ ;  /* 0x0000002102087227 */ /* 0x000fe200078e00ff */
[----:B------:R-:W-:Y:S02]  /*4140*/  IABS R130, R132 ;  /* 0x0000008400827213 */ /* 0x000fe40000000000 */
[C---:B------:R-:W-:Y:S01]  /*4150*/  LOP3.LUT R137, R5.reuse, 0xf8, RZ, 0xfc, !PT ;  /* 0x000000f805897812 */ /* 0x040fe200078efcff */
[----:B------:R-:W-:Y:S01]  /*4160*/  @!P3 IMAD.MOV R25, RZ, RZ, -R25 ;  /* 0x000000ffff19b224 */ /* 0x000fe200078e0a19 */
[----:B------:R-:W-:Y:S01]  /*4170*/  ISETP.GE.AND P3, PT, R32, RZ, PT ;  /* 0x000000ff2000720c */ /* 0x000fe20003f66270 */
[----:B------:R-:W-:Y:S01]  /*4180*/  IMAD.MOV R32, RZ, RZ, -R7 ;  /* 0x000000ffff207224 */ /* 0x000fe200078e0a07 */
[C---:B------:R-:W-:Y:S01]  /*4190*/  LOP3.LUT R7, R5.reuse, 0x1ba, RZ, 0xfc, !PT ;  /* 0x000001ba05077812 */ /* 0x040fe200078efcff */
[----:B------:R-:W-:Y:S01]  /*41a0*/  IMAD.MOV R8, RZ, RZ, -R8 ;  /* 0x000000ffff087224 */ /* 0x000fe200078e0a08 */
[----:B------:R-:W-:Y:S01]  /*41b0*/  LOP3.LUT R138, R5, 0xf6, RZ, 0xfc, !PT ;  /* 0x000000f6058a7812 */ /* 0x000fe200078efcff */
[----:B------:R-:W-:Y:S01]  /*41c0*/  IMAD R31, R3, R32, R31 ;  /* 0x00000020031f7224 */ /* 0x000fe200078e021f */
[----:B------:R-:W-:Y:S01]  /*41d0*/  LOP3.LUT R139, R5, 0xf4, RZ, 0xfc, !PT ;  /* 0x000000f4058b7812 */ /* 0x000fe200078efcff */
[----:B------:R-:W-:Y:S01]  /*41e0*/  @!P5 IMAD.IADD R30, R30, 0x1, -R3 ;  /* 0x000000011e1ed824 */ /* 0x000fe200078e0a03 */
[----:B------:R-:W-:Y:S01]  /*41f0*/  IABS R133, R138 ;  /* 0x0000008a00857213 */ /* 0x000fe20000000000 */
[C---:B------:R-:W-:Y:S01]  /*4200*/  IMAD R32, R3.reuse, R8, R33 ;  /* 0x0000000803207224 */ /* 0x040fe200078e0221 */
[----:B------:R-:W-:Y:S01]  /*4210*/  IABS R33, R7 ;  /* 0x0000000700217213 */ /* 0x000fe20000000000 */
[--C-:B------:R-:W-:Y:S01]  /*4220*/  @!P4 IMAD.IADD R28, R28, 0x1, -R3.reuse ;  /* 0x000000011c1cc824 */ /* 0x100fe200078e0a03 */
[----:B------:R-:W-:Y:S01]  /*4230*/  ISETP.GT.U32.AND P5, PT, R3, R30, PT ;  /* 0x0000001e0300720c */ /* 0x000fe20003fa4070 */
[----:B------:R-:W-:Y:S01]  /*4240*/  @!P1 IMAD.IADD R29, R29, 0x1, -R3 ;  /* 0x000000011d1d9824 */ /* 0x000fe200078e0a03 */
[C---:B------:R-:W-:Y:S01]  /*4250*/  ISETP.GT.U32.AND P4, PT, R3.reuse, R31, PT ;  /* 0x0000001f0300720c */ /* 0x040fe20003f84070 */
[----:B------:R-:W-:Y:S01]  /*4260*/  @!P6 IMAD.MOV R28, RZ, RZ, -R28 ;  /* 0x000000ffff1ce224 */ /* 0x000fe200078e0a1c */
[----:B------:R-:W-:Y:S01]  /*4270*/  ISETP.GT.U32.AND P6, PT, R3, R32, PT ;  /* 0x000000200300720c */ /* 0x000fe20003fc4070 */
[----:B------:R-:W-:Y:S01]  /*4280*/  @!P2 IMAD.MOV R26, RZ, RZ, -R26 ;  /* 0x000000ffff1aa224 */ /* 0x000fe200078e0a1a */
[----:B------:R-:W-:Y:S01]  /*4290*/  LOP3.LUT R8, R5, 0x1b8, RZ, 0xfc, !PT ;  /* 0x000001b805087812 */ /* 0x000fe200078efcff */
[----:B------:R-:W-:Y:S01]  /*42a0*/  @!P3 IMAD.MOV R27, RZ, RZ, -R27 ;  /* 0x000000ffff1bb224 */ /* 0x000fe200078e0a1b */
[----:B------:R-:W-:Y:S01]  /*42b0*/  ISETP.GT.U32.AND P2, PT, R3, R29, PT ;  /* 0x0000001d0300720c */ /* 0x000fe20003f44070 */
[----:B0-----:R-:W-:Y:S01]  /*42c0*/  VIADD R15, R6, 0xe ;  /* 0x0000000e060f7836 */ /* 0x001fe20000000000 */
[----:B------:R-:W-:-:S02]  /*42d0*/  IABS R34, R8 ;  /* 0x0000000800227213 */ /* 0x000fc40000000000 */
[----:B------:R-:W-:Y:S01]  /*42e0*/  ISETP.GE.AND P3, PT, R36, RZ, PT ;  /* 0x000000ff2400720c */ /* 0x000fe20003f66270 */
[--C-:B------:R-:W-:Y:S01]  /*42f0*/  @!P5 IMAD.IADD R30, R30, 0x1, -R3.reuse ;  /* 0x000000011e1ed824 */ /* 0x100fe200078e0a03 */
[----:B------:R-:W-:Y:S01]  /*4300*/  ISETP.GE.AND P5, PT, R7, RZ, PT ;  /* 0x000000ff0700720c */ /* 0x000fe20003fa6270 */
[----:B------:R-:W-:Y:S01]  /*4310*/  IMAD.HI.U32 R7, R2, R33, RZ ;  /* 0x0000002102077227 */ /* 0x000fe200078e00ff */
[----:B------:R-:W-:Y:S02]  /*4320*/  ISETP.GE.AND P1, PT, R35, RZ, PT ;  /* 0x000000ff2300720c */ /* 0x000fe40003f26270 */
[----:B------:R-:W-:Y:S01]  /*4330*/  IABS R36, R38 ;  /* 0x0000002600247213 */ /* 0x000fe20000000000 */
[--C-:B------:R-:W-:Y:S01]  /*4340*/  @!P6 IMAD.IADD R32, R32, 0x1, -R3.reuse ;  /* 0x000000012020e824 */ /* 0x100fe200078e0a03 */
[----:B------:R-:W-:Y:S01]  /*4350*/  IABS R134, R139 ;  /* 0x0000008b00867213 */ /* 0x000fe20000000000 */
[----:B------:R-:W-:Y:S01]  /*4360*/  @!P4 IMAD.IADD R31, R31, 0x1, -R3 ;  /* 0x000000011f1fc824 */ /* 0x000fe200078e0a03 */
[----:B------:R-:W-:Y:S01]  /*4370*/  ISETP.GE.AND P4, PT, R8, RZ, PT ;  /* 0x000000ff0800720c */ /* 0x000fe20003f86270 */
[----:B------:R-:W-:Y:S01]  /*4380*/  IMAD.MOV R8, RZ, RZ, -R7 ;  /* 0x000000ffff087224 */ /* 0x000fe200078e0a07 */
[----:B------:R-:W-:Y:S01]  /*4390*/  ISETP.GT.U32.AND P6, PT, R3, R32, PT ;  /* 0x000000200300720c */ /* 0x000fe20003fc4070 */
[----:B------:R-:W-:Y:S01]  /*43a0*/  IMAD.HI.U32 R7, R2, R34, RZ ;  /* 0x0000002202077227 */ /* 0x000fe200078e00ff */
[----:B------:R-:W-:-:S02]  /*43b0*/  LOP3.LUT R140, R5, 0xf2, RZ, 0xfc, !PT ;  /* 0x000000f2058c7812 */ /* 0x000fc400078efcff */
[C---:B------:R-:W-:Y:S01]  /*43c0*/  LOP3.LUT R141, R5.reuse, 0xf0, RZ, 0xfc, !PT ;  /* 0x000000f0058d7812 */ /* 0x040fe200078efcff */
[----:B------:R-:W-:Y:S01]  /*43d0*/  IMAD.MOV R7, RZ, RZ, -R7 ;  /* 0x000000ffff077224 */ /* 0x000fe200078e0a07 */
[----:B------:R-:W-:Y:S01]  /*43e0*/  LOP3.LUT R142, R5, 0xec, RZ, 0xfc, !PT ;  /* 0x000000ec058e7812 */ /* 0x000fe200078efcff */
[----:B------:R-:W-:Y:S01]  /*43f0*/  @!P2 IMAD.IADD R29, R29, 0x1, -R3 ;  /* 0x000000011d1da824 */ /* 0x000fe200078e0a03 */
[----:B------:R-:W-:Y:S01]  /*4400*/  ISETP.GE.AND P2, PT, R37, RZ, PT ;  /* 0x000000ff2500720c */ /* 0x000fe20003f46270 */
[----:B------:R-:W-:Y:S01]  /*4410*/  IMAD R34, R3, R7, R34 ;  /* 0x0000000703227224 */ /* 0x000fe200078e0222 */
[----:B------:R-:W-:Y:S01]  /*4420*/  LOP3.LUT R37, R5, 0x1b6, RZ, 0xfc, !PT ;  /* 0x000001b605257812 */ /* 0x000fe200078efcff */
[C---:B------:R-:W-:Y:S01]  /*4430*/  IMAD R33, R3.reuse, R8, R33 ;  /* 0x0000000803217224 */ /* 0x040fe200078e0221 */
[----:B------:R-:W-:Y:S01]  /*4440*/  IABS R135, R141 ;  /* 0x0000008d00877213 */ /* 0x000fe20000000000 */
[----:B------:R-:W-:Y:S01]  /*4450*/  @!P6 IMAD.IADD R32, R32, 0x1, -R3 ;  /* 0x000000012020e824 */ /* 0x000fe200078e0a03 */
[C---:B------:R-:W-:Y:S01]  /*4460*/  ISETP.GT.U32.AND P6, PT, R3.reuse, R34, PT ;  /* 0x000000220300720c */ /* 0x040fe20003fc4070 */
[----:B------:R-:W-:Y:S01]  /*4470*/  @!P3 IMAD.MOV R30, RZ, RZ, -R30 ;  /* 0x000000ffff1eb224 */ /* 0x000fe200078e0a1e */
[----:B------:R-:W-:Y:S01]  /*4480*/  IABS R35, R37 ;  /* 0x0000002500237213 */ /* 0x000fe20000000000 */
[----:B------:R-:W-:Y:S01]  /*4490*/  @!P1 IMAD.MOV R29, RZ, RZ, -R29 ;  /* 0x000000ffff1d9224 */ /* 0x000fe200078e0a1d */
[----:B------:R-:W-:-:S02]  /*44a0*/  ISETP.GT.U32.AND P3, PT, R3, R33, PT ;  /* 0x000000210300720c */ /* 0x000fc40003f64070 */
[----:B------:R-:W-:Y:S01]  /*44b0*/  ISETP.GT.U32.AND P1, PT, R3, R31, PT ;  /* 0x0000001f0300720c */ /* 0x000fe20003f24070 */
[----:B------:R-:W-:Y:S01]  /*44c0*/  IMAD.HI.U32 R7, R2, R35, RZ ;  /* 0x0000002302077227 */ /* 0x000fe200078e00ff */
[C---:B------:R-:W-:Y:S02]  /*44d0*/  LOP3.LUT R143, R5.reuse, 0xe4, RZ, 0xfc, !PT ;  /* 0x000000e4058f7812 */ /* 0x040fe400078efcff */
[C---:B------:R-:W-:Y:S01]  /*44e0*/  LOP3.LUT R146, R5.reuse, 0xe2, RZ, 0xfc, !PT ;  /* 0x000000e205927812 */ /* 0x040fe200078efcff */
[----:B------:R-:W-:Y:S01]  /*44f0*/  IMAD.MOV R8, RZ, RZ, -R7 ;  /* 0x000000ffff087224 */ /* 0x000fe200078e0a07 */
[C---:B------:R-:W-:Y:S01]  /*4500*/  LOP3.LUT R147, R5.reuse, 0xe0, RZ, 0xfc, !PT ;  /* 0x000000e005937812 */ /* 0x040fe200078efcff */
[----:B------:R-:W-:Y:S01]  /*4510*/  @!P6 IMAD.IADD R34, R34, 0x1, -R3 ;  /* 0x000000012222e824 */ /* 0x000fe200078e0a03 */
[C---:B------:R-:W-:Y:S01]  /*4520*/  LOP3.LUT R149, R5.reuse, 0xd8, RZ, 0xfc, !PT ;  /* 0x000000d805957812 */ /* 0x040fe200078efcff */
[----:B------:R-:W-:Y:S01]  /*4530*/  IMAD.HI.U32 R7, R2, R36, RZ ;  /* 0x0000002402077227 */ /* 0x000fe200078e00ff */
[----:B------:R-:W-:-:S02]  /*4540*/  LOP3.LUT R153, R5, 0xd6, RZ, 0xfc, !PT ;  /* 0x000000d605997812 */ /* 0x000fc400078efcff */
[C---:B------:R-:W-:Y:S01]  /*4550*/  ISETP.GT.U32.AND P6, PT, R3.reuse, R34, PT ;  /* 0x000000220300720c */ /* 0x040fe20003fc4070 */
[----:B------:R-:W-:Y:S01]  /*4560*/  IMAD R35, R3, R8, R35 ;  /* 0x0000000803237224 */ /* 0x000fe200078e0223 */
[----:B------:R-:W-:Y:S01]  /*4570*/  IABS R148, R149 ;  /* 0x0000009500947213 */ /* 0x000fe20000000000 */
[----:B------:R-:W-:Y:S01]  /*4580*/  @!P3 IMAD.IADD R33, R33, 0x1, -R3 ;  /* 0x000000012121b824 */ /* 0x000fe200078e0a03 */
[C---:B------:R-:W-:Y:S01]  /*4590*/  LOP3.LUT R154, R5.reuse, 0xd4, RZ, 0xfc, !PT ;  /* 0x000000d4059a7812 */ /* 0x040fe200078efcff */
[----:B------:R-:W-:Y:S01]  /*45a0*/  IMAD.MOV R7, RZ, RZ, -R7 ;  /* 0x000000ffff077224 */ /* 0x000fe200078e0a07 */
[----:B------:R-:W-:Y:S01]  /*45b0*/  LOP3.LUT R155, R5, 0xd2, RZ, 0xfc, !PT ;  /* 0x000000d2059b7812 */ /* 0x000fe200078efcff */
[----:B------:R-:W-:Y:S01]  /*45c0*/  @!P2 IMAD.MOV R32, RZ, RZ, -R32 ;  /* 0x000000ffff20a224 */ /* 0x000fe200078e0a20 */
[C---:B------:R-:W-:Y:S01]  /*45d0*/  ISETP.GT.U32.AND P2, PT, R3.reuse, R35, PT ;  /* 0x000000230300720c */ /* 0x040fe20003f44070 */
[C---:B------:R-:W-:Y:S01]  /*45e0*/  IMAD R36, R3.reuse, R7, R36 ;  /* 0x0000000703247224 */ /* 0x040fe200078e0224 */
[----:B------:R-:W-:Y:S01]  /*45f0*/  ISETP.GT.U32.AND P3, PT, R3, R33, PT ;  /* 0x000000210300720c */ /* 0x000fe20003f64070 */
[--C-:B------:R-:W-:Y:S01]  /*4600*/  @!P1 IMAD.IADD R31, R31, 0x1, -R3.reuse ;  /* 0x000000011f1f9824 */ /* 0x100fe200078e0a03 */
[----:B------:R-:W-:Y:S01]  /*4610*/  ISETP.GE.AND P1, PT, R37, RZ, PT ;  /* 0x000000ff2500720c */ /* 0x000fe20003f26270 */
[----:B------:R-:W-:Y:S01]  /*4620*/  @!P6 IMAD.IADD R34, R34, 0x1, -R3 ;  /* 0x000000012222e824 */ /* 0x000fe200078e0a03 */
[----:B------:R-:W-:Y:S01]  /*4630*/  ISETP.GT.U32.AND P6, PT, R3, R36, PT ;  /* 0x000000240300720c */ /* 0x000fe20003fc4070 */
[----:B------:R-:W-:Y:S01]  /*4640*/  VIADD R7, R6, 0x1ae ;  /* 0x000001ae06077836 */ /* 0x000fe20000000000 */
[----:B------:R-:W-:Y:S01]  /*4650*/  IABS R37, R41 ;  /* 0x0000002900257213 */ /* 0x000fe20000000000 */
[----:B------:R-:W-:Y:S01]  /*4660*/  @!P0 IMAD.MOV R31, RZ, RZ, -R31 ;  /* 0x000000ffff1f8224 */ /* 0x000fe200078e0a1f */
[----:B------:R-:W-:Y:S01]  /*4670*/  ISETP.GE.AND P0, PT, R38, RZ, PT ;  /* 0x000000ff2600720c */ /* 0x000fe20003f06270 */
[----:B------:R-:W-:Y:S01]  /*4680*/  IMAD.HI.U32 R8, R2, R39, RZ ;  /* 0x0000002702087227 */ /* 0x000fe200078e00ff */
[----:B------:R-:W-:-:S02]  /*4690*/  IABS R40, R7 ;  /* 0x0000000700287213 */ /* 0x000fc40000000000 */
[----:B------:R-:W-:Y:S01]  /*46a0*/  IABS R150, R154 ;  /* 0x0000009a00967213 */ /* 0x000fe20000000000 */
[--C-:B------:R-:W-:Y:S01]  /*46b0*/  @!P2 IMAD.IADD R35, R35, 0x1, -R3.reuse ;  /* 0x000000012323a824 */ /* 0x100fe200078e0a03 */
[----:B------:R-:W-:Y:S01]  /*46c0*/  LOP3.LUT R156, R5, 0xd0, RZ, 0xfc, !PT ;  /* 0x000000d0059c7812 */ /* 0x000fe200078efcff */
[--C-:B------:R-:W-:Y:S01]  /*46d0*/  @!P3 IMAD.IADD R33, R33, 0x1, -R3.reuse ;  /* 0x000000012121b824 */ /* 0x100fe200078e0a03 */
[----:B------:R-:W-:Y:S01]  /*46e0*/  ISETP.GE.AND P3, PT, R7, RZ, PT ;  /* 0x000000ff0700720c */ /* 0x000fe20003f66270 */
[----:B------:R-:W-:Y:S01]  /*46f0*/  IMAD.HI.U32 R7, R2, R37, RZ ;  /* 0x0000002502077227 */ /* 0x000fe200078e00ff */
[----:B------:R-:W-:Y:S02]  /*4700*/  ISETP.GT.U32.AND P2, PT, R3, R35, PT ;  /* 0x000000230300720c */ /* 0x000fe40003f44070 */
[----:B------:R-:W-:Y:S01]  /*4710*/  IABS R151, R155 ;  /* 0x0000009b00977213 */ /* 0x000fe20000000000 */
[----:B------:R-:W-:Y:S01]  /*4720*/  @!P6 IMAD.IADD R36, R36, 0x1, -R3 ;  /* 0x000000012424e824 */ /* 0x000fe200078e0a03 */
[----:B------:R-:W-:Y:S01]  /*4730*/  IABS R152, R156 ;  /* 0x0000009c00987213 */ /* 0x000fe20000000000 */
[----:B------:R-:W-:Y:S01]  /*4740*/  IMAD.MOV R38, RZ, RZ, -R7 ;  /* 0x000000ffff267224 */ /* 0x000fe200078e0a07 */
[----:B------:R-:W-:Y:S01]  /*4750*/  LOP3.LUT R157, R5, 0xcc, RZ, 0xfc, !PT ;  /* 0x000000cc059d7812 */ /* 0x000fe200078efcff */
[----:B------:R-:W-:Y:S01]  /*4760*/  IMAD.HI.U32 R7, R2, R40, RZ ;  /* 0x0000002802077227 */ /* 0x000fe200078e00ff */
[----:B------:R-:W-:-:S02]  /*4770*/  ISETP.GT.U32.AND P6, PT, R3, R36, PT ;  /* 0x000000240300720c */ /* 0x000fc40003fc4070 */
[----:B------:R-:W-:Y:S01]  /*4780*/  LOP3.LUT R158, R5, 0xca, RZ, 0xfc, !PT ;  /* 0x000000ca059e7812 */ /* 0x000fe200078efcff */
[----:B------:R-:W-:Y:S01]  /*4790*/  IMAD R37, R3, R38, R37 ;  /* 0x0000002603257224 */ /* 0x000fe200078e0225 */
[C---:B------:R-:W-:Y:S01]  /*47a0*/  LOP3.LUT R159, R5.reuse, 0xc8, RZ, 0xfc, !PT ;  /* 0x000000c8059f7812 */ /* 0x040fe200078efcff */
[----:B------:R-:W-:Y:S01]  /*47b0*/  IMAD.MOV R8, RZ, RZ, -R8 ;  /* 0x000000ffff087224 */ /* 0x000fe200078e0a08 */
[----:B------:R-:W-:Y:S01]  /*47c0*/  LOP3.LUT R160, R5, 0xc6, RZ, 0xfc, !PT ;  /* 0x000000c605a07812 */ /* 0x000fe200078efcff */
[----:B------:R-:W-:Y:S01]  /*47d0*/  @!P2 IMAD.IADD R35, R35, 0x1, -R3 ;  /* 0x000000012323a824 */ /* 0x000fe200078e0a03 */
[----:B------:R-:W-:Y:S01]  /*47e0*/  ISETP.GT.U32.AND P2, PT, R3, R37, PT ;  /* 0x000000250300720c */ /* 0x000fe20003f44070 */
[----:B------:R-:W-:Y:S01]  /*47f0*/  IMAD.MOV R7, RZ, RZ, -R7 ;  /* 0x000000ffff077224 */ /* 0x000fe200078e0a07 */
[----:B------:R-:W-:Y:S01]  /*4800*/  LOP3.LUT R161, R5, 0xc4, RZ, 0xfc, !PT ;  /* 0x000000c405a17812 */ /* 0x000fe200078efcff */
[----:B------:R-:W-:Y:S01]  /*4810*/  IMAD R38, R3, R8, R39 ;  /* 0x0000000803267224 */ /* 0x000fe200078e0227 */
[----:B------:R-:W-:Y:S01]  /*4820*/  LOP3.LUT R162, R5, 0xc2, RZ, 0xfc, !PT ;  /* 0x000000c205a27812 */ /* 0x000fe200078efcff */
[----:B------:R-:W-:Y:S01]  /*4830*/  IMAD R39, R3, R7, R40 ;  /* 0x0000000703277224 */ /* 0x000fe200078e0228 */
[----:B------:R-:W-:Y:S01]  /*4840*/  LOP3.LUT R164, R5, 0xc0, RZ, 0xfc, !PT ;  /* 0x000000c005a47812 */ /* 0x000fe200078efcff */
[----:B------:R-:W-:Y:S01]  /*4850*/  @!P1 IMAD.MOV R35, RZ, RZ, -R35 ;  /* 0x000000ffff239224 */ /* 0x000fe200078e0a23 */
[C---:B------:R-:W-:Y:S01]  /*4860*/  ISETP.GT.U32.AND P1, PT, R3.reuse, R38, PT ;  /* 0x000000260300720c */ /* 0x040fe20003f24070 */
[--C-:B------:R-:W-:Y:S01]  /*4870*/  @!P6 IMAD.IADD R36, R36, 0x1, -R3.reuse ;  /* 0x000000012424e824 */ /* 0x100fe200078e0a03 */
[----:B------:R-:W-:Y:S01]  /*4880*/  ISETP.GT.U32.AND P6, PT, R3, R39, PT ;  /* 0x000000270300720c */ /* 0x000fe20003fc4070 */
[----:B------:R-:W-:Y:S01]  /*4890*/  @!P4 IMAD.MOV R34, RZ, RZ, -R34 ;  /* 0x000000ffff22c224 */ /* 0x000fe200078e0a22 */
[----:B------:R-:W-:Y:S01]  /*48a0*/  ISETP.GE.AND P4, PT, R42, RZ, PT ;  /* 0x000000ff2a00720c */ /* 0x000fe20003f86270 */
[----:B------:R-:W-:Y:S01]  /*48b0*/  @!P2 IMAD.IADD R37, R37, 0x1, -R3 ;  /* 0x000000012525a824 */ /* 0x000fe200078e0a03 */
[----:B------:R-:W-:Y:S01]  /*48c0*/  LOP3.LUT R42, R5, 0x1ac, RZ, 0xfc, !PT ;  /* 0x000001ac052a7812 */ /* 0x000fe200078efcff */
[----:B------:R-:W-:Y:S01]  /*48d0*/  @!P5 IMAD.MOV R33, RZ, RZ, -R33 ;  /* 0x000000ffff21d224 */ /* 0x000fe200078e0a21 */
[----:B------:R-:W-:Y:S01]  /*48e0*/  ISETP.GE.AND P5, PT, R41, RZ, PT ;  /* 0x000000ff2900720c */ /* 0x000fe20003fa6270 */
[----:B------:R-:W-:Y:S01]  /*48f0*/  IMAD.HI.U32 R8, R2, R43, RZ ;  /* 0x0000002b02087227 */ /* 0x000fe200078e00ff */
[----:B------:R-:W-:-:S02]  /*4900*/  IABS R41, R42 ;  /* 0x0000002a00297213 */ /* 0x000fc40000000000 */
[----:B------:R-:W-:Y:S01]  /*4910*/  ISETP.GT.U32.AND P2, PT, R3, R37, PT ;  /* 0x000000250300720c */ /* 0x000fe20003f44070 */
[--C-:B------:R-:W-:Y:S01]  /*4920*/  @!P1 IMAD.IADD R38, R38, 0x1, -R3.reuse ;  /* 0x0000000126269824 */ /* 0x100fe200078e0a03 */
[----:B------:R-:W-:Y:S01]  /*4930*/  LOP3.LUT R165, R5, 0xbc, RZ, 0xfc, !PT ;  /* 0x000000bc05a57812 */ /* 0x000fe200078efcff */
[----:B------:R-:W-:Y:S01]  /*4940*/  @!P6 IMAD.IADD R39, R39, 0x1, -R3 ;  /* 0x000000012727e824 */ /* 0x000fe200078e0a03 */
[----:B------:R-:W-:Y:S01]  /*4950*/  LOP3.LUT R166, R5, 0xba, RZ, 0xfc, !PT ;  /* 0x000000ba05a67812 */ /* 0x000fe200078efcff */
[----:B------:R-:W-:Y:S01]  /*4960*/  IMAD.HI.U32 R7, R2, R41, RZ ;  /* 0x0000002902077227 */ /* 0x000fe200078e00ff */
[C---:B------:R-:W-:Y:S02]  /*4970*/  ISETP.GT.U32.AND P1, PT, R3.reuse, R38, PT ;  /* 0x000000260300720c */ /* 0x040fe40003f24070 */
[----:B------:R-:W-:Y:S01]  /*4980*/  ISETP.GT.U32.AND P6, PT, R3, R39, PT ;  /* 0x000000270300720c */ /* 0x000fe20003fc4070 */
[----:B------:R-:W-:Y:S01]  /*4990*/  @!P0 IMAD.MOV R36, RZ, RZ, -R36 ;  /* 0x000000ffff248224 */ /* 0x000fe200078e0a24 */
[----:B------:R-:W-:Y:S01]  /*49a0*/  ISETP.GE.AND P0, PT, R42, RZ, PT ;  /* 0x000000ff2a00720c */ /* 0x000fe20003f06270 */
[----:B------:R-:W-:Y:S01]  /*49b0*/  IMAD.HI.U32 R40, R2, R44, RZ ;  /* 0x0000002c02287227 */ /* 0x000fe200078e00ff */
[----:B------:R-:W-:-:S02]  /*49c0*/  IABS R163, R166 ;  /* 0x000000a600a37213 */ /* 0x000fc40000000000 */
[C---:B------:R-:W-:Y:S01]  /*49d0*/  LOP3.LUT R167, R5.reuse, 0xb8, RZ, 0xfc, !PT ;  /* 0x000000b805a77812 */ /* 0x040fe200078efcff */
[----:B------:R-:W-:Y:S01]  /*49e0*/  IMAD.MOV R42, RZ, RZ, -R7 ;  /* 0x000000ffff2a7224 */ /* 0x000fe200078e0a07 */
[C---:B------:R-:W-:Y:S01]  /*49f0*/  LOP3.LUT R168, R5.reuse, 0xb4, RZ, 0xfc, !PT ;  /* 0x000000b405a87812 */ /* 0x040fe200078efcff */
[----:B------:R-:W-:Y:S01]  /*4a00*/  IMAD.MOV R8, RZ, RZ, -R8 ;  /* 0x000000ffff087224 */ /* 0x000fe200078e0a08 */
[C---:B------:R-:W-:Y:S01]  /*4a10*/  LOP3.LUT R170, R5.reuse, 0xb2, RZ, 0xfc, !PT ;  /* 0x000000b205aa7812 */ /* 0x040fe200078efcff */
[----:B------:R-:W-:Y:S01]  /*4a20*/  IMAD.MOV R7, RZ, RZ, -R40 ;  /* 0x000000ffff077224 */ /* 0x000fe200078e0a28 */
[----:B------:R-:W-:Y:S01]  /*4a30*/  LOP3.LUT R171, R5, 0xb0, RZ, 0xfc, !PT ;  /* 0x000000b005ab7812 */ /* 0x000fe200078efcff */
[----:B------:R-:W-:Y:S01]  /*4a40*/  IMAD R40, R3, R42, R41 ;  /* 0x0000002a03287224 */ /* 0x000fe200078e0229 */
[----:B------:R-:W-:Y:S01]  /*4a50*/  LOP3.LUT R172, R5, 0xaa, RZ, 0xfc, !PT ;  /* 0x000000aa05ac7812 */ /* 0x000fe200078efcff */
[----:B------:R-:W-:Y:S01]  /*4a60*/  @!P2 IMAD.IADD R37, R37, 0x1, -R3 ;  /* 0x000000012525a824 */ /* 0x000fe200078e0a03 */
[----:B------:R-:W-:Y:S01]  /*4a70*/  ISETP.GE.AND P2, PT, R45, RZ, PT ;  /* 0x000000ff2d00720c */ /* 0x000fe20003f46270 */
[C---:B------:R-:W-:Y:S01]  /*4a80*/  IMAD R41, R3.reuse, R8, R43 ;  /* 0x0000000803297224 */ /* 0x040fe200078e022b */
[----:B------:R-:W-:Y:S01]  /*4a90*/  IABS R45, R49 ;  /* 0x00000031002d7213 */ /* 0x000fe20000000000 */
[----:B------:R-:W-:Y:S01]  /*4aa0*/  IMAD R42, R3, R7, R44 ;  /* 0x00000007032a7224 */ /* 0x000fe200078e022c */
[----:B------:R-:W-:Y:S01]  /*4ab0*/  LOP3.LUT R7, R5, 0x1a6, RZ, 0xfc, !PT ;  /* 0x000001a605077812 */ /* 0x000fe200078efcff */
[----:B------:R-:W-:Y:S01]  /*4ac0*/  @!P5 IMAD.MOV R37, RZ, RZ, -R37 ;  /* 0x000000ffff25d224 */ /* 0x000fe200078e0a25 */
[C---:B------:R-:W-:Y:S01]  /*4ad0*/  ISETP.GT.U32.AND P5, PT, R3.reuse, R41, PT ;  /* 0x000000290300720c */ /* 0x040fe20003fa4070 */
[--C-:B------:R-:W-:Y:S01]  /*4ae0*/  @!P1 IMAD.IADD R38, R38, 0x1, -R3.reuse ;  /* 0x0000000126269824 */ /* 0x100fe200078e0a03 */
[----:B------:R-:W-:Y:S01]  /*4af0*/  ISETP.GT.U32.AND P1, PT, R3, R40, PT ;  /* 0x000000280300720c */ /* 0x000fe20003f24070 */
[----:B------:R-:W-:Y:S01]  /*4b00*/  @!P6 IMAD.IADD R39, R39, 0x1, -R3 ;  /* 0x000000012727e824 */ /* 0x000fe200078e0a03 */
[----:B------:R-:W-:Y:S01]  /*4b10*/  ISETP.GT.U32.AND P6, PT, R3, R42, PT ;  /* 0x0000002a0300720c */ /* 0x000fe20003fc4070 */
[----:B------:R-:W-:Y:S01]  /*4b20*/  IMAD.HI.U32 R8, R2, R45, RZ ;  /* 0x0000002d02087227 */ /* 0x000fe200078e00ff */
[----:B------:R-:W-:-:S02]  /*4b30*/  IABS R43, R7 ;  /* 0x00000007002b7213 */ /* 0x000fc40000000000 */
[C---:B------:R-:W-:Y:S01]  /*4b40*/  LOP3.LUT R174, R5.reuse, 0xa8, RZ, 0xfc, !PT ;  /* 0x000000a805ae7812 */ /* 0x040fe200078efcff */
[----:B------:R-:W-:Y:S01]  /*4b50*/  IMAD.MOV R8, RZ, RZ, -R8 ;  /* 0x000000ffff087224 */ /* 0x000fe200078e0a08 */
[----:B------:R-:W-:Y:S01]  /*4b60*/  LOP3.LUT R177, R5, 0xa6, RZ, 0xfc, !PT ;  /* 0x000000a605b17812 */ /* 0x000fe200078efcff */
[----:B------:R-:W-:Y:S01]  /*4b70*/  @!P4 IMAD.MOV R38, RZ, RZ, -R38 ;  /* 0x000000ffff26c224 */ /* 0x000fe200078e0a26 */
[----:B------:R-:W-:Y:S01]  /*4b80*/  ISETP.GE.AND P4, PT, R46, RZ, PT ;  /* 0x000000ff2e00720c */ /* 0x000fe20003f86270 */
[--C-:B------:R-:W-:Y:S01]  /*4b90*/  @!P5 IMAD.IADD R41, R41, 0x1, -R3.reuse ;  /* 0x000000012929d824 */ /* 0x100fe200078e0a03 */
[----:B------:R-:W-:Y:S01]  /*4ba0*/  IABS R46, R50 ;  /* 0x00000032002e7213 */ /* 0x000fe20000000000 */
[--C-:B------:R-:W-:Y:S01]  /*4bb0*/  @!P1 IMAD.IADD R40, R40, 0x1, -R3.reuse ;  /* 0x0000000128289824 */ /* 0x100fe200078e0a03 */
[----:B------:R-:W-:Y:S01]  /*4bc0*/  ISETP.GE.AND P1, PT, R7, RZ, PT ;  /* 0x000000ff0700720c */ /* 0x000fe20003f26270 */
[----:B------:R-:W-:Y:S01]  /*4bd0*/  @!P6 IMAD.IADD R42, R42, 0x1, -R3 ;  /* 0x000000012a2ae824 */ /* 0x000fe200078e0a03 */
[C---:B------:R-:W-:Y:S01]  /*4be0*/  ISETP.GT.U32.AND P6, PT, R3.reuse, R41, PT ;  /* 0x000000290300720c */ /* 0x040fe20003fc4070 */
[----:B------:R-:W-:Y:S01]  /*4bf0*/  IMAD.HI.U32 R7, R2, R43, RZ ;  /* 0x0000002b02077227 */ /* 0x000fe200078e00ff */
[----:B------:R-:W-:-:S02]  /*4c00*/  ISETP.GT.U32.AND P5, PT, R3, R40, PT ;  /* 0x000000280300720c */ /* 0x000fc40003fa4070 */
[----:B------:R-:W-:Y:S01]  /*4c10*/  IABS R173, R177 ;  /* 0x000000b100ad7213 */ /* 0x000fe20000000000 */
[----:B------:R-:W-:Y:S01]  /*4c20*/  IMAD.MOV R44, RZ, RZ, -R7 ;  /* 0x000000ffff2c7224 */ /* 0x000fe200078e0a07 */
[----:B------:R-:W-:Y:S01]  /*4c30*/  LOP3.LUT R178, R5, 0xa4, RZ, 0xfc, !PT ;  /* 0x000000a405b27812 */ /* 0x000fe200078efcff */
[----:B------:R-:W-:Y:S01]  /*4c40*/  @!P3 IMAD.MOV R39, RZ, RZ, -R39 ;  /* 0x000000ffff27b224 */ /* 0x000fe200078e0a27 */
[C---:B------:R-:W-:Y:S01]  /*4c50*/  ISETP.GT.U32.AND P3, PT, R3.reuse, R42, PT ;  /* 0x0000002a0300720c */ /* 0x040fe20003f64070 */
[----:B------:R-:W-:Y:S01]  /*4c60*/  IMAD R43, R3, R44, R43 ;  /* 0x0000002c032b7224 */ /* 0x000fe200078e022b */
[----:B------:R-:W-:Y:S01]  /*4c70*/  LOP3.LUT R179, R5, 0xa2, RZ, 0xfc, !PT ;  /* 0x000000a205b37812 */ /* 0x000fe200078efcff */
[----:B------:R-:W-:Y:S01]  /*4c80*/  IMAD R44, R3, R8, R45 ;  /* 0x00000008032c7224 */ /* 0x000fe200078e022d */
[----:B------:R-:W-:Y:S01]  /*4c90*/  LOP3.LUT R180, R5, 0xa0, RZ, 0xfc, !PT ;  /* 0x000000a005b47812 */ /* 0x000fe200078efcff */
[----:B------:R-:W-:Y:S01]  /*4ca0*/  @!P6 IMAD.IADD R41, R41, 0x1, -R3 ;  /* 0x000000012929e824 */ /* 0x000fe200078e0a03 */
[----:B------:R-:W-:Y:S01]  /*4cb0*/  IABS R175, R179 ;  /* 0x000000b300af7213 */ /* 0x000fe20000000000 */
[----:B------:R-:W-:Y:S01]  /*4cc0*/  IMAD.HI.U32 R7, R2, R46, RZ ;  /* 0x0000002e02077227 */ /* 0x000fe200078e00ff */
[----:B------:R-:W-:-:S02]  /*4cd0*/  ISETP.GT.U32.AND P6, PT, R3, R44, PT ;  /* 0x0000002c0300720c */ /* 0x000fc40003fc4070 */
[----:B------:R-:W-:Y:S01]  /*4ce0*/  IABS R176, R180 ;  /* 0x000000b400b07213 */ /* 0x000fe20000000000 */
[----:B------:R-:W-:Y:S01]  /*4cf0*/  @!P5 IMAD.IADD R40, R40, 0x1, -R3 ;  /* 0x000000012828d824 */ /* 0x000fe200078e0a03 */
[----:B------:R-:W-:Y:S01]  /*4d00*/  ISETP.GT.U32.AND P5, PT, R3, R43, PT ;  /* 0x0000002b0300720c */ /* 0x000fe20003fa4070 */
[----:B------:R-:W-:Y:S01]  /*4d10*/  IMAD.MOV R45, RZ, RZ, -R7 ;  /* 0x000000ffff2d7224 */ /* 0x000fe200078e0a07 */
[C---:B------:R-:W-:Y:S01]  /*4d20*/  LOP3.LUT R181, R5.reuse, 0x9c, RZ, 0xfc, !PT ;  /* 0x0000009c05b57812 */ /* 0x040fe200078efcff */
[----:B------:R-:W-:Y:S01]  /*4d30*/  IMAD.HI.U32 R7, R2, R47, RZ ;  /* 0x0000002f02077227 */ /* 0x000fe200078e00ff */
[C---:B------:R-:W-:Y:S02]  /*4d40*/  LOP3.LUT R182, R5.reuse, 0x9a, RZ, 0xfc, !PT ;  /* 0x0000009a05b67812 */ /* 0x040fe400078efcff */
[C---:B------:R-:W-:Y:S01]  /*4d50*/  LOP3.LUT R183, R5.reuse, 0x98, RZ, 0xfc, !PT ;  /* 0x0000009805b77812 */ /* 0x040fe200078efcff */
[----:B------:R-:W-:Y:S01]  /*4d60*/  VIADD R8, R6, 0x19e ;  /* 0x0000019e06087836 */ /* 0x000fe20000000000 */
[C---:B------:R-:W-:Y:S01]  /*4d70*/  LOP3.LUT R184, R5.reuse, 0x96, RZ, 0xfc, !PT ;  /* 0x0000009605b87812 */ /* 0x040fe200078efcff */
[----:B------:R-:W-:Y:S01]  /*4d80*/  @!P6 IMAD.IADD R44, R44, 0x1, -R3 ;  /* 0x000000012c2ce824 */ /* 0x000fe200078e0a03 */
[----:B------:R-:W-:Y:S01]  /*4d90*/  LOP3.LUT R186, R5, 0x92, RZ, 0xfc, !PT ;  /* 0x0000009205ba7812 */ /* 0x000fe200078efcff */
[C---:B------:R-:W-:Y:S01]  /*4da0*/  IMAD R45, R3.reuse, R45, R46 ;  /* 0x0000002d032d7224 */ /* 0x040fe200078e022e */
[----:B------:R-:W-:Y:S01]  /*4db0*/  IABS R48, R8 ;  /* 0x0000000800307213 */ /* 0x000fe20000000000 */
[----:B------:R-:W-:Y:S01]  /*4dc0*/  IMAD.MOV R46, RZ, RZ, -R7 ;  /* 0x000000ffff2e7224 */ /* 0x000fe200078e0a07 */
[C---:B------:R-:W-:Y:S01]  /*4dd0*/  ISETP.GT.U32.AND P6, PT, R3.reuse, R44, PT ;  /* 0x0000002c0300720c */ /* 0x040fe20003fc4070 */
[----:B------:R-:W-:Y:S01]  /*4de0*/  @!P3 IMAD.IADD R42, R42, 0x1, -R3 ;  /* 0x000000012a2ab824 */ /* 0x000fe200078e0a03 */
[----:B------:R-:W-:Y:S01]  /*4df0*/  ISETP.GE.AND P3, PT, R8, RZ, PT ;  /* 0x000000ff0800720c */ /* 0x000fe20003f66270 */
[----:B------:R-:W-:Y:S01]  /*4e00*/  IMAD R46, R3, R46, R47 ;  /* 0x0000002e032e7224 */ /* 0x000fe200078e022f */
[----:B------:R-:W-:Y:S01]  /*4e10*/  LOP3.LUT R187, R5, 0x90, RZ, 0xfc, !PT ;  /* 0x0000009005bb7812 */ /* 0x000fe200078efcff */
[----:B------:R-:W-:Y:S01]  /*4e20*/  @!P2 IMAD.MOV R41, RZ, RZ, -R41 ;  /* 0x000000ffff29a224 */ /* 0x000fe200078e0a29 */
[----:B------:R-:W-:Y:S01]  /*4e30*/  ISETP.GT.U32.AND P2, PT, R3, R45, PT ;  /* 0x0000002d0300720c */ /* 0x000fe20003f44070 */
[----:B------:R-:W-:Y:S01]  /*4e40*/  IMAD.HI.U32 R8, R2, R48, RZ ;  /* 0x0000003002087227 */ /* 0x000fe200078e00ff */
[----:B------:R-:W-:-:S02]  /*4e50*/  LOP3.LUT R188, R5, 0x8c, RZ, 0xfc, !PT ;  /* 0x0000008c05bc7812 */ /* 0x000fc400078efcff */
[----:B------:R-:W-:Y:S01]  /*4e60*/  LOP3.LUT R190, R5, 0x8a, RZ, 0xfc, !PT ;  /* 0x0000008a05be7812 */ /* 0x000fe200078efcff */
[--C-:B------:R-:W-:Y:S01]  /*4e70*/  @!P5 IMAD.IADD R43, R43, 0x1, -R3.reuse ;  /* 0x000000012b2bd824 */ /* 0x100fe200078e0a03 */
[----:B------:R-:W-:Y:S01]  /*4e80*/  IABS R185, R188 ;  /* 0x000000bc00b97213 */ /* 0x000fe20000000000 */
[--C-:B------:R-:W-:Y:S01]  /*4e90*/  @!P6 IMAD.IADD R44, R44, 0x1, -R3.reuse ;  /* 0x000000012c2ce824 */ /* 0x100fe200078e0a03 */
[C---:B------:R-:W-:Y:S01]  /*4ea0*/  ISETP.GT.U32.AND P6, PT, R3.reuse, R46, PT ;  /* 0x0000002e0300720c */ /* 0x040fe20003fc4070 */
[----:B------:R-:W-:Y:S01]  /*4eb0*/  IMAD.MOV R8, RZ, RZ, -R8 ;  /* 0x000000ffff087224 */ /* 0x000fe200078e0a08 */
[----:B------:R-:W-:Y:S01]  /*4ec0*/  ISETP.GT.U32.AND P5, PT, R3, R43, PT ;  /* 0x0000002b0300720c */ /* 0x000fe20003fa4070 */
[----:B------:R-:W-:Y:S01]  /*4ed0*/  @!P0 IMAD.MOV R40, RZ, RZ, -R40 ;  /* 0x000000ffff288224 */ /* 0x000fe200078e0a28 */
[----:B------:R-:W-:Y:S01]  /*4ee0*/  ISETP.GE.AND P0, PT, R49, RZ, PT ;  /* 0x000000ff3100720c */ /* 0x000fe20003f06270 */
[----:B------:R-:W-:Y:S01]  /*4ef0*/  IMAD R47, R3, R8, R48 ;  /* 0x00000008032f7224 */ /* 0x000fe200078e0230 */
[----:B------:R-:W-:Y:S01]  /*4f00*/  LOP3.LUT R8, R5, 0x19c, RZ, 0xfc, !PT ;  /* 0x0000019c05087812 */ /* 0x000fe200078efcff */
[----:B------:R-:W-:Y:S01]  /*4f10*/  @!P2 IMAD.IADD R45, R45, 0x1, -R3 ;  /* 0x000000012d2da824 */ /* 0x000fe200078e0a03 */
[----:B------:R-:W-:Y:S01]  /*4f20*/  LOP3.LUT R191, R5, 0x88, RZ, 0xfc, !PT ;  /* 0x0000008805bf7812 */ /* 0x000fe200078efcff */
[----:B------:R-:W-:Y:S01]  /*4f30*/  @!P4 IMAD.MOV R42, RZ, RZ, -R42 ;  /* 0x000000ffff2ac224 */ /* 0x000fe200078e0a2a */
[----:B------:R-:W-:-:S02]  /*4f40*/  ISETP.GT.U32.AND P2, PT, R3, R47, PT ;  /* 0x0000002f0300720c */ /* 0x000fc40003f44070 */
[----:B------:R-:W-:Y:S01]  /*4f50*/  ISETP.GE.AND P4, PT, R50, RZ, PT ;  /* 0x000000ff3200720c */ /* 0x000fe20003f86270 */
[--C-:B------:R-:W-:Y:S01]  /*4f60*/  @!P6 IMAD.IADD R46, R46, 0x1, -R3.reuse ;  /* 0x000000012e2ee824 */ /* 0x100fe200078e0a03 */
[----:B------:R-:W-:Y:S01]  /*4f70*/  IABS R48, R8 ;  /* 0x0000000800307213 */ /* 0x000fe20000000000 */
[----:B------:R-:W-:Y:S01]  /*4f80*/  @!P5 IMAD.IADD R43, R43, 0x1, -R3 ;  /* 0x000000012b2bd824 */ /* 0x000fe200078e0a03 */
[----:B------:R-:W-:Y:S01]  /*4f90*/  IABS R50, R52 ;  /* 0x0000003400327213 */ /* 0x000fe20000000000 */
[----:B------:R-:W-:Y:S01]  /*4fa0*/  @!P0 IMAD.MOV R44, RZ, RZ, -R44 ;  /* 0x000000ffff2c8224 */ /* 0x000fe200078e0a2c */
[----:B------:R-:W-:Y:S01]  /*4fb0*/  ISETP.GT.U32.AND P6, PT, R3, R46, PT ;  /* 0x0000002e0300720c */ /* 0x000fe20003fc4070 */
[----:B------:R-:W-:Y:S01]  /*4fc0*/  @!P1 IMAD.MOV R43, RZ, RZ, -R43 ;  /* 0x000000ffff2b9224 */ /* 0x000fe200078e0a2b */
[----:B------:R-:W-:Y:S01]  /*4fd0*/  ISETP.GE.AND P5, PT, R51, RZ, PT ;  /* 0x000000ff3300720c */ /* 0x000fe20003fa6270 */
[----:B------:R-:W-:Y:S01]  /*4fe0*/  IMAD.HI.U32 R7, R2, R48, RZ ;  /* 0x0000003002077227 */ /* 0x000fe200078e00ff */
[----:B------:R-:W-:-:S02]  /*4ff0*/  ISETP.GE.AND P0, PT, R8, RZ, PT ;  /* 0x000000ff0800720c */ /* 0x000fc40003f06270 */
[----:B------:R-:W-:Y:S01]  /*5000*/  ISETP.GT.U32.AND P1, PT, R3, R45, PT ;  /* 0x0000002d0300720c */ /* 0x000fe20003f24070 */
[----:B------:R-:W-:Y:S01]  /*5010*/  IMAD.HI.U32 R8, R2, R50, RZ ;  /* 0x0000003202087227 */ /* 0x000fe200078e00ff */
[----:B------:R-:W-:Y:S02]  /*5020*/  IABS R51, R53 ;  /* 0x0000003500337213 */ /* 0x000fe40000000000 */
[----:B------:R-:W-:Y:S01]  /*5030*/  LOP3.LUT R192, R5, 0x86, RZ, 0xfc, !PT ;  /* 0x0000008605c07812 */ /* 0x000fe200078efcff */
[----:B------:R-:W-:Y:S01]  /*5040*/  @!P2 IMAD.IADD R47, R47, 0x1, -R3 ;  /* 0x000000012f2fa824 */ /* 0x000fe200078e0a03 */
[C---:B------:R-:W-:Y:S01]  /*5050*/  LOP3.LUT R193, R5.reuse, 0x84, RZ, 0xfc, !PT ;  /* 0x0000008405c17812 */ /* 0x040fe200078efcff */
[----:B------:R-:W-:Y:S01]  /*5060*/  IMAD.MOV R49, RZ, RZ, -R7 ;  /* 0x000000ffff317224 */ /* 0x000fe200078e0a07 */
[----:B------:R-:W-:Y:S01]  /*5070*/  LOP3.LUT R197, R5, 0x82, RZ, 0xfc, !PT ;  /* 0x0000008205c57812 */ /* 0x000fe200078efcff */
[----:B------:R-:W-:Y:S01]  /*5080*/  IMAD.MOV R8, RZ, RZ, -R8 ;  /* 0x000000ffff087224 */ /* 0x000fe200078e0a08 */
[C---:B------:R-:W-:Y:S01]  /*5090*/  ISETP.GT.U32.AND P2, PT, R3.reuse, R47, PT ;  /* 0x0000002f0300720c */ /* 0x040fe20003f44070 */
[----:B------:R-:W-:Y:S01]  /*50a0*/  IMAD R48, R3, R49, R48 ;  /* 0x0000003103307224 */ /* 0x000fe200078e0230 */
[----:B------:R-:W-:Y:S01]  /*50b0*/  IABS R189, R193 ;  /* 0x000000c100bd7213 */ /* 0x000fe20000000000 */
[----:B------:R-:W-:Y:S01]  /*50c0*/  @!P6 IMAD.IADD R46, R46, 0x1, -R3 ;  /* 0x000000012e2ee824 */ /* 0x000fe200078e0a03 */
[----:B------:R-:W-:Y:S01]  /*50d0*/  LOP3.LUT R198, R5, 0x80, RZ, 0xfc, !PT ;  /* 0x0000008005c67812 */ /* 0x000fe200078efcff */
[C---:B------:R-:W-:Y:S01]  /*50e0*/  IMAD R49, R3.reuse, R8, R50 ;  /* 0x0000000803317224 */ /* 0x040fe200078e0232 */
[----:B------:R-:W-:Y:S01]  /*50f0*/  ISETP.GT.U32.AND P6, PT, R3, R48, PT ;  /* 0x000000300300720c */ /* 0x000fe20003fc4070 */
[----:B------:R-:W-:Y:S01]  /*5100*/  IMAD.HI.U32 R7, R2, R51, RZ ;  /* 0x0000003302077227 */ /* 0x000fe200078e00ff */
[----:B------:R-:W-:-:S02]  /*5110*/  LOP3.LUT R199, R5, 0x7c, RZ, 0xfc, !PT ;  /* 0x0000007c05c77812 */ /* 0x000fc400078efcff */
[----:B------:R-:W-:Y:S01]  /*5120*/  LOP3.LUT R201, R5, 0x78, RZ, 0xfc, !PT ;  /* 0x0000007805c97812 */ /* 0x000fe200078efcff */
[----:B------:R-:W-:Y:S01]  /*5130*/  @!P5 IMAD.MOV R46, RZ, RZ, -R46 ;  /* 0x000000ffff2ed224 */ /* 0x000fe200078e0a2e */
[----:B------:R-:W-:Y:S01]  /*5140*/  ISETP.GT.U32.AND P5, PT, R3, R49, PT ;  /* 0x000000310300720c */ /* 0x000fe20003fa4070 */
[----:B------:R-:W-:Y:S01]  /*5150*/  @!P1 IMAD.IADD R45, R45, 0x1, -R3 ;  /* 0x000000012d2d9824 */ /* 0x000fe200078e0a03 */
[----:B------:R-:W-:Y:S01]  /*5160*/  ISETP.GE.AND P1, PT, R52, RZ, PT ;  /* 0x000000ff3400720c */ /* 0x000fe20003f26270 */
[----:B------:R-:W-:Y:S01]  /*5170*/  IMAD.MOV R52, RZ, RZ, -R7 ;  /* 0x000000ffff347224 */ /* 0x000fe200078e0a07 */
[----:B------:R-:W-:Y:S01]  /*5180*/  LOP3.LUT R7, R5, 0x196, RZ, 0xfc, !PT ;  /* 0x0000019605077812 */ /* 0x000fe200078efcff */
[----:B------:R-:W-:Y:S01]  /*5190*/  @!P2 IMAD.IADD R47, R47, 0x1, -R3 ;  /* 0x000000012f2fa824 */ /* 0x000fe200078e0a03 */
[----:B------:R-:W-:Y:S01]  /*51a0*/  LOP3.LUT R200, R5, 0x7a, RZ, 0xfc, !PT ;  /* 0x0000007a05c87812 */ /* 0x000fe200078efcff */
[----:B------:R-:W-:Y:S01]  /*51b0*/  IMAD R50, R3, R52, R51 ;  /* 0x0000003403327224 */ /* 0x000fe200078e0233 */
[----:B------:R-:W-:Y:S01]  /*51c0*/  IABS R51, R7 ;  /* 0x0000000700337213 */ /* 0x000fe20000000000 */
[----:B------:R-:W-:Y:S01]  /*51d0*/  @!P3 IMAD.MOV R47, RZ, RZ, -R47 ;  /* 0x000000ffff2fb224 */ /* 0x000fe200078e0a2f */
[----:B------:R-:W-:Y:S01]  /*51e0*/  ISETP.GE.AND P2, PT, R7, RZ, PT ;  /* 0x000000ff0700720c */ /* 0x000fe20003f46270 */
[----:B------:R-:W-:Y:S01]  /*51f0*/  @!P4 IMAD.MOV R45, RZ, RZ, -R45 ;  /* 0x000000ffff2dc224 */ /* 0x000fe200078e0a2d */
[----:B------:R-:W-:Y:S01]  /*5200*/  ISETP.GT.U32.AND P3, PT, R3, R50, PT ;  /* 0x000000320300720c */ /* 0x000fe20003f64070 */
[----:B------:R-:W-:Y:S01]  /*5210*/  @!P5 IMAD.IADD R49, R49, 0x1, -R3 ;  /* 0x000000013131d824 */ /* 0x000fe200078e0a03 */
[----:B------:R-:W-:Y:S01]  /*5220*/  ISETP.GE.AND P4, PT, R53, RZ, PT ;  /* 0x000000ff3500720c */ /* 0x000fe20003f86270 */
[----:B------:R-:W-:Y:S01]  /*5230*/  IMAD.HI.U32 R7, R2, R51, RZ ;  /* 0x0000003302077227 */ /* 0x000fe200078e00ff */
[----:B------:R-:W-:-:S02]  /*5240*/  IABS R53, R55 ;  /* 0x0000003700357213 */ /* 0x000fc40000000000 */
[C---:B------:R-:W-:Y:S01]  /*5250*/  ISETP.GT.U32.AND P5, PT, R3.reuse, R49, PT ;  /* 0x000000310300720c */ /* 0x040fe20003fa4070 */
[----:B------:R-:W-:Y:S01]  /*5260*/  IMAD.MOV R52, RZ, RZ, -R7 ;  /* 0x000000ffff347224 */ /* 0x000fe200078e0a07 */
[----:B------:R-:W-:Y:S01]  /*5270*/  IABS R194, R199 ;  /* 0x000000c700c27213 */ /* 0x000fe20000000000 */
[----:B------:R-:W-:Y:S01]  /*5280*/  @!P6 IMAD.IADD R48, R48, 0x1, -R3 ;  /* 0x000000013030e824 */ /* 0x000fe200078e0a03 */
[----:B------:R-:W-:Y:S01]  /*5290*/  IABS R196, R201 ;  /* 0x000000c900c47213 */ /* 0x000fe20000000000 */
[C---:B------:R-:W-:Y:S01]  /*52a0*/  IMAD R51, R3.reuse, R52, R51 ;  /* 0x0000003403337224 */ /* 0x040fe200078e0233 */
[----:B------:R-:W-:Y:S01]  /*52b0*/  IABS R195, R200 ;  /* 0x000000c800c37213 */ /* 0x000fe20000000000 */
[----:B------:R-:W-:Y:S01]  /*52c0*/  @!P3 IMAD.IADD R50, R50, 0x1, -R3 ;  /* 0x000000013232b824 */ /* 0x000fe200078e0a03 */
[----:B------:R-:W-:Y:S01]  /*52d0*/  ISETP.GT.U32.AND P6, PT, R3, R48, PT ;  /* 0x000000300300720c */ /* 0x000fe20003fc4070 */
[----:B------:R-:W-:Y:S01]  /*52e0*/  IMAD.HI.U32 R8, R2, R53, RZ ;  /* 0x0000003502087227 */ /* 0x000fe200078e00ff */
[----:B------:R-:W-:-:S02]  /*52f0*/  LOP3.LUT R202, R5, 0x74, RZ, 0xfc, !PT ;  /* 0x0000007405ca7812 */ /* 0x000fc400078efcff */
[----:B------:R-:W-:Y:S01]  /*5300*/  ISETP.GT.U32.AND P3, PT, R3, R50, PT ;  /* 0x000000320300720c */ /* 0x000fe20003f64070 */
[----:B------:R-:W-:Y:S01]  /*5310*/  IMAD.HI.U32 R7, R2, R54, RZ ;  /* 0x0000003602077227 */ /* 0x000fe200078e00ff */
[C---:B------:R-:W-:Y:S02]  /*5320*/  LOP3.LUT R203, R5.reuse, 0x72, RZ, 0xfc, !PT ;  /* 0x0000007205cb7812 */ /* 0x040fe400078efcff */
[----:B------:R-:W-:Y:S01]  /*5330*/  LOP3.LUT R204, R5, 0x70, RZ, 0xfc, !PT ;  /* 0x0000007005cc7812 */ /* 0x000fe200078efcff */
[----:B------:R-:W-:Y:S01]  /*5340*/  @!P5 IMAD.IADD R49, R49, 0x1, -R3 ;  /* 0x000000013131d824 */ /* 0x000fe200078e0a03 */
[----:B------:R-:W-:Y:S01]  /*5350*/  ISETP.GT.U32.AND P5, PT, R3, R51, PT ;  /* 0x000000330300720c */ /* 0x000fe20003fa4070 */
[----:B------:R-:W-:Y:S01]  /*5360*/  IMAD.MOV R8, RZ, RZ, -R8 ;  /* 0x000000ffff087224 */ /* 0x000fe200078e0a08 */
[C---:B------:R-:W-:Y:S01]  /*5370*/  LOP3.LUT R212, R5.reuse, 0x68, RZ, 0xfc, !PT ;  /* 0x0000006805d47812 */ /* 0x040fe200078efcff */
[----:B------:R-:W-:Y:S01]  /*5380*/  IMAD.MOV R7, RZ, RZ, -R7 ;  /* 0x000000ffff077224 */ /* 0x000fe200078e0a07 */
[----:B------:R-:W-:Y:S01]  /*5390*/  LOP3.LUT R211, R5, 0x66, RZ, 0xfc, !PT ;  /* 0x0000006605d37812 */ /* 0x000fe200078efcff */
[C---:B------:R-:W-:Y:S01]  /*53a0*/  IMAD R52, R3.reuse, R8, R53 ;  /* 0x0000000803347224 */ /* 0x040fe200078e0235 */
[----:B------:R-:W-:Y:S01]  /*53b0*/  IABS R205, R212 ;  /* 0x000000d400cd7213 */ /* 0x000fe20000000000 */
[----:B------:R-:W-:Y:S01]  /*53c0*/  IMAD R53, R3, R7, R54 ;  /* 0x0000000703357224 */ /* 0x000fe200078e0236 */
[----:B------:R-:W-:Y:S01]  /*53d0*/  IABS R207, R211 ;  /* 0x000000d300cf7213 */ /* 0x000fe20000000000 */
[----:B------:R-:W-:Y:S01]  /*53e0*/  @!P3 IMAD.IADD R50, R50, 0x1, -R3 ;  /* 0x000000013232b824 */ /* 0x000fe200078e0a03 */
[----:B------:R-:W-:Y:S01]  /*53f0*/  LOP3.LUT R213, R5, 0x62, RZ, 0xfc, !PT ;  /* 0x0000006205d57812 */ /* 0x000fe200078efcff */
[----:B------:R-:W-:Y:S01]  /*5400*/  IMAD.HI.U32 R8, R2, R56, RZ ;  /* 0x0000003802087227 */ /* 0x000fe200078e00ff */
[----:B------:R-:W-:-:S02]  /*5410*/  ISETP.GT.U32.AND P3, PT, R3, R53, PT ;  /* 0x000000350300720c */ /* 0x000fc40003f64070 */
[----:B------:R-:W-:Y:S01]  /*5420*/  LOP3.LUT R210, R5, 0x64, RZ, 0xfc, !PT ;  /* 0x0000006405d27812 */ /* 0x000fe200078efcff */
[--C-:B------:R-:W-:Y:S01]  /*5430*/  @!P5 IMAD.IADD R51, R51, 0x1, -R3.reuse ;  /* 0x000000013333d824 */ /* 0x100fe200078e0a03 */
[----:B------:R-:W-:Y:S01]  /*5440*/  LOP3.LUT R214, R5, 0x60, RZ, 0xfc, !PT ;  /* 0x0000006005d67812 */ /* 0x000fe200078efcff */
[--C-:B------:R-:W-:Y:S01]  /*5450*/  @!P6 IMAD.IADD R48, R48, 0x1, -R3.reuse ;  /* 0x000000013030e824 */ /* 0x100fe200078e0a03 */
[----:B------:R-:W-:Y:S01]  /*5460*/  ISETP.GE.AND P6, PT, R55, RZ, PT ;  /* 0x000000ff3700720c */ /* 0x000fe20003fc6270 */
[----:B------:R-:W-:Y:S01]  /*5470*/  VIADD R55, R6, 0x18e ;  /* 0x0000018e06377836 */ /* 0x000fe20000000000 */
[----:B------:R-:W-:Y:S01]  /*5480*/  ISETP.GT.U32.AND P5, PT, R3, R51, PT ;  /* 0x000000330300720c */ /* 0x000fe20003fa4070 */
[----:B------:R-:W-:Y:S01]  /*5490*/  IMAD.MOV R8, RZ, RZ, -R8 ;  /* 0x000000ffff087224 */ /* 0x000fe200078e0a08 */
[----:B------:R-:W-:Y:S01]  /*54a0*/  IABS R208, R210 ;  /* 0x000000d200d07213 */ /* 0x000fe20000000000 */
[----:B------:R-:W-:Y:S01]  /*54b0*/  @!P4 IMAD.MOV R50, RZ, RZ, -R50 ;  /* 0x000000ffff32c224 */ /* 0x000fe200078e0a32 */
[----:B------:R-:W-:Y:S01]  /*54c0*/  LOP3.LUT R215, R5, 0x5a, RZ, 0xfc, !PT ;  /* 0x0000005a05d77812 */ /* 0x000fe200078efcff */
[----:B------:R-:W-:Y:S01]  /*54d0*/  IMAD R54, R3, R8, R56 ;  /* 0x0000000803367224 */ /* 0x000fe200078e0238 */
[----:B------:R-:W-:Y:S01]  /*54e0*/  IABS R56, R55 ;  /* 0x0000003700387213 */ /* 0x000fe20000000000 */
[----:B------:R-:W-:Y:S01]  /*54f0*/  @!P3 IMAD.IADD R53, R53, 0x1, -R3 ;  /* 0x000000013535b824 */ /* 0x000fe200078e0a03 */
[----:B------:R-:W-:Y:S01]  /*5500*/  LOP3.LUT R217, R5, 0x52, RZ, 0xfc, !PT ;  /* 0x0000005205d97812 */ /* 0x000fe200078efcff */
[----:B------:R-:W-:Y:S01]  /*5510*/  @!P1 IMAD.MOV R49, RZ, RZ, -R49 ;  /* 0x000000ffff319224 */ /* 0x000fe200078e0a31 */
[----:B------:R-:W-:Y:S01]  /*5520*/  ISETP.GT.U32.AND P4, PT, R3, R54, PT ;  /* 0x000000360300720c */ /* 0x000fe20003f84070 */
[----:B------:R-:W-:Y:S01]  /*5530*/  IMAD.HI.U32 R7, R2, R56, RZ ;  /* 0x0000003802077227 */ /* 0x000fe200078e00ff */
[----:B------:R-:W-:-:S02]  /*5540*/  ISETP.GE.AND P1, PT, R55, RZ, PT ;  /* 0x000000ff3700720c */ /* 0x000fc40003f26270 */
[----:B------:R-:W-:Y:S01]  /*5550*/  ISETP.GT.U32.AND P3, PT, R3, R53, PT ;  /* 0x000000350300720c */ /* 0x000fe20003f64070 */
[C---:B------:R-:W-:Y:S01]  /*5560*/  IMAD.HI.U32 R55, R2.reuse, R58, RZ ;  /* 0x0000003a02377227 */ /* 0x040fe200078e00ff */
[C---:B------:R-:W-:Y:S02]  /*5570*/  LOP3.LUT R218, R5.reuse, 0x50, RZ, 0xfc, !PT ;  /* 0x0000005005da7812 */ /* 0x040fe400078efcff */
[C---:B------:R-:W-:Y:S01]  /*5580*/  LOP3.LUT R220, R5.reuse, 0x4c, RZ, 0xfc, !PT ;  /* 0x0000004c05dc7812 */ /* 0x040fe200078efcff */
[----:B------:R-:W-:Y:S01]  /*5590*/  IMAD.HI.U32 R8, R2, R57, RZ ;  /* 0x0000003902087227 */ /* 0x000fe200078e00ff */
[C---:B------:R-:W-:Y:S02]  /*55a0*/  LOP3.LUT R221, R5.reuse, 0x4a, RZ, 0xfc, !PT ;  /* 0x0000004a05dd7812 */ /* 0x040fe400078efcff */
[C---:B------:R-:W-:Y:S01]  /*55b0*/  LOP3.LUT R222, R5.reuse, 0x48, RZ, 0xfc, !PT ;  /* 0x0000004805de7812 */ /* 0x040fe200078efcff */
[----:B------:R-:W-:Y:S01]  /*55c0*/  IMAD.MOV R7, RZ, RZ, -R7 ;  /* 0x000000ffff077224 */ /* 0x000fe200078e0a07 */
[----:B------:R-:W-:Y:S01]  /*55d0*/  LOP3.LUT R223, R5, 0x46, RZ, 0xfc, !PT ;  /* 0x0000004605df7812 */ /* 0x000fe200078efcff */
[----:B------:R-:W-:Y:S01]  /*55e0*/  @!P5 IMAD.IADD R51, R51, 0x1, -R3 ;  /* 0x000000013333d824 */ /* 0x000fe200078e0a03 */
[----:B------:R-:W-:Y:S01]  /*55f0*/  ISETP.GE.AND P5, PT, R59, RZ, PT ;  /* 0x000000ff3b00720c */ /* 0x000fe20003fa6270 */
[----:B------:R-:W-:Y:S01]  /*5600*/  IMAD.MOV R59, RZ, RZ, -R55 ;  /* 0x000000ffff3b7224 */ /* 0x000fe200078e0a37 */
[----:B------:R-:W-:Y:S01]  /*5610*/  IABS R219, R222 ;  /* 0x000000de00db7213 */ /* 0x000fe20000000000 */
[----:B------:R-:W-:Y:S01]  /*5620*/  IMAD.MOV R8, RZ, RZ, -R8 ;  /* 0x000000ffff087224 */ /* 0x000fe200078e0a08 */
[----:B------:R-:W-:Y:S01]  /*5630*/  LOP3.LUT R235, R5, 0x3a, RZ, 0xfc, !PT ;  /* 0x0000003a05eb7812 */ /* 0x000fe200078efcff */
[----:B------:R-:W-:Y:S01]  /*5640*/  IMAD R55, R3, R7, R56 ;  /* 0x0000000703377224 */ /* 0x000fe200078e0238 */
[----:B------:R-:W-:Y:S01]  /*5650*/  LOP3.LUT R7, R5, 0x188, RZ, 0xfc, !PT ;  /* 0x0000018805077812 */ /* 0x000fe200078efcff */
[C---:B------:R-:W-:Y:S01]  /*5660*/  IMAD R56, R3.reuse, R8, R57 ;  /* 0x0000000803387224 */ /* 0x040fe200078e0239 */
[----:B------:R-:W-:Y:S01]  /*5670*/  IABS R229, R235 ;  /* 0x000000eb00e57213 */ /* 0x000fe20000000000 */
[--C-:B------:R-:W-:Y:S01]  /*5680*/  @!P4 IMAD.IADD R54, R54, 0x1, -R3.reuse ;  /* 0x000000013636c824 */ /* 0x100fe200078e0a03 */
[----:B------:R-:W-:Y:S01]  /*5690*/  ISETP.GT.U32.AND P4, PT, R3, R55, PT ;  /* 0x000000370300720c */ /* 0x000fe20003f84070 */
[----:B------:R-:W-:Y:S01]  /*56a0*/  @!P3 IMAD.IADD R53, R53, 0x1, -R3 ;  /* 0x000000013535b824 */ /* 0x000fe200078e0a03 */
[C---:B------:R-:W-:Y:S01]  /*56b0*/  ISETP.GT.U32.AND P3, PT, R3.reuse, R56, PT ;  /* 0x000000380300720c */ /* 0x040fe20003f64070 */
[----:B------:R-:W-:Y:S01]  /*56c0*/  @!P0 IMAD.MOV R48, RZ, RZ, -R48 ;  /* 0x000000ffff308224 */ /* 0x000fe200078e0a30 */
[C---:B------:R-:W-:Y:S01]  /*56d0*/  ISETP.GT.U32.AND P0, PT, R3.reuse, R52, PT ;  /* 0x000000340300720c */ /* 0x040fe20003f04070 */
[C---:B------:R-:W-:Y:S01]  /*56e0*/  IMAD R57, R3.reuse, R59, R58 ;  /* 0x0000003b03397224 */ /* 0x040fe200078e023a */
[----:B------:R-:W-:Y:S01]  /*56f0*/  IABS R58, R7 ;  /* 0x00000007003a7213 */ /* 0x000fe20000000000 */
[----:B------:R-:W-:Y:S01]  /*5700*/  @!P5 IMAD.MOV R53, RZ, RZ, -R53 ;  /* 0x000000ffff35d224 */ /* 0x000fe200078e0a35 */
[----:B------:R-:W-:Y:S01]  /*5710*/  IABS R59, R63 ;  /* 0x0000003f003b7213 */ /* 0x000fe20000000000 */
[----:B------:R-:W-:Y:S01]  /*5720*/  @!P2 IMAD.MOV R51, RZ, RZ, -R51 ;  /* 0x000000ffff33a224 */ /* 0x000fe200078e0a33 */
[----:B------:R-:W-:-:S02]  /*5730*/  ISETP.GT.U32.AND P5, PT, R3, R57, PT ;  /* 0x000000390300720c */ /* 0x000fc40003fa4070 */
[----:B------:R-:W-:Y:S01]  /*5740*/  ISETP.GT.U32.AND P2, PT, R3, R54, PT ;  /* 0x000000360300720c */ /* 0x000fe20003f44070 */
[--C-:B------:R-:W-:Y:S01]  /*5750*/  @!P4 IMAD.IADD R55, R55, 0x1, -R3.reuse ;  /* 0x000000013737c824 */ /* 0x100fe200078e0a03 */
[----:B------:R-:W-:Y:S01]  /*5760*/  ISETP.GE.AND P4, PT, R7, RZ, PT ;  /* 0x000000ff0700720c */ /* 0x000fe20003f86270 */
[--C-:B------:R-:W-:Y:S01]  /*5770*/  @!P3 IMAD.IADD R56, R56, 0x1, -R3.reuse ;  /* 0x000000013838b824 */ /* 0x100fe200078e0a03 */
[----:B------:R-:W-:Y:S01]  /*5780*/  LOP3.LUT R236, R5, 0x38, RZ, 0xfc, !PT ;  /* 0x0000003805ec7812 */ /* 0x000fe200078efcff */
[----:B------:R-:W-:Y:S01]  /*5790*/  IMAD.HI.U32 R7, R2, R58, RZ ;  /* 0x0000003a02077227 */ /* 0x000fe200078e00ff */
[----:B------:R-:W-:Y:S02]  /*57a0*/  ISETP.GT.U32.AND P3, PT, R3, R55, PT ;  /* 0x000000370300720c */ /* 0x000fe40003f64070 */
[----:B------:R-:W-:Y:S01]  /*57b0*/  IABS R228, R236 ;  /* 0x000000ec00e47213 */ /* 0x000fe20000000000 */
[----:B------:R-:W-:Y:S01]  /*57c0*/  @!P0 IMAD.IADD R52, R52, 0x1, -R3 ;  /* 0x0000000134348824 */ /* 0x000fe200078e0a03 */
[C---:B------:R-:W-:Y:S01]  /*57d0*/  LOP3.LUT R233, R5.reuse, 0x34, RZ, 0xfc, !PT ;  /* 0x0000003405e97812 */ /* 0x040fe200078efcff */
[----:B------:R-:W-:Y:S01]  /*57e0*/  IMAD.MOV R8, RZ, RZ, -R7 ;  /* 0x000000ffff087224 */ /* 0x000fe200078e0a07 */
[----:B------:R-:W-:Y:S01]  /*57f0*/  LOP3.LUT R234, R5, 0x32, RZ, 0xfc, !PT ;  /* 0x0000003205ea7812 */ /* 0x000fe200078efcff */
[----:B------:R-:W-:Y:S01]  /*5800*/  @!P5 IMAD.IADD R57, R57, 0x1, -R3 ;  /* 0x000000013939d824 */ /* 0x000fe200078e0a03 */
[C---:B------:R-:W-:Y:S01]  /*5810*/  ISETP.GT.U32.AND P0, PT, R3.reuse, R52, PT ;  /* 0x000000340300720c */ /* 0x040fe20003f04070 */
[C---:B------:R-:W-:Y:S01]  /*5820*/  IMAD R58, R3.reuse, R8, R58 ;  /* 0x00000008033a7224 */ /* 0x040fe200078e023a */
[----:B------:R-:W-:Y:S01]  /*5830*/  ISETP.GT.U32.AND P5, PT, R3, R56, PT ;  /* 0x000000380300720c */ /* 0x000fe20003fa4070 */
[----:B------:R-:W-:Y:S01]  /*5840*/  IMAD.HI.U32 R7, R2, R59, RZ ;  /* 0x0000003b02077227 */ /* 0x000fe200078e00ff */
[----:B------:R-:W-:-:S02]  /*5850*/  IABS R230, R233 ;  /* 0x000000e900e67213 */ /* 0x000fc40000000000 */
[----:B------:R-:W-:Y:S01]  /*5860*/  IABS R231, R234 ;  /* 0x000000ea00e77213 */ /* 0x000fe20000000000 */
[----:B------:R-:W-:Y:S01]  /*5870*/  @!P3 IMAD.IADD R55, R55, 0x1, -R3 ;  /* 0x000000013737b824 */ /* 0x000fe200078e0a03 */
[----:B------:R-:W-:Y:S01]  /*5880*/  ISETP.GT.U32.AND P3, PT, R3, R58, PT ;  /* 0x0000003a0300720c */ /* 0x000fe20003f64070 */
[----:B------:R-:W-:Y:S01]  /*5890*/  IMAD.MOV R8, RZ, RZ, -R7 ;  /* 0x000000ffff087224 */ /* 0x000fe200078e0a07 */
[----:B------:R-:W-:Y:S01]  /*58a0*/  LOP3.LUT R252, R5, 0x24, RZ, 0xfc, !PT ;  /* 0x0000002405fc7812 */ /* 0x000fe200078efcff */
[--C-:B------:R-:W-:Y:S01]  /*58b0*/  @!P2 IMAD.IADD R54, R54, 0x1, -R3.reuse ;  /* 0x000000013636a824 */ /* 0x100fe200078e0a03 */
[----:B------:R-:W-:Y:S01]  /*58c0*/  ISETP.GE.AND P2, PT, R62, RZ, PT ;  /* 0x000000ff3e00720c */ /* 0x000fe20003f46270 */
[----:B------:R-:W-:Y:S01]  /*58d0*/  @!P0 IMAD.IADD R52, R52, 0x1, -R3 ;  /* 0x0000000134348824 */ /* 0x000fe200078e0a03 */
[----:B------:R-:W-:Y:S01]  /*58e0*/  ISETP.GE.AND P0, PT, R60, RZ, PT ;  /* 0x000000ff3c00720c */ /* 0x000fe20003f06270 */
[----:B------:R-:W-:Y:S01]  /*58f0*/  IMAD R59, R3, R8, R59 ;  /* 0x00000008033b7224 */ /* 0x000fe200078e023b */
[----:B------:R-:W-:Y:S01]  /*5900*/  IABS R60, R64 ;  /* 0x00000040003c7213 */ /* 0x000fe20000000000 */
[----:B------:R-:W-:Y:S01]  /*5910*/  @!P6 IMAD.MOV R52, RZ, RZ, -R52 ;  /* 0x000000ffff34e224 */ /* 0x000fe200078e0a34 */
[----:B------:R-:W-:Y:S01]  /*5920*/  ISETP.GE.AND P6, PT, R61, RZ, PT ;  /* 0x000000ff3d00720c */ /* 0x000fe20003fc6270 */
[--C-:B------:R-:W-:Y:S01]  /*5930*/  @!P5 IMAD.IADD R56, R56, 0x1, -R3.reuse ;  /* 0x000000013838d824 */ /* 0x100fe200078e0a03 */
[----:B------:R-:W-:Y:S01]  /*5940*/  IABS R61, R65 ;  /* 0x00000041003d7213 */ /* 0x000fe20000000000 */
[----:B------:R-:W-:Y:S01]  /*5950*/  @!P3 IMAD.IADD R58, R58, 0x1, -R3 ;  /* 0x000000013a3ab824 */ /* 0x000fe200078e0a03 */
[----:B------:R-:W-:Y:S01]  /*5960*/  ISETP.GT.U32.AND P5, PT, R3, R59, PT ;  /* 0x0000003b0300720c */ /* 0x000fe20003fa4070 */
[----:B------:R-:W-:Y:S01]  /*5970*/  IMAD.HI.U32 R7, R2, R60, RZ ;  /* 0x0000003c02077227 */ /* 0x000fe200078e00ff */
[----:B------:R-:W-:-:S02]  /*5980*/  IABS R62, R66 ;  /* 0x00000042003e7213 */ /* 0x000fc40000000000 */
[----:B------:R-:W-:Y:S01]  /*5990*/  ISETP.GE.AND P3, PT, R64, RZ, PT ;  /* 0x000000ff4000720c */ /* 0x000fe20003f66270 */
[----:B------:R-:W-:Y:S01]  /*59a0*/  @!P1 IMAD.MOV R55, RZ, RZ, -R55 ;  /* 0x000000ffff379224 */ /* 0x000fe200078e0a37 */
[----:B------:R-:W-:Y:S01]  /*59b0*/  ISETP.GT.U32.AND P1, PT, R3, R58, PT ;  /* 0x0000003a0300720c */ /* 0x000fe20003f24070 */
[C---:B------:R-:W-:Y:S01]  /*59c0*/  IMAD.HI.U32 R8, R2.reuse, R61, RZ ;  /* 0x0000003d02087227 */ /* 0x040fe200078e00ff */
[----:B------:R-:W-:Y:S02]  /*59d0*/  IABS R64, R67 ;  /* 0x0000004300407213 */ /* 0x000fe40000000000 */
[C---:B------:R-:W-:Y:S01]  /*59e0*/  LOP3.LUT R251, R5.reuse, 0x20, RZ, 0xfc, !PT ;  /* 0x0000002005fb7812 */ /* 0x040fe200078efcff */
[----:B------:R-:W-:Y:S01]  /*59f0*/  IMAD.MOV R7, RZ, RZ, -R7 ;  /* 0x000000ffff077224 */ /* 0x000fe200078e0a07 */
[C---:B------:R-:W-:Y:S01]  /*5a00*/  LOP3.LUT R0, R5.reuse, 0x1c, RZ, 0xfc, !PT ;  /* 0x0000001c05007812 */ /* 0x040fe200078efcff */
[----:B------:R-:W-:Y:S01]  /*5a10*/  IMAD.MOV R8, RZ, RZ, -R8 ;  /* 0x000000ffff087224 */ /* 0x000fe200078e0a08 */
[----:B------:R-:W-:Y:S01]  /*5a20*/  LOP3.LUT R4, R5, 0x1a, RZ, 0xfc, !PT ;  /* 0x0000001a05047812 */ /* 0x000fe200078efcff */
[----:B------:R-:W-:Y:S01]  /*5a30*/  IMAD R60, R3, R7, R60 ;  /* 0x00000007033c7224 */ /* 0x000fe200078e023c */
[----:B------:R-:W-:Y:S01]  /*5a40*/  IABS R242, R0 ;  /* 0x0000000000f27213 */ /* 0x000fe20000000000 */
[----:B------:R-:W-:Y:S01]  /*5a50*/  IMAD.HI.U32 R7, R2, R62, RZ ;  /* 0x0000003e02077227 */ /* 0x000fe200078e00ff */
[----:B-1----:R-:W-:-:S02]  /*5a60*/  LOP3.LUT R16, R5, 0x16, RZ, 0xfc, !PT ;  /* 0x0000001605107812 */ /* 0x002fc400078efcff */
[----:B------:R-:W-:Y:S01]  /*5a70*/  LOP3.LUT R125, R5, 0x18, RZ, 0xfc, !PT ;  /* 0x00000018057d7812 */ /* 0x000fe200078efcff */
[----:B------:R-:W-:Y:S01]  /*5a80*/  @!P0 IMAD.MOV R54, RZ, RZ, -R54 ;  /* 0x000000ffff368224 */ /* 0x000fe200078e0a36 */
[----:B------:R-:W-:Y:S01]  /*5a90*/  ISETP.GT.U32.AND P0, PT, R3, R57, PT ;  /* 0x000000390300720c */ /* 0x000fe20003f04070 */
[----:B------:R-:W-:Y:S01]  /*5aa0*/  @!P5 IMAD.IADD R59, R59, 0x1, -R3 ;  /* 0x000000013b3bd824 */ /* 0x000fe200078e0a03 */
[----:B------:R-:W-:Y:S01]  /*5ab0*/  LOP3.LUT R14, R5, 0x14, RZ, 0xfc, !PT ;  /* 0x00000014050e7812 */ /* 0x000fe200078efcff */
[----:B------:R-:W-:Y:S01]  /*5ac0*/  IMAD R61, R3, R8, R61 ;  /* 0x00000008033d7224 */ /* 0x000fe200078e023d */
[----:B------:R-:W-:Y:S01]  /*5ad0*/  LOP3.LUT R13, R5, 0x12, RZ, 0xfc, !PT ;  /* 0x00000012050d7812 */ /* 0x000fe200078efcff */
[----:B------:R-:W-:Y:S01]  /*5ae0*/  IMAD.MOV R8, RZ, RZ, -R7 ;  /* 0x000000ffff087224 */ /* 0x000fe200078e0a07 */
[C---:B------:R-:W-:Y:S01]  /*5af0*/  ISETP.GT.U32.AND P5, PT, R3.reuse, R59, PT ;  /* 0x0000003b0300720c */ /* 0x040fe20003fa4070 */
[--C-:B------:R-:W-:Y:S01]  /*5b00*/  @!P1 IMAD.IADD R58, R58, 0x1, -R3.reuse ;  /* 0x000000013a3a9824 */ /* 0x100fe200078e0a03 */
[C---:B------:R-:W-:Y:S01]  /*5b10*/  ISETP.GT.U32.AND P1, PT, R3.reuse, R61, PT ;  /* 0x0000003d0300720c */ /* 0x040fe20003f24070 */
[----:B------:R-:W-:Y:S01]  /*5b20*/  IMAD R62, R3, R8, R62 ;  /* 0x00000008033e7224 */ /* 0x000fe200078e023e */
[C---:B------:R-:W-:Y:S01]  /*5b30*/  LOP3.LUT R11, R5.reuse, 0x10, RZ, 0xfc, !PT ;  /* 0x00000010050b7812 */ /* 0x040fe200078efcff */
[----:B------:R-:W-:Y:S01]  /*5b40*/  @!P4 IMAD.MOV R58, RZ, RZ, -R58 ;  /* 0x000000ffff3ac224 */ /* 0x000fe200078e0a3a */
[----:B------:R-:W-:Y:S01]  /*5b50*/  LOP3.LUT R10, R5, 0xc, RZ, 0xfc, !PT ;  /* 0x0000000c050a7812 */ /* 0x000fe200078efcff */
[----:B------:R-:W-:Y:S01]  /*5b60*/  VIADD R7, R6, 0x17e ;  /* 0x0000017e06077836 */ /* 0x000fe20000000000 */
[----:B------:R-:W-:Y:S01]  /*5b70*/  ISETP.GT.U32.AND P4, PT, R3, R62, PT ;  /* 0x0000003e0300720c */ /* 0x000fe20003f84070 */
[--C-:B------:R-:W-:Y:S01]  /*5b80*/  @!P0 IMAD.IADD R57, R57, 0x1, -R3.reuse ;  /* 0x0000000139398824 */ /* 0x100fe200078e0a03 */
[----:B------:R-:W-:Y:S01]  /*5b90*/  ISETP.GE.AND P0, PT, R63, RZ, PT ;  /* 0x000000ff3f00720c */ /* 0x000fe20003f06270 */
[----:B------:R-:W-:Y:S01]  /*5ba0*/  @!P6 IMAD.MOV R56, RZ, RZ, -R56 ;  /* 0x000000ffff38e224 */ /* 0x000fe200078e0a38 */
[----:B------:R-:W-:Y:S01]  /*5bb0*/  IABS R63, R7 ;  /* 0x00000007003f7213 */ /* 0x000fe20000000000 */
[--C-:B------:R-:W-:Y:S01]  /*5bc0*/  @!P5 IMAD.IADD R59, R59, 0x1, -R3.reuse ;  /* 0x000000013b3bd824 */ /* 0x100fe200078e0a03 */
[----:B------:R-:W-:Y:S01]  /*5bd0*/  ISETP.GT.U32.AND P6, PT, R3, R60, PT ;  /* 0x0000003c0300720c */ /* 0x000fe20003fc4070 */
[----:B------:R-:W-:Y:S01]  /*5be0*/  @!P1 IMAD.IADD R61, R61, 0x1, -R3 ;  /* 0x000000013d3d9824 */ /* 0x000fe200078e0a03 */
[----:B------:R-:W-:Y:S01]  /*5bf0*/  ISETP.GE.AND P5, PT, R7, RZ, PT ;  /* 0x000000ff0700720c */ /* 0x000fe20003fa6270 */
[----:B------:R-:W-:Y:S01]  /*5c00*/  IMAD.HI.U32 R7, R2, R63, RZ ;  /* 0x0000003f02077227 */ /* 0x000fe200078e00ff */
[----:B------:R-:W-:-:S02]  /*5c10*/  IABS R250, R10 ;  /* 0x0000000a00fa7213 */ /* 0x000fc40000000000 */
[----:B------:R-:W-:Y:S01]  /*5c20*/  ISETP.GT.U32.AND P1, PT, R3, R61, PT ;  /* 0x0000003d0300720c */ /* 0x000fe20003f24070 */
[----:B------:R-:W-:Y:S01]  /*5c30*/  @!P2 IMAD.MOV R57, RZ, RZ, -R57 ;  /* 0x000000ffff39a224 */ /* 0x000fe200078e0a39 */
[----:B------:R-:W-:Y:S01]  /*5c40*/  ISETP.GE.AND P2, PT, R65, RZ, PT ;  /* 0x000000ff4100720c */ /* 0x000fe20003f46270 */
[----:B------:R-:W-:Y:S01]  /*5c50*/  @!P4 IMAD.IADD R62, R62, 0x1, -R3 ;  /* 0x000000013e3ec824 */ /* 0x000fe200078e0a03 */
[----:B------:R-:W-:Y:S01]  /*5c60*/  IABS R65, R68 ;  /* 0x0000004400417213 */ /* 0x000fe20000000000 */
[----:B------:R-:W-:Y:S01]  /*5c70*/  IMAD.MOV R8, RZ, RZ, -R7 ;  /* 0x000000ffff087224 */ /* 0x000fe200078e0a07 */
[----:B------:R-:W-:Y:S01]  /*5c80*/  LOP3.LUT R9, R5, 0xa, RZ, 0xfc, !PT ;  /* 0x0000000a05097812 */ /* 0x000fe200078efcff */
[----:B------:R-:W-:Y:S01]  /*5c90*/  IMAD.HI.U32 R7, R2, R64, RZ ;  /* 0x0000004002077227 */ /* 0x000fe200078e00ff */
[----:B------:R-:W-:Y:S02]  /*5ca0*/  ISETP.GT.U32.AND P4, PT, R3, R62, PT ;  /* 0x0000003e0300720c */ /* 0x000fe40003f84070 */
[----:B------:R-:W-:Y:S01]  /*5cb0*/  LOP3.LUT R12, R5, 0x4, RZ, 0xfc, !PT ;  /* 0x00000004050c7812 */ /* 0x000fe200078efcff */
[----:B------:R-:W-:-:S02]  /*5cc0*/  IMAD R63, R3, R8, R63 ;  /* 0x00000008033f7224 */ /* 0x000fc400078e023f */
[----:B------:R-:W-:-:S04]  /*5cd0*/  IMAD.HI.U32 R8, R2, R65, RZ ;  /* 0x0000004102087227 */ /* 0x000fc800078e00ff */
[----:B------:R-:W-:Y:S02]  /*5ce0*/  @!P6 IMAD.IADD R60, R60, 0x1, -R3 ;  /* 0x000000013c3ce824 */ /* 0x000fe400078e0a03 */
[----:B------:R-:W-:Y:S02]  /*5cf0*/  IMAD.MOV R7, RZ, RZ, -R7 ;  /* 0x000000ffff077224 */ /* 0x000fe400078e0a07 */
[----:B------:R-:W-:Y:S01]  /*5d00*/  IMAD.MOV R8, RZ, RZ, -R8 ;  /* 0x000000ffff087224 */ /* 0x000fe200078e0a08 */
[----:B------:R-:W-:Y:S01]  /*5d10*/  ISETP.GT.U32.AND P6, PT, R3, R60, PT ;  /* 0x0000003c0300720c */ /* 0x000fe20003fc4070 */
[----:B------:R-:W-:Y:S01]  /*5d20*/  @!P1 IMAD.IADD R61, R61, 0x1, -R3 ;  /* 0x000000013d3d9824 */ /* 0x000fe200078e0a03 */
[C---:B------:R-:W-:Y:S01]  /*5d30*/  ISETP.GT.U32.AND P1, PT, R3.reuse, R63, PT ;  /* 0x0000003f0300720c */ /* 0x040fe20003f24070 */
[C---:B------:R-:W-:Y:S02]  /*5d40*/  IMAD R64, R3.reuse, R7, R64 ;  /* 0x0000000703407224 */ /* 0x040fe400078e0240 */
[----:B------:R-:W-:-:S02]  /*5d50*/  IMAD R65, R3, R8, R65 ;  /* 0x0000000803417224 */ /* 0x000fc400078e0241 */
[----:B------:R-:W-:Y:S01]  /*5d60*/  @!P4 IMAD.IADD R62, R62, 0x1, -R3 ;  /* 0x000000013e3ec824 */ /* 0x000fe200078e0a03 */
[C---:B------:R-:W-:Y:S01]  /*5d70*/  ISETP.GT.U32.AND P4, PT, R3.reuse, R64, PT ;  /* 0x000000400300720c */ /* 0x040fe20003f84070 */
[----:B------:R-:W-:Y:S01]  /*5d80*/  @!P2 IMAD.MOV R61, RZ, RZ, -R61 ;  /* 0x000000ffff3da224 */ /* 0x000fe200078e0a3d */
[----:B------:R-:W-:Y:S01]  /*5d90*/  ISETP.GT.U32.AND P2, PT, R3, R65, PT ;  /* 0x000000410300720c */ /* 0x000fe20003f44070 */
[----:B------:R-:W-:Y:S01]  /*5da0*/  @!P0 IMAD.MOV R59, RZ, RZ, -R59 ;  /* 0x000000ffff3b8224 */ /* 0x000fe200078e0a3b */
[----:B------:R-:W-:Y:S01]  /*5db0*/  ISETP.GE.AND P0, PT, R66, RZ, PT ;  /* 0x000000ff4200720c */ /* 0x000fe20003f06270 */
[--C-:B------:R-:W-:Y:S01]  /*5dc0*/  @!P6 IMAD.IADD R60, R60, 0x1, -R3.reuse ;  /* 0x000000013c3ce824 */ /* 0x100fe200078e0a03 */
[----:B------:R-:W-:Y:S01]  /*5dd0*/  ISETP.GE.AND P6, PT, R67, RZ, PT ;  /* 0x000000ff4300720c */ /* 0x000fe20003fc6270 */
[----:B------:R-:W-:Y:S01]  /*5de0*/  @!P1 IMAD.IADD R63, R63, 0x1, -R3 ;  /* 0x000000013f3f9824 */ /* 0x000fe200078e0a03 */
[----:B------:R-:W-:Y:S01]  /*5df0*/  LOP3.LUT R67, R5, 0x178, RZ, 0xfc, !PT ;  /* 0x0000017805437812 */ /* 0x000fe200078efcff */
[----:B------:R-:W-:Y:S01]  /*5e00*/  @!P3 IMAD.MOV R60, RZ, RZ, -R60 ;  /* 0x000000ffff3cb224 */ /* 0x000fe200078e0a3c */
[----:B------:R-:W-:Y:S01]  /*5e10*/  ISETP.GE.AND P3, PT, R68, RZ, PT ;  /* 0x000000ff4400720c */ /* 0x000fe20003f66270 */
[----:B------:R-:W-:Y:S01]  /*5e20*/  IMAD.HI.U32 R244, R2, R242, RZ ;  /* 0x000000f202f47227 */ /* 0x000fe200078e00ff */
[----:B------:R-:W-:-:S02]  /*5e30*/  IABS R66, R67 ;  /* 0x0000004300427213 */ /* 0x000fc40000000000 */
[----:B------:R-:W-:Y:S01]  /*5e40*/  IABS R68, R70 ;  /* 0x0000004600447213 */ /* 0x000fe20000000000 */
[--C-:B------:R-:W-:Y:S01]  /*5e50*/  @!P4 IMAD.IADD R64, R64, 0x1, -R3.reuse ;  /* 0x000000014040c824 */ /* 0x100fe200078e0a03 */
[----:B------:R-:W-:Y:S01]  /*5e60*/  ISETP.GT.U32.AND P1, PT, R3, R63, PT ;  /* 0x0000003f0300720c */ /* 0x000fe20003f24070 */
[----:B------:R-:W-:Y:S02]  /*5e70*/  @!P2 IMAD.IADD R65, R65, 0x1, -R3 ;  /* 0x000000014141a824 */ /* 0x000fe400078e0a03 */
[C---:B------:R-:W-:Y:S01]  /*5e80*/  IMAD.HI.U32 R7, R2.reuse, R66, RZ ;  /* 0x0000004202077227 */ /* 0x040fe200078e00ff */
[C---:B------:R-:W-:Y:S02]  /*5e90*/  ISETP.GT.U32.AND P4, PT, R3.reuse, R64, PT ;  /* 0x000000400300720c */ /* 0x040fe40003f84070 */
[----:B------:R-:W-:Y:S01]  /*5ea0*/  ISETP.GT.U32.AND P2, PT, R3, R65, PT ;  /* 0x000000410300720c */ /* 0x000fe20003f44070 */
[----:B------:R-:W-:-:S04]  /*5eb0*/  IMAD.HI.U32 R8, R2, R68, RZ ;  /* 0x0000004402087227 */ /* 0x000fc800078e00ff */
[----:B------:R-:W-:Y:S01]  /*5ec0*/  @!P0 IMAD.MOV R62, RZ, RZ, -R62 ;  /* 0x000000ffff3e8224 */ /* 0x000fe200078e0a3e */
[----:B------:R-:W-:Y:S01]  /*5ed0*/  ISETP.GE.AND P0, PT, R67, RZ, PT ;  /* 0x000000ff4300720c */ /* 0x000fe20003f06270 */
[----:B------:R-:W-:Y:S02]  /*5ee0*/  IMAD.MOV R67, RZ, RZ, -R7 ;  /* 0x000000ffff437224 */ /* 0x000fe400078e0a07 */
[----:B------:R-:W-:Y:S02]  /*5ef0*/  IMAD.MOV R8, RZ, RZ, -R8 ;  /* 0x000000ffff087224 */ /* 0x000fe400078e0a08 */
[----:B------:R-:W-:-:S04]  /*5f00*/  IMAD.HI.U32 R7, R2, R69, RZ ;  /* 0x0000004502077227 */ /* 0x000fc800078e00ff */
[C---:B------:R-:W-:Y:S02]  /*5f10*/  IMAD R66, R3.reuse, R67, R66 ;  /* 0x0000004303427224 */ /* 0x040fe400078e0242 */
[C---:B------:R-:W-:Y:S02]  /*5f20*/  IMAD R67, R3.reuse, R8, R68 ;  /* 0x0000000803437224 */ /* 0x040fe400078e0244 */
[----:B------:R-:W-:Y:S02]  /*5f30*/  IMAD.MOV R68, RZ, RZ, -R7 ;  /* 0x000000ffff447224 */ /* 0x000fe400078e0a07 */
[----:B------:R-:W-:Y:S02]  /*5f40*/  @!P4 IMAD.IADD R64, R64, 0x1, -R3 ;  /* 0x000000014040c824 */ /* 0x000fe400078e0a03 */
[----:B------:R-:W-:Y:S01]  /*5f50*/  IMAD R68, R3, R68, R69 ;  /* 0x0000004403447224 */ /* 0x000fe200078e0245 */
[----:B------:R-:W-:Y:S01]  /*5f60*/  IABS R69, R76 ;  /* 0x0000004c00457213 */ /* 0x000fe20000000000 */
[--C-:B------:R-:W-:Y:S01]  /*5f70*/  @!P2 IMAD.IADD R65, R65, 0x1, -R3.reuse ;  /* 0x000000014141a824 */ /* 0x100fe200078e0a03 */
[C---:B------:R-:W-:Y:S01]  /*5f80*/  ISETP.GT.U32.AND P2, PT, R3.reuse, R67, PT ;  /* 0x000000430300720c */ /* 0x040fe20003f44070 */
[----:B------:R-:W-:Y:S01]  /*5f90*/  @!P6 IMAD.MOV R64, RZ, RZ, -R64 ;  /* 0x000000ffff40e224 */ /* 0x000fe200078e0a40 */
[----:B------:R-:W-:Y:S01]  /*5fa0*/  ISETP.GT.U32.AND P6, PT, R3, R68, PT ;  /* 0x000000440300720c */ /* 0x000fe20003fc4070 */
[----:B------:R-:W-:Y:S01]  /*5fb0*/  @!P1 IMAD.IADD R63, R63, 0x1, -R3 ;  /* 0x000000013f3f9824 */ /* 0x000fe200078e0a03 */
[----:B------:R-:W-:Y:S01]  /*5fc0*/  ISETP.GE.AND P1, PT, R70, RZ, PT ;  /* 0x000000ff4600720c */ /* 0x000fe20003f26270 */
[----:B------:R-:W-:-:S02]  /*5fd0*/  VIADD R7, R6, 0x16e ;  /* 0x0000016e06077836 */ /* 0x000fc40000000000 */
[----:B------:R-:W-:Y:S01]  /*5fe0*/  @!P5 IMAD.MOV R63, RZ, RZ, -R63 ;  /* 0x000000ffff3fd224 */ /* 0x000fe200078e0a3f */
[----:B------:R-:W-:Y:S01]  /*5ff0*/  ISETP.GT.U32.AND P5, PT, R3, R66, PT ;  /* 0x000000420300720c */ /* 0x000fe20003fa4070 */
[----:B------:R-:W-:Y:S01]  /*6000*/  IMAD.HI.U32 R8, R2, R71, RZ ;  /* 0x0000004702087227 */ /* 0x000fe200078e00ff */
[----:B------:R-:W-:Y:S02]  /*6010*/  ISETP.GE.AND P4, PT, R7, RZ, PT ;  /* 0x000000ff0700720c */ /* 0x000fe40003f86270 */
[----:B------:R-:W-:Y:S01]  /*6020*/  IABS R72, R7 ;  /* 0x0000000700487213 */ /* 0x000fe20000000000 */
[--C-:B------:R-:W-:Y:S02]  /*6030*/  @!P2 IMAD.IADD R67, R67, 0x1, -R3.reuse ;  /* 0x000000014343a824 */ /* 0x100fe400078e0a03 */
[----:B------:R-:W-:Y:S02]  /*6040*/  @!P6 IMAD.IADD R68, R68, 0x1, -R3 ;  /* 0x000000014444e824 */ /* 0x000fe400078e0a03 */
[----:B------:R-:W-:Y:S01]  /*6050*/  IMAD.HI.U32 R7, R2, R69, RZ ;  /* 0x0000004502077227 */ /* 0x000fe200078e00ff */
[----:B------:R-:W-:-:S02]  /*6060*/  ISETP.GT.U32.AND P2, PT, R3, R67, PT ;  /* 0x000000430300720c */ /* 0x000fc40003f44070 */
[----:B------:R-:W-:Y:S01]  /*6070*/  ISETP.GT.U32.AND P6, PT, R3, R68, PT ;  /* 0x000000440300720c */ /* 0x000fe20003fc4070 */
[----:B------:R-:W-:Y:S02]  /*6080*/  IMAD.MOV R70, RZ, RZ, -R7 ;  /* 0x000000ffff467224 */ /* 0x000fe400078e0a07 */
[----:B------:R-:W-:Y:S02]  /*6090*/  IMAD.MOV R8, RZ, RZ, -R8 ;  /* 0x000000ffff087224 */ /* 0x000fe400078e0a08 */
[----:B------:R-:W-:Y:S02]  /*60a0*/  @!P5 IMAD.IADD R66, R66, 0x1, -R3 ;  /* 0x000000014242d824 */ /* 0x000fe400078e0a03 */
[----:B------:R-:W-:-:S03]  /*60b0*/  IMAD.HI.U32 R7, R2, R72, RZ ;  /* 0x0000004802077227 */ /* 0x000fc600078e00ff */
[C---:B------:R-:W-:Y:S01]  /*60c0*/  ISETP.GT.U32.AND P5, PT, R3.reuse, R66, PT ;  /* 0x000000420300720c */ /* 0x040fe20003fa4070 */
[C---:B------:R-:W-:Y:S02]  /*60d0*/  IMAD R69, R3.reuse, R70, R69 ;  /* 0x0000004603457224 */ /* 0x040fe400078e0245 */
[----:B------:R-:W-:Y:S01]  /*60e0*/  IMAD R70, R3, R8, R71 ;  /* 0x0000000803467224 */ /* 0x000fe200078e0247 */
[----:B------:R-:W-:Y:S01]  /*60f0*/  IABS R8, R78 ;  /* 0x0000004e00087213 */ /* 0x000fe20000000000 */
[----:B------:R-:W-:Y:S02]  /*6100*/  IMAD.MOV R7, RZ, RZ, -R7 ;  /* 0x000000ffff077224 */ /* 0x000fe400078e0a07 */
[--C-:B------:R-:W-:Y:S01]  /*6110*/  @!P2 IMAD.IADD R67, R67, 0x1, -R3.reuse ;  /* 0x000000014343a824 */ /* 0x100fe200078e0a03 */
[C---:B------:R-:W-:Y:S01]  /*6120*/  ISETP.GT.U32.AND P2, PT, R3.reuse, R70, PT ;  /* 0x000000460300720c */ /* 0x040fe20003f44070 */
[----:B------:R-:W-:Y:S02]  /*6130*/  IMAD R71, R3, R7, R72 ;  /* 0x0000000703477224 */ /* 0x000fe400078e0248 */
[----:B------:R-:W-:-:S02]  /*6140*/  @!P6 IMAD.IADD R68, R68, 0x1, -R3 ;  /* 0x000000014444e824 */ /* 0x000fc400078e0a03 */
[----:B------:R-:W-:Y:S01]  /*6150*/  @!P5 IMAD.IADD R66, R66, 0x1, -R3 ;  /* 0x000000014242d824 */ /* 0x000fe200078e0a03 */
[C---:B------:R-:W-:Y:S01]  /*6160*/  ISETP.GT.U32.AND P6, PT, R3.reuse, R71, PT ;  /* 0x000000470300720c */ /* 0x040fe20003fc4070 */
[----:B------:R-:W-:Y:S01]  /*6170*/  IMAD.MOV.U32 R72, RZ, RZ, R8 ;  /* 0x000000ffff487224 */ /* 0x000fe200078e0008 */
[----:B------:R-:W-:Y:S01]  /*6180*/  ISETP.GT.U32.AND P5, PT, R3, R69, PT ;  /* 0x000000450300720c */ /* 0x000fe20003fa4070 */
[----:B------:R-:W-:Y:S01]  /*6190*/  @!P3 IMAD.MOV R65, RZ, RZ, -R65 ;  /* 0x000000ffff41b224 */ /* 0x000fe200078e0a41 */
[----:B------:R-:W-:Y:S01]  /*61a0*/  ISETP.GE.AND P3, PT, R73, RZ, PT ;  /* 0x000000ff4900720c */ /* 0x000fe20003f66270 */
[----:B------:R-:W-:-:S04]  /*61b0*/  IMAD.HI.U32 R7, R2, R72, RZ ;  /* 0x0000004802077227 */ /* 0x000fc800078e00ff */
[----:B------:R-:W-:Y:S01]  /*61c0*/  @!P2 IMAD.IADD R70, R70, 0x1, -R3 ;  /* 0x000000014646a824 */ /* 0x000fe200078e0a03 */
[----:B------:R-:W-:Y:S01]  /*61d0*/  ISETP.GE.AND P2, PT, R77, RZ, PT ;  /* 0x000000ff4d00720c */ /* 0x000fe20003f46270 */
[----:B------:R-:W-:-:S04]  /*61e0*/  IMAD.HI.U32 R8, R2, R74, RZ ;  /* 0x0000004a02087227 */ /* 0x000fc800078e00ff */
[----:B------:R-:W-:Y:S01]  /*61f0*/  @!P6 IMAD.IADD R71, R71, 0x1, -R3 ;  /* 0x000000014747e824 */ /* 0x000fe200078e0a03 */
[----:B------:R-:W-:Y:S01]  /*6200*/  ISETP.GT.U32.AND P6, PT, R3, R70, PT ;  /* 0x000000460300720c */ /* 0x000fe20003fc4070 */
[----:B------:R-:W-:Y:S02]  /*6210*/  IMAD.MOV R73, RZ, RZ, -R7 ;  /* 0x000000ffff497224 */ /* 0x000fe400078e0a07 */
[----:B------:R-:W-:-:S04]  /*6220*/  IMAD.HI.U32 R7, R2, R75, RZ ;  /* 0x0000004b02077227 */ /* 0x000fc800078e00ff */
[----:B------:R-:W-:Y:S01]  /*6230*/  @!P0 IMAD.MOV R66, RZ, RZ, -R66 ;  /* 0x000000ffff428224 */ /* 0x000fe200078e0a42 */
[----:B------:R-:W-:Y:S01]  /*6240*/  ISETP.GE.AND P0, PT, R76, RZ, PT ;  /* 0x000000ff4c00720c */ /* 0x000fe20003f06270 */
[----:B------:R-:W-:Y:S02]  /*6250*/  IMAD.MOV R8, RZ, RZ, -R8 ;  /* 0x000000ffff087224 */ /* 0x000fe400078e0a08 */
[----:B------:R-:W-:Y:S02]  /*6260*/  @!P5 IMAD.IADD R69, R69, 0x1, -R3 ;  /* 0x000000014545d824 */ /* 0x000fe400078e0a03 */
[----:B------:R-:W-:Y:S02]  /*6270*/  IMAD.MOV R76, RZ, RZ, -R7 ;  /* 0x000000ffff4c7224 */ /* 0x000fe400078e0a07 */
[C---:B------:R-:W-:Y:S01]  /*6280*/  IMAD R72, R3.reuse, R73, R72 ;  /* 0x0000004903487224 */ /* 0x040fe200078e0248 */
[C---:B------:R-:W-:Y:S01]  /*6290*/  ISETP.GT.U32.AND P5, PT, R3.reuse, R69, PT ;  /* 0x000000450300720c */ /* 0x040fe20003fa4070 */
[----:B------:R-:W-:-:S02]  /*62a0*/  IMAD R73, R3, R8, R74 ;  /* 0x0000000803497224 */ /* 0x000fc400078e024a */
[C---:B------:R-:W-:Y:S01]  /*62b0*/  IMAD R74, R3.reuse, R76, R75 ;  /* 0x0000004c034a7224 */ /* 0x040fe200078e024b */
[----:B------:R-:W-:Y:S01]  /*62c0*/  IABS R76, R81 ;  /* 0x00000051004c7213 */ /* 0x000fe20000000000 */
[----:B------:R-:W-:Y:S02]  /*62d0*/  @!P6 IMAD.IADD R70, R70, 0x1, -R3 ;  /* 0x000000014646e824 */ /* 0x000fe400078e0a03 */
[----:B------:R-:W-:Y:S01]  /*62e0*/  @!P3 IMAD.MOV R68, RZ, RZ, -R68 ;  /* 0x000000ffff44b224 */ /* 0x000fe200078e0a44 */
[----:B------:R-:W-:Y:S01]  /*62f0*/  ISETP.GT.U32.AND P6, PT, R3, R74, PT ;  /* 0x0000004a0300720c */ /* 0x000fe20003fc4070 */
[----:B------:R-:W-:Y:S01]  /*6300*/  @!P1 IMAD.MOV R67, RZ, RZ, -R67 ;  /* 0x000000ffff439224 */ /* 0x000fe200078e0a43 */
[----:B------:R-:W-:Y:S01]  /*6310*/  ISETP.GE.AND P3, PT, R78, RZ, PT ;  /* 0x000000ff4e00720c */ /* 0x000fe20003f66270 */
[----:B------:R-:W-:Y:S01]  /*6320*/  @!P2 IMAD.MOV R70, RZ, RZ, -R70 ;  /* 0x000000ffff46a224 */ /* 0x000fe200078e0a46 */
[----:B------:R-:W-:Y:S01]  /*6330*/  LOP3.LUT R78, R5, 0x166, RZ, 0xfc, !PT ;  /* 0x00000166054e7812 */ /* 0x000fe200078efcff */
[----:B------:R-:W-:Y:S01]  /*6340*/  @!P5 IMAD.IADD R69, R69, 0x1, -R3 ;  /* 0x000000014545d824 */ /* 0x000fe200078e0a03 */
[----:B------:R-:W-:-:S02]  /*6350*/  ISETP.GT.U32.AND P1, PT, R3, R71, PT ;  /* 0x000000470300720c */ /* 0x000fc40003f24070 */
[----:B------:R-:W-:Y:S01]  /*6360*/  IABS R75, R78 ;  /* 0x0000004e004b7213 */ /* 0x000fe20000000000 */
[----:B------:R-:W-:Y:S01]  /*6370*/  @!P0 IMAD.MOV R69, RZ, RZ, -R69 ;  /* 0x000000ffff458224 */ /* 0x000fe200078e0a45 */
[C---:B------:R-:W-:Y:S02]  /*6380*/  ISETP.GT.U32.AND P5, PT, R3.reuse, R72, PT ;  /* 0x000000480300720c */ /* 0x040fe40003fa4070 */
[----:B------:R-:W-:Y:S01]  /*6390*/  ISETP.GT.U32.AND P0, PT, R3, R73, PT ;  /* 0x000000490300720c */ /* 0x000fe20003f04070 */
[----:B------:R-:W-:Y:S02]  /*63a0*/  @!P6 IMAD.IADD R74, R74, 0x1, -R3 ;  /* 0x000000014a4ae824 */ /* 0x000fe400078e0a03 */
[----:B------:R-:W-:-:S03]  /*63b0*/  IMAD.HI.U32 R7, R2, R75, RZ ;  /* 0x0000004b02077227 */ /* 0x000fc600078e00ff */
[----:B------:R-:W-:Y:S01]  /*63c0*/  ISETP.GT.U32.AND P2, PT, R3, R74, PT ;  /* 0x0000004a0300720c */ /* 0x000fe20003f44070 */
[----:B------:R-:W-:Y:S02]  /*63d0*/  IMAD.MOV R8, RZ, RZ, -R7 ;  /* 0x000000ffff087224 */ /* 0x000fe400078e0a07 */
[----:B------:R-:W-:-:S04]  /*63e0*/  IMAD.HI.U32 R7, R2, R76, RZ ;  /* 0x0000004c02077227 */ /* 0x000fc800078e00ff */
[--C-:B------:R-:W-:Y:S01]  /*63f0*/  @!P1 IMAD.IADD R71, R71, 0x1, -R3.reuse ;  /* 0x0000000147479824 */ /* 0x100fe200078e0a03 */
[----:B------:R-:W-:Y:S01]  /*6400*/  ISETP.GE.AND P1, PT, R79, RZ, PT ;  /* 0x000000ff4f00720c */ /* 0x000fe20003f26270 */
[----:B------:R-:W-:Y:S01]  /*6410*/  @!P5 IMAD.IADD R72, R72, 0x1, -R3 ;  /* 0x000000014848d824 */ /* 0x000fe200078e0a03 */
[----:B------:R-:W-:Y:S01]  /*6420*/  LOP3.LUT R79, R5, 0x162, RZ, 0xfc, !PT ;  /* 0x00000162054f7812 */ /* 0x000fe200078efcff */
[----:B------:R-:W-:Y:S01]  /*6430*/  IMAD R75, R3, R8, R75 ;  /* 0x00000008034b7224 */ /* 0x000fe200078e024b */
[----:B------:R-:W-:Y:S01]  /*6440*/  ISETP.GE.AND P5, PT, R80, RZ, PT ;  /* 0x000000ff5000720c */ /* 0x000fe20003fa6270 */
[----:B------:R-:W-:Y:S01]  /*6450*/  IMAD.MOV R7, RZ, RZ, -R7 ;  /* 0x000000ffff077224 */ /* 0x000fe200078e0a07 */
[----:B------:R-:W-:Y:S01]  /*6460*/  IABS R77, R79 ;  /* 0x0000004f004d7213 */ /* 0x000fe20000000000 */
[----:B------:R-:W-:Y:S01]  /*6470*/  @!P0 IMAD.IADD R73, R73, 0x1, -R3 ;  /* 0x0000000149498824 */ /* 0x000fe200078e0a03 */
[C---:B------:R-:W-:Y:S01]  /*6480*/  ISETP.GT.U32.AND P0, PT, R3.reuse, R72, PT ;  /* 0x000000480300720c */ /* 0x040fe20003f04070 */
[----:B------:R-:W-:Y:S01]  /*6490*/  @!P4 IMAD.MOV R71, RZ, RZ, -R71 ;  /* 0x000000ffff47c224 */ /* 0x000fe200078e0a47 */
[C---:B------:R-:W-:Y:S01]  /*64a0*/  ISETP.GT.U32.AND P4, PT, R3.reuse, R75, PT ;  /* 0x0000004b0300720c */ /* 0x040fe20003f84070 */
[C---:B------:R-:W-:Y:S01]  /*64b0*/  IMAD R76, R3.reuse, R7, R76 ;  /* 0x00000007034c7224 */ /* 0x040fe200078e024c */
[----:B------:R-:W-:Y:S01]  /*64c0*/  ISETP.GT.U32.AND P6, PT, R3, R73, PT ;  /* 0x000000490300720c */ /* 0x000fe20003fc4070 */
[----:B------:R-:W-:Y:S01]  /*64d0*/  @!P2 IMAD.IADD R74, R74, 0x1, -R3 ;  /* 0x000000014a4aa824 */ /* 0x000fe200078e0a03 */
[----:B------:R-:W-:Y:S01]  /*64e0*/  LOP3.LUT R80, R5, 0x160, RZ, 0xfc, !PT ;  /* 0x0000016005507812 */ /* 0x000fe200078efcff */
[----:B------:R-:W-:Y:S01]  /*64f0*/  IMAD.HI.U32 R7, R2, R77, RZ ;  /* 0x0000004d02077227 */ /* 0x000fe200078e00ff */
[----:B------:R-:W-:-:S03]  /*6500*/  ISETP.GT.U32.AND P2, PT, R3, R76, PT ;  /* 0x0000004c0300720c */ /* 0x000fc60003f44070 */
[----:B------:R-:W-:Y:S02]  /*6510*/  IMAD.MOV R8, RZ, RZ, -R7 ;  /* 0x000000ffff087224 */ /* 0x000fe400078e0a07 */
[--C-:B------:R-:W-:Y:S01]  /*6520*/  @!P0 IMAD.IADD R72, R72, 0x1, -R3.reuse ;  /* 0x0000000148488824 */ /* 0x100fe200078e0a03 */
[----:B------:R-:W-:Y:S01]  /*6530*/  ISETP.GE.AND P0, PT, R78, RZ, PT ;  /* 0x000000ff4e00720c */ /* 0x000fe20003f06270 */
[----:B------:R-:W-:Y:S01]  /*6540*/  @!P4 IMAD.IADD R75, R75, 0x1, -R3 ;  /* 0x000000014b4bc824 */ /* 0x000fe200078e0a03 */
[----:B------:R-:W-:Y:S01]  /*6550*/  IABS R78, R80 ;  /* 0x00000050004e7213 */ /* 0x000fe20000000000 */
[----:B------:R-:W-:Y:S01]  /*6560*/  IMAD R77, R3, R8, R77 ;  /* 0x00000008034d7224 */ /* 0x000fe200078e024d */
[----:B------:R-:W-:Y:S01]  /*6570*/  ISETP.GE.AND P4, PT, R79, RZ, PT ;  /* 0x000000ff4f00720c */ /* 0x000fe20003f86270 */
[--C-:B------:R-:W-:Y:S01]  /*6580*/  @!P6 IMAD.IADD R73, R73, 0x1, -R3.reuse ;  /* 0x000000014949e824 */ /* 0x100fe200078e0a03 */
[----:B------:R-:W-:Y:S01]  /*6590*/  ISETP.GE.AND P6, PT, R81, RZ, PT ;  /* 0x000000ff5100720c */ /* 0x000fe20003fc6270 */
[----:B------:R-:W-:Y:S01]  /*65a0*/  @!P3 IMAD.MOV R72, RZ, RZ, -R72 ;  /* 0x000000ffff48b224 */ /* 0x000fe200078e0a48 */
[----:B------:R-:W-:Y:S01]  /*65b0*/  ISETP.GT.U32.AND P3, PT, R3, R75, PT ;  /* 0x0000004b0300720c */ /* 0x000fe20003f64070 */
[----:B------:R-:W-:-:S02]  /*65c0*/  @!P2 IMAD.IADD R76, R76, 0x1, -R3 ;  /* 0x000000014c4ca824 */ /* 0x000fc400078e0a03 */
[----:B------:R-:W-:Y:S01]  /*65d0*/  @!P5 IMAD.MOV R74, RZ, RZ, -R74 ;  /* 0x000000ffff4ad224 */ /* 0x000fe200078e0a4a */
[C---:B------:R-:W-:Y:S01]  /*65e0*/  ISETP.GT.U32.AND P5, PT, R3.reuse, R77, PT ;  /* 0x0000004d0300720c */ /* 0x040fe20003fa4070 */
[----:B------:R-:W-:Y:S01]  /*65f0*/  @!P1 IMAD.MOV R73, RZ, RZ, -R73 ;  /* 0x000000ffff499224 */ /* 0x000fe200078e0a49 */
[----:B------:R-:W-:Y:S01]  /*6600*/  ISETP.GT.U32.AND P1, PT, R3, R76, PT ;  /* 0x0000004c0300720c */ /* 0x000fe20003f24070 */
[----:B------:R-:W-:Y:S02]  /*6610*/  VIADD R8, R6, 0x15e ;  /* 0x0000015e06087836 */ /* 0x000fe40000000000 */
[----:B------:R-:W-:-:S03]  /*6620*/  IMAD.HI.U32 R7, R2, R78, RZ ;  /* 0x0000004e02077227 */ /* 0x000fc600078e00ff */
[----:B------:R-:W-:Y:S01]  /*6630*/  ISETP.GE.AND P2, PT, R8, RZ, PT ;  /* 0x000000ff0800720c */ /* 0x000fe20003f46270 */
[----:B------:R-:W-:Y:S01]  /*6640*/  IMAD.MOV R7, RZ, RZ, -R7 ;  /* 0x000000ffff077224 */ /* 0x000fe200078e0a07 */
[----:B------:R-:W-:Y:S01]  /*6650*/  IABS R79, R8 ;  /* 0x00000008004f7213 */ /* 0x000fe20000000000 */
[--C-:B------:R-:W-:Y:S01]  /*6660*/  @!P3 IMAD.IADD R75, R75, 0x1, -R3.reuse ;  /* 0x000000014b4bb824 */ /* 0x100fe200078e0a03 */
[----:B------:R-:W-:Y:S01]  /*6670*/  LOP3.LUT R8, R5, 0x15c, RZ, 0xfc, !PT ;  /* 0x0000015c05087812 */ /* 0x000fe200078efcff */
[----:B------:R-:W-:Y:S01]  /*6680*/  IMAD R78, R3, R7, R78 ;  /* 0x00000007034e7224 */ /* 0x000fe200078e024e */
[----:B------:R-:W-:Y:S01]  /*6690*/  ISETP.GE.AND P3, PT, R80, RZ, PT ;  /* 0x000000ff5000720c */ /* 0x000fe20003f66270 */
[----:B------:R-:W-:Y:S01]  /*66a0*/  @!P5 IMAD.IADD R77, R77, 0x1, -R3 ;  /* 0x000000014d4dd824 */ /* 0x000fe200078e0a03 */
[----:B------:R-:W-:Y:S01]  /*66b0*/  IABS R80, R8 ;  /* 0x0000000800507213 */ /* 0x000fe20000000000 */
[----:B------:R-:W-:Y:S01]  /*66c0*/  IMAD.HI.U32 R7, R2, R79, RZ ;  /* 0x0000004f02077227 */ /* 0x000fe200078e00ff */
[----:B------:R-:W-:-:S03]  /*66d0*/  ISETP.GT.U32.AND P5, PT, R3, R78, PT ;  /* 0x0000004e0300720c */ /* 0x000fc60003fa4070 */
[----:B------:R-:W-:Y:S01]  /*66e0*/  @!P1 IMAD.IADD R76, R76, 0x1, -R3 ;  /* 0x000000014c4c9824 */ /* 0x000fe200078e0a03 */
[----:B------:R-:W-:Y:S01]  /*66f0*/  ISETP.GE.AND P1, PT, R8, RZ, PT ;  /* 0x000000ff0800720c */ /* 0x000fe20003f26270 */
[----:B------:R-:W-:Y:S01]  /*6700*/  @!P0 IMAD.MOV R75, RZ, RZ, -R75 ;  /* 0x000000ffff4b8224 */ /* 0x000fe200078e0a4b */
[----:B------:R-:W-:Y:S01]  /*6710*/  ISETP.GT.U32.AND P0, PT, R3, R77, PT ;  /* 0x0000004d0300720c */ /* 0x000fe20003f04070 */
[----:B------:R-:W-:Y:S02]  /*6720*/  IMAD.MOV R8, RZ, RZ, -R7 ;  /* 0x000000ffff087224 */ /* 0x000fe400078e0a07 */
[----:B------:R-:W-:-:S04]  /*6730*/  IMAD.HI.U32 R7, R2, R80, RZ ;  /* 0x0000005002077227 */ /* 0x000fc800078e00ff */
[C---:B------:R-:W-:Y:S02]  /*6740*/  IMAD R79, R3.reuse, R8, R79 ;  /* 0x00000008034f7224 */ /* 0x040fe400078e024f */
[----:B------:R-:W-:Y:S02]  /*6750*/  IMAD.MOV R81, RZ, RZ, -R7 ;  /* 0x000000ffff517224 */ /* 0x000fe400078e0a07 */
[----:B------:R-:W-:Y:S01]  /*6760*/  @!P6 IMAD.MOV R76, RZ, RZ, -R76 ;  /* 0x000000ffff4ce224 */ /* 0x000fe200078e0a4c */
[C---:B------:R-:W-:Y:S01]  /*6770*/  ISETP.GT.U32.AND P6, PT, R3.reuse, R79, PT ;  /* 0x0000004f0300720c */ /* 0x040fe20003fc4070 */
[----:B------:R-:W-:Y:S02]  /*6780*/  IMAD R80, R3, R81, R80 ;  /* 0x0000005103507224 */ /* 0x000fe400078e0250 */
[----:B------:R-:W-:Y:S02]  /*6790*/  @!P0 IMAD.IADD R77, R77, 0x1, -R3 ;  /* 0x000000014d4d8824 */ /* 0x000fe400078e0a03 */
[----:B------:R-:W-:Y:S01]  /*67a0*/  IMAD.HI.U32 R8, R2, R82, RZ ;  /* 0x0000005202087227 */ /* 0x000fe200078e00ff */
[----:B------:R-:W-:-:S03]  /*67b0*/  ISETP.GT.U32.AND P0, PT, R3, R80, PT ;  /* 0x000000500300720c */ /* 0x000fc60003f04070 */
[----:B------:R-:W-:-:S04]  /*67c0*/  IMAD.HI.U32 R7, R2, R84, RZ ;  /* 0x0000005402077227 */ /* 0x000fc800078e00ff */
[----:B------:R-:W-:Y:S01]  /*67d0*/  @!P6 IMAD.IADD R79, R79, 0x1, -R3 ;  /* 0x000000014f4fe824 */ /* 0x000fe200078e0a03 */
[----:B------:R-:W-:Y:S01]  /*67e0*/  ISETP.GE.AND P6, PT, R87, RZ, PT ;  /* 0x000000ff5700720c */ /* 0x000fe20003fc6270 */
[----:B------:R-:W-:Y:S02]  /*67f0*/  IMAD.MOV R83, RZ, RZ, -R8 ;  /* 0x000000ffff537224 */ /* 0x000fe400078e0a08 */
[----:B------:R-:W-:Y:S02]  /*6800*/  IMAD.MOV R7, RZ, RZ, -R7 ;  /* 0x000000ffff077224 */ /* 0x000fe400078e0a07 */
[----:B------:R-:W-:Y:S01]  /*6810*/  @!P0 IMAD.IADD R80, R80, 0x1, -R3 ;  /* 0x0000000150508824 */ /* 0x000fe200078e0a03 */
[----:B------:R-:W-:Y:S01]  /*6820*/  ISETP.GT.U32.AND P0, PT, R3, R79, PT ;  /* 0x0000004f0300720c */ /* 0x000fe20003f04070 */
[----:B------:R-:W-:-:S04]  /*6830*/  IMAD.HI.U32 R8, R2, R85, RZ ;  /* 0x0000005502087227 */ /* 0x000fc800078e00ff */
[C---:B------:R-:W-:Y:S02]  /*6840*/  IMAD R81, R3.reuse, R83, R82 ;  /* 0x0000005303517224 */ /* 0x040fe400078e0252 */
[----:B------:R-:W-:Y:S01]  /*6850*/  @!P4 IMAD.MOV R77, RZ, RZ, -R77 ;  /* 0x000000ffff4dc224 */ /* 0x000fe200078e0a4d */
[C---:B------:R-:W-:Y:S01]  /*6860*/  ISETP.GT.U32.AND P4, PT, R3.reuse, R80, PT ;  /* 0x000000500300720c */ /* 0x040fe20003f84070 */
[C---:B------:R-:W-:Y:S02]  /*6870*/  IMAD R82, R3.reuse, R7, R84 ;  /* 0x0000000703527224 */ /* 0x040fe400078e0254 */
[----:B------:R-:W-:Y:S02]  /*6880*/  @!P5 IMAD.IADD R78, R78, 0x1, -R3 ;  /* 0x000000014e4ed824 */ /* 0x000fe400078e0a03 */
[----:B------:R-:W-:Y:S02]  /*6890*/  IMAD.MOV R8, RZ, RZ, -R8 ;  /* 0x000000ffff087224 */ /* 0x000fe400078e0a08 */
[----:B------:R-:W-:Y:S01]  /*68a0*/  IMAD.HI.U32 R7, R2, R86, RZ ;  /* 0x0000005602077227 */ /* 0x000fe200078e00ff */
[----:B------:R-:W-:-:S03]  /*68b0*/  ISETP.GT.U32.AND P5, PT, R3, R78, PT ;  /* 0x0000004e0300720c */ /* 0x000fc60003fa4070 */
[----:B------:R-:W-:Y:S01]  /*68c0*/  IMAD R83, R3, R8, R85 ;  /* 0x0000000803537224 */ /* 0x000fe200078e0255 */
[----:B------:R-:W-:Y:S01]  /*68d0*/  IABS R85, R91 ;  /* 0x0000005b00557213 */ /* 0x000fe20000000000 */
[----:B------:R-:W-:Y:S02]  /*68e0*/  IMAD.MOV R7, RZ, RZ, -R7 ;  /* 0x000000ffff077224 */ /* 0x000fe400078e0a07 */
[--C-:B------:R-:W-:Y:S01]  /*68f0*/  @!P0 IMAD.IADD R79, R79, 0x1, -R3.reuse ;  /* 0x000000014f4f8824 */ /* 0x100fe200078e0a03 */
[C---:B------:R-:W-:Y:S01]  /*6900*/  ISETP.GT.U32.AND P0, PT, R3.reuse, R83, PT ;  /* 0x000000530300720c */ /* 0x040fe20003f04070 */
[C---:B------:R-:W-:Y:S01]  /*6910*/  IMAD R84, R3.reuse, R7, R86 ;  /* 0x0000000703547224 */ /* 0x040fe200078e0256 */
[----:B------:R-:W-:Y:S01]  /*6920*/  IABS R86, R92 ;  /* 0x0000005c00567213 */ /* 0x000fe20000000000 */
[--C-:B------:R-:W-:Y:S02]  /*6930*/  @!P4 IMAD.IADD R80, R80, 0x1, -R3.reuse ;  /* 0x000000015050c824 */ /* 0x100fe400078e0a03 */
[----:B------:R-:W-:Y:S01]  /*6940*/  @!P5 IMAD.IADD R78, R78, 0x1, -R3 ;  /* 0x000000014e4ed824 */ /* 0x000fe200078e0a03 */
[C---:B------:R-:W-:Y:S01]  /*6950*/  ISETP.GT.U32.AND P4, PT, R3.reuse, R84, PT ;  /* 0x000000540300720c */ /* 0x040fe20003f84070 */
[----:B------:R-:W-:Y:S01]  /*6960*/  IMAD.HI.U32 R7, R2, R85, RZ ;  /* 0x0000005502077227 */ /* 0x000fe200078e00ff */
[----:B------:R-:W-:-:S03]  /*6970*/  ISETP.GT.U32.AND P5, PT, R3, R81, PT ;  /* 0x000000510300720c */ /* 0x000fc60003fa4070 */
[----:B------:R-:W-:Y:S02]  /*6980*/  IMAD.MOV R8, RZ, RZ, -R7 ;  /* 0x000000ffff087224 */ /* 0x000fe400078e0a07 */
[----:B------:R-:W-:Y:S02]  /*6990*/  @!P0 IMAD.IADD R83, R83, 0x1, -R3 ;  /* 0x0000000153538824 */ /* 0x000fe400078e0a03 */
[----:B------:R-:W-:-:S04]  /*69a0*/  IMAD.HI.U32 R7, R2, R86, RZ ;  /* 0x0000005602077227 */ /* 0x000fc800078e00ff */
[--C-:B------:R-:W-:Y:S01]  /*69b0*/  @!P4 IMAD.IADD R84, R84, 0x1, -R3.reuse ;  /* 0x000000015454c824 */ /* 0x100fe200078e0a03 */
[----:B------:R-:W-:Y:S01]  /*69c0*/  ISETP.GT.U32.AND P4, PT, R3, R83, PT ;  /* 0x000000530300720c */ /* 0x000fe20003f84070 */
[----:B------:R-:W-:Y:S02]  /*69d0*/  @!P5 IMAD.IADD R81, R81, 0x1, -R3 ;  /* 0x000000015151d824 */ /* 0x000fe400078e0a03 */
[----:B------:R-:W-:Y:S02]  /*69e0*/  IMAD.MOV R7, RZ, RZ, -R7 ;  /* 0x000000ffff077224 */ /* 0x000fe400078e0a07 */
[----:B------:R-:W-:Y:S01]  /*69f0*/  @!P3 IMAD.MOV R78, RZ, RZ, -R78 ;  /* 0x000000ffff4eb224 */ /* 0x000fe200078e0a4e */
[C---:B------:R-:W-:Y:S01]  /*6a00*/  ISETP.GT.U32.AND P3, PT, R3.reuse, R82, PT ;  /* 0x000000520300720c */ /* 0x040fe20003f64070 */
[C---:B------:R-:W-:Y:S01]  /*6a10*/  IMAD R86, R3.reuse, R7, R86 ;  /* 0x0000000703567224 */ /* 0x040fe200078e0256 */
[C---:B------:R-:W-:Y:S01]  /*6a20*/  ISETP.GT.U32.AND P5, PT, R3.reuse, R81, PT ;  /* 0x000000510300720c */ /* 0x040fe20003fa4070 */
[----:B------:R-:W-:-:S02]  /*6a30*/  IMAD R85, R3, R8, R85 ;  /* 0x0000000803557224 */ /* 0x000fc400078e0255 */
[----:B------:R-:W-:Y:S02]  /*6a40*/  VIADD R8, R6, 0x14e ;  /* 0x0000014e06087836 */ /* 0x000fe40000000000 */
[----:B------:R-:W-:Y:S01]  /*6a50*/  @!P4 IMAD.IADD R83, R83, 0x1, -R3 ;  /* 0x000000015353c824 */ /* 0x000fe200078e0a03 */
[----:B------:R-:W-:Y:S01]  /*6a60*/  ISETP.GT.U32.AND P4, PT, R3, R86, PT ;  /* 0x000000560300720c */ /* 0x000fe20003f84070 */
[----:B------:R-:W-:Y:S01]  /*6a70*/  @!P1 IMAD.MOV R80, RZ, RZ, -R80 ;  /* 0x000000ffff509224 */ /* 0x000fe200078e0a50 */
[----:B------:R-:W-:Y:S01]  /*6a80*/  IABS R87, R8 ;  /* 0x0000000800577213 */ /* 0x000fe20000000000 */
[----:B------:R-:W-:Y:S01]  /*6a90*/  @!P2 IMAD.MOV R79, RZ, RZ, -R79 ;  /* 0x000000ffff4fa224 */ /* 0x000fe200078e0a4f */
[----:B------:R-:W-:Y:S01]  /*6aa0*/  ISETP.GE.AND P1, PT, R8, RZ, PT ;  /* 0x000000ff0800720c */ /* 0x000fe20003f26270 */
[--C-:B------:R-:W-:Y:S01]  /*6ab0*/  @!P3 IMAD.IADD R82, R82, 0x1, -R3.reuse ;  /* 0x000000015252b824 */ /* 0x100fe200078e0a03 */
[----:B------:R-:W-:Y:S01]  /*6ac0*/  ISETP.GE.AND P3, PT, R89, RZ, PT ;  /* 0x000000ff5900720c */ /* 0x000fe20003f66270 */
[----:B------:R-:W-:Y:S01]  /*6ad0*/  @!P5 IMAD.IADD R81, R81, 0x1, -R3 ;  /* 0x000000015151d824 */ /* 0x000fe200078e0a03 */
[----:B------:R-:W-:Y:S01]  /*6ae0*/  LOP3.LUT R89, R5, 0x14c, RZ, 0xfc, !PT ;  /* 0x0000014c05597812 */ /* 0x000fe200078efcff */
[----:B------:R-:W-:Y:S01]  /*6af0*/  IMAD.HI.U32 R7, R2, R87, RZ ;  /* 0x0000005702077227 */ /* 0x000fe200078e00ff */
[----:B------:R-:W-:-:S02]  /*6b00*/  ISETP.GE.AND P5, PT, R88, RZ, PT ;  /* 0x000000ff5800720c */ /* 0x000fc40003fa6270 */
[C---:B------:R-:W-:Y:S01]  /*6b10*/  ISETP.GT.U32.AND P0, PT, R3.reuse, R82, PT ;  /* 0x000000520300720c */ /* 0x040fe20003f04070 */
[----:B------:R-:W-:Y:S01]  /*6b20*/  @!P6 IMAD.MOV R81, RZ, RZ, -R81 ;  /* 0x000000ffff51e224 */ /* 0x000fe200078e0a51 */
[C---:B------:R-:W-:Y:S01]  /*6b30*/  ISETP.GT.U32.AND P6, PT, R3.reuse, R85, PT ;  /* 0x000000550300720c */ /* 0x040fe20003fc4070 */
[----:B------:R-:W-:Y:S01]  /*6b40*/  @!P4 IMAD.IADD R86, R86, 0x1, -R3 ;  /* 0x000000015656c824 */ /* 0x000fe200078e0a03 */
[----:B------:R-:W-:Y:S01]  /*6b50*/  IABS R88, R89 ;  /* 0x0000005900587213 */ /* 0x000fe20000000000 */
[----:B------:R-:W-:Y:S01]  /*6b60*/  IMAD.MOV R8, RZ, RZ, -R7 ;  /* 0x000000ffff087224 */ /* 0x000fe200078e0a07 */
[C---:B------:R-:W-:Y:S01]  /*6b70*/  ISETP.GT.U32.AND P2, PT, R3.reuse, R84, PT ;  /* 0x000000540300720c */ /* 0x040fe20003f44070 */
[----:B------:R-:W-:Y:S01]  /*6b80*/  @!P3 IMAD.MOV R83, RZ, RZ, -R83 ;  /* 0x000000ffff53b224 */ /* 0x000fe200078e0a53 */
[----:B------:R-:W-:Y:S01]  /*6b90*/  ISETP.GT.U32.AND P4, PT, R3, R86, PT ;  /* 0x000000560300720c */ /* 0x000fe20003f84070 */
[----:B------:R-:W-:Y:S01]  /*6ba0*/  IMAD.HI.U32 R7, R2, R88, RZ ;  /* 0x0000005802077227 */ /* 0x000fe200078e00ff */
[----:B------:R-:W-:-:S02]  /*6bb0*/  ISETP.GE.AND P3, PT, R89, RZ, PT ;  /* 0x000000ff5900720c */ /* 0x000fc40003f66270 */
[----:B------:R-:W-:Y:S01]  /*6bc0*/  IABS R89, R93 ;  /* 0x0000005d00597213 */ /* 0x000fe20000000000 */
[----:B------:R-:W-:Y:S02]  /*6bd0*/  IMAD.MOV R7, RZ, RZ, -R7 ;  /* 0x000000ffff077224 */ /* 0x000fe400078e0a07 */
[--C-:B------:R-:W-:Y:S01]  /*6be0*/  @!P0 IMAD.IADD R82, R82, 0x1, -R3.reuse ;  /* 0x0000000152528824 */ /* 0x100fe200078e0a03 */
[----:B------:R-:W-:Y:S01]  /*6bf0*/  ISETP.GE.AND P0, PT, R90, RZ, PT ;  /* 0x000000ff5a00720c */ /* 0x000fe20003f06270 */
[--C-:B------:R-:W-:Y:S01]  /*6c00*/  @!P6 IMAD.IADD R85, R85, 0x1, -R3.reuse ;  /* 0x000000015555e824 */ /* 0x100fe200078e0a03 */
[----:B------:R-:W-:Y:S01]  /*6c10*/  ISETP.GE.AND P6, PT, R92, RZ, PT ;  /* 0x000000ff5c00720c */ /* 0x000fe20003fc6270 */
[C---:B------:R-:W-:Y:S01]  /*6c20*/  IMAD R88, R3.reuse, R7, R88 ;  /* 0x0000000703587224 */ /* 0x040fe200078e0258 */
[----:B------:R-:W-:Y:S01]  /*6c30*/  IABS R92, R95 ;  /* 0x0000005f005c7213 */ /* 0x000fe20000000000 */
[----:B------:R-:W-:Y:S01]  /*6c40*/  @!P5 IMAD.MOV R82, RZ, RZ, -R82 ;  /* 0x000000ffff52d224 */ /* 0x000fe200078e0a52 */
[C---:B------:R-:W-:Y:S01]  /*6c50*/  ISETP.GT.U32.AND P5, PT, R3.reuse, R85, PT ;  /* 0x000000550300720c */ /* 0x040fe20003fa4070 */
[----:B------:R-:W-:Y:S01]  /*6c60*/  @!P4 IMAD.IADD R86, R86, 0x1, -R3 ;  /* 0x000000015656c824 */ /* 0x000fe200078e0a03 */
[C---:B------:R-:W-:Y:S01]  /*6c70*/  ISETP.GT.U32.AND P4, PT, R3.reuse, R88, PT ;  /* 0x000000580300720c */ /* 0x040fe20003f84070 */
[----:B------:R-:W-:-:S02]  /*6c80*/  IMAD R87, R3, R8, R87 ;  /* 0x0000000803577224 */ /* 0x000fc400078e0257 */
[----:B------:R-:W-:Y:S01]  /*6c90*/  @!P2 IMAD.IADD R84, R84, 0x1, -R3 ;  /* 0x000000015454a824 */ /* 0x000fe200078e0a03 */
[----:B------:R-:W-:Y:S01]  /*6ca0*/  ISETP.GE.AND P2, PT, R91, RZ, PT ;  /* 0x000000ff5b00720c */ /* 0x000fe20003f46270 */
[----:B------:R-:W-:Y:S01]  /*6cb0*/  IMAD.HI.U32 R7, R2, R89, RZ ;  /* 0x0000005902077227 */ /* 0x000fe200078e00ff */
[----:B------:R-:W-:-:S03]  /*6cc0*/  IABS R91, R94 ;  /* 0x0000005e005b7213 */ /* 0x000fc60000000000 */
[----:B------:R-:W-:Y:S02]  /*6cd0*/  IMAD.MOV R90, RZ, RZ, -R7 ;  /* 0x000000ffff5a7224 */ /* 0x000fe400078e0a07 */
[--C-:B------:R-:W-:Y:S01]  /*6ce0*/  @!P5 IMAD.IADD R85, R85, 0x1, -R3.reuse ;  /* 0x000000015555d824 */ /* 0x100fe200078e0a03 */
[----:B------:R-:W-:Y:S01]  /*6cf0*/  ISETP.GT.U32.AND P5, PT, R3, R87, PT ;  /* 0x000000570300720c */ /* 0x000fe20003fa4070 */
[----:B------:R-:W-:Y:S02]  /*6d00*/  @!P4 IMAD.IADD R88, R88, 0x1, -R3 ;  /* 0x000000015858c824 */ /* 0x000fe400078e0a03 */
[----:B------:R-:W-:-:S03]  /*6d10*/  IMAD.HI.U32 R8, R2, R91, RZ ;  /* 0x0000005b02087227 */ /* 0x000fc600078e00ff */
[C---:B------:R-:W-:Y:S01]  /*6d20*/  ISETP.GT.U32.AND P4, PT, R3.reuse, R88, PT ;  /* 0x000000580300720c */ /* 0x040fe20003f84070 */
[C---:B------:R-:W-:Y:S02]  /*6d30*/  IMAD R89, R3.reuse, R90, R89 ;  /* 0x0000005a03597224 */ /* 0x040fe400078e0259 */
[----:B------:R-:W-:Y:S02]  /*6d40*/  IMAD.MOV R8, RZ, RZ, -R8 ;  /* 0x000000ffff087224 */ /* 0x000fe400078e0a08 */
[----:B------:R-:W-:Y:S01]  /*6d50*/  @!P2 IMAD.MOV R85, RZ, RZ, -R85 ;  /* 0x000000ffff55a224 */ /* 0x000fe200078e0a55 */
[----:B------:R-:W-:Y:S01]  /*6d60*/  ISETP.GT.U32.AND P2, PT, R3, R89, PT ;  /* 0x000000590300720c */ /* 0x000fe20003f44070 */
[----:B------:R-:W-:Y:S02]  /*6d70*/  @!P5 IMAD.IADD R87, R87, 0x1, -R3 ;  /* 0x000000015757d824 */ /* 0x000fe400078e0a03 */
[C---:B------:R-:W-:Y:S02]  /*6d80*/  IMAD R90, R3.reuse, R8, R91 ;  /* 0x00000008035a7224 */ /* 0x040fe400078e025b */
[----:B------:R-:W-:Y:S01]  /*6d90*/  IMAD.HI.U32 R7, R2, R92, RZ ;  /* 0x0000005c02077227 */ /* 0x000fe200078e00ff */
[----:B------:R-:W-:-:S03]  /*6da0*/  ISETP.GT.U32.AND P5, PT, R3, R87, PT ;  /* 0x000000570300720c */ /* 0x000fc60003fa4070 */
[----:B------:R-:W-:Y:S01]  /*6db0*/  @!P4 IMAD.IADD R88, R88, 0x1, -R3 ;  /* 0x000000015858c824 */ /* 0x000fe200078e0a03 */
[----:B------:R-:W-:Y:S01]  /*6dc0*/  ISETP.GT.U32.AND P4, PT, R3, R90, PT ;  /* 0x0000005a0300720c */ /* 0x000fe20003f84070 */
[----:B------:R-:W-:Y:S02]  /*6dd0*/  IMAD.MOV R7, RZ, RZ, -R7 ;  /* 0x000000ffff077224 */ /* 0x000fe400078e0a07 */
[--C-:B------:R-:W-:Y:S02]  /*6de0*/  @!P2 IMAD.IADD R89, R89, 0x1, -R3.reuse ;  /* 0x000000015959a824 */ /* 0x100fe400078e0a03 */
[----:B------:R-:W-:Y:S01]  /*6df0*/  IMAD R91, R3, R7, R92 ;  /* 0x00000007035b7224 */ /* 0x000fe200078e025c */
[----:B------:R-:W-:Y:S01]  /*6e00*/  LOP3.LUT R7, R5, 0x144, RZ, 0xfc, !PT ;  /* 0x0000014405077812 */ /* 0x000fe200078efcff */
[----:B------:R-:W-:Y:S01]  /*6e10*/  @!P0 IMAD.MOV R84, RZ, RZ, -R84 ;  /* 0x000000ffff548224 */ /* 0x000fe200078e0a54 */
[----:B------:R-:W-:Y:S01]  /*6e20*/  ISETP.GT.U32.AND P2, PT, R3, R89, PT ;  /* 0x000000590300720c */ /* 0x000fe20003f44070 */
[--C-:B------:R-:W-:Y:S01]  /*6e30*/  @!P5 IMAD.IADD R87, R87, 0x1, -R3.reuse ;  /* 0x000000015757d824 */ /* 0x100fe200078e0a03 */
[----:B------:R-:W-:Y:S01]  /*6e40*/  ISETP.GE.AND P0, PT, R93, RZ, PT ;  /* 0x000000ff5d00720c */ /* 0x000fe20003f06270 */
[----:B------:R-:W-:Y:S01]  /*6e50*/  @!P6 IMAD.MOV R86, RZ, RZ, -R86 ;  /* 0x000000ffff56e224 */ /* 0x000fe200078e0a56 */
[----:B------:R-:W-:Y:S01]  /*6e60*/  IABS R93, R7 ;  /* 0x00000007005d7213 */ /* 0x000fe20000000000 */
[----:B------:R-:W-:Y:S01]  /*6e70*/  @!P4 IMAD.IADD R90, R90, 0x1, -R3 ;  /* 0x000000015a5ac824 */ /* 0x000fe200078e0a03 */
[----:B------:R-:W-:Y:S01]  /*6e80*/  ISETP.GE.AND P5, PT, R95, RZ, PT ;  /* 0x000000ff5f00720c */ /* 0x000fe20003fa6270 */
[----:B------:R-:W-:Y:S01]  /*6e90*/  @!P1 IMAD.MOV R87, RZ, RZ, -R87 ;  /* 0x000000ffff579224 */ /* 0x000fe200078e0a57 */
[----:B------:R-:W-:Y:S01]  /*6ea0*/  ISETP.GE.AND P1, PT, R7, RZ, PT ;  /* 0x000000ff0700720c */ /* 0x000fe20003f26270 */
[----:B------:R-:W-:Y:S01]  /*6eb0*/  IMAD.HI.U32 R7, R2, R93, RZ ;  /* 0x0000005d02077227 */ /* 0x000fe200078e00ff */
[----:B------:R-:W-:-:S02]  /*6ec0*/  IABS R95, R98 ;  /* 0x00000062005f7213 */ /* 0x000fc40000000000 */
[----:B------:R-:W-:Y:S01]  /*6ed0*/  ISETP.GT.U32.AND P4, PT, R3, R90, PT ;  /* 0x0000005a0300720c */ /* 0x000fe20003f84070 */
[----:B------:R-:W-:Y:S01]  /*6ee0*/  VIADD R92, R6, 0x13e ;  /* 0x0000013e065c7836 */ /* 0x000fe20000000000 */
[----:B------:R-:W-:Y:S01]  /*6ef0*/  ISETP.GE.AND P6, PT, R94, RZ, PT ;  /* 0x000000ff5e00720c */ /* 0x000fe20003fc6270 */
[----:B------:R-:W-:-:S03]  /*6f00*/  IMAD.HI.U32 R8, R2, R95, RZ ;  /* 0x0000005f02087227 */ /* 0x000fc600078e00ff */
[----:B------:R-:W-:Y:S01]  /*6f10*/  IABS R97, R92 ;  /* 0x0000005c00617213 */ /* 0x000fe20000000000 */
[----:B------:R-:W-:Y:S02]  /*6f20*/  IMAD.MOV R94, RZ, RZ, -R7 ;  /* 0x000000ffff5e7224 */ /* 0x000fe400078e0a07 */
[----:B------:R-:W-:Y:S01]  /*6f30*/  @!P2 IMAD.IADD R89, R89, 0x1, -R3 ;  /* 0x000000015959a824 */ /* 0x000fe200078e0a03 */
[----:B------:R-:W-:Y:S01]  /*6f40*/  ISETP.GE.AND P2, PT, R92, RZ, PT ;  /* 0x000000ff5c00720c */ /* 0x000fe20003f46270 */
[----:B------:R-:W-:Y:S02]  /*6f50*/  IMAD.MOV R8, RZ, RZ, -R8 ;  /* 0x000000ffff087224 */ /* 0x000fe400078e0a08 */
[C---:B------:R-:W-:Y:S02]  /*6f60*/  IMAD R92, R3.reuse, R94, R93 ;  /* 0x0000005e035c7224 */ /* 0x040fe400078e025d */
[C---:B------:R-:W-:Y:S02]  /*6f70*/  IMAD R93, R3.reuse, R8, R95 ;  /* 0x00000008035d7224 */ /* 0x040fe400078e025f */
[----:B------:R-:W-:Y:S01]  /*6f80*/  @!P4 IMAD.IADD R90, R90, 0x1, -R3 ;  /* 0x000000015a5ac824 */ /* 0x000fe200078e0a03 */
[C---:B------:R-:W-:Y:S01]  /*6f90*/  ISETP.GT.U32.AND P4, PT, R3.reuse, R92, PT ;  /* 0x0000005c0300720c */ /* 0x040fe20003f84070 */
[----:B------:R-:W-:Y:S01]  /*6fa0*/  @!P3 IMAD.MOV R88, RZ, RZ, -R88 ;  /* 0x000000ffff58b224 */ /* 0x000fe200078e0a58 */
[C---:B------:R-:W-:Y:S01]  /*6fb0*/  ISETP.GT.U32.AND P3, PT, R3.reuse, R91, PT ;  /* 0x0000005b0300720c */ /* 0x040fe20003f64070 */
[----:B------:R-:W-:Y:S01]  /*6fc0*/  @!P6 IMAD.MOV R90, RZ, RZ, -R90 ;  /* 0x000000ffff5ae224 */ /* 0x000fe200078e0a5a */
[----:B------:R-:W-:Y:S01]  /*6fd0*/  ISETP.GT.U32.AND P6, PT, R3, R93, PT ;  /* 0x0000005d0300720c */ /* 0x000fe20003fc4070 */
[----:B------:R-:W-:-:S04]  /*6fe0*/  IMAD.HI.U32 R7, R2, R96, RZ ;  /* 0x0000006002077227 */ /* 0x000fc800078e00ff */
[----:B------:R-:W-:Y:S02]  /*6ff0*/  IMAD.MOV.U32 R95, RZ, RZ, R97 ;  /* 0x000000ffff5f7224 */ /* 0x000fe400078e0061 */
[----:B------:R-:W-:Y:S02]  /*7000*/  IMAD.MOV R94, RZ, RZ, -R7 ;  /* 0x000000ffff5e7224 */ /* 0x000fe400078e0a07 */
[--C-:B------:R-:W-:Y:S02]  /*7010*/  @!P4 IMAD.IADD R92, R92, 0x1, -R3.reuse ;  /* 0x000000015c5cc824 */ /* 0x100fe400078e0a03 */
[--C-:B------:R-:W-:Y:S02]  /*7020*/  @!P3 IMAD.IADD R91, R91, 0x1, -R3.reuse ;  /* 0x000000015b5bb824 */ /* 0x100fe400078e0a03 */
[----:B------:R-:W-:Y:S01]  /*7030*/  @!P6 IMAD.IADD R93, R93, 0x1, -R3 ;  /* 0x000000015d5de824 */ /* 0x000fe200078e0a03 */
[C---:B------:R-:W-:Y:S01]  /*7040*/  ISETP.GT.U32.AND P6, PT, R3.reuse, R92, PT ;  /* 0x0000005c0300720c */ /* 0x040fe20003fc4070 */
[----:B------:R-:W-:Y:S01]  /*7050*/  IMAD.HI.U32 R7, R2, R95, RZ ;  /* 0x0000005f02077227 */ /* 0x000fe200078e00ff */
[----:B------:R-:W-:-:S03]  /*7060*/  ISETP.GT.U32.AND P3, PT, R3, R91, PT ;  /* 0x0000005b0300720c */ /* 0x000fc60003f64070 */
[----:B------:R-:W-:Y:S02]  /*7070*/  IMAD.MOV R8, RZ, RZ, -R7 ;  /* 0x000000ffff087224 */ /* 0x000fe400078e0a07 */
[----:B------:R-:W-:Y:S01]  /*7080*/  @!P0 IMAD.MOV R89, RZ, RZ, -R89 ;  /* 0x000000ffff598224 */ /* 0x000fe200078e0a59 */
[----:B------:R-:W-:Y:S01]  /*7090*/  ISETP.GE.AND P0, PT, R98, RZ, PT ;  /* 0x000000ff6200720c */ /* 0x000fe20003f06270 */
[----:B------:R-:W-:Y:S01]  /*70a0*/  IMAD R95, R3, R8, R95 ;  /* 0x00000008035f7224 */ /* 0x000fe200078e025f */
[----:B------:R-:W-:Y:S01]  /*70b0*/  LOP3.LUT R98, R5, 0x13c, RZ, 0xfc, !PT ;  /* 0x0000013c05627812 */ /* 0x000fe200078efcff */
[C---:B------:R-:W-:Y:S02]  /*70c0*/  IMAD R94, R3.reuse, R94, R96 ;  /* 0x0000005e035e7224 */ /* 0x040fe400078e0260 */
[--C-:B------:R-:W-:Y:S01]  /*70d0*/  @!P6 IMAD.IADD R92, R92, 0x1, -R3.reuse ;  /* 0x000000015c5ce824 */ /* 0x100fe200078e0a03 */
[----:B------:R-:W-:Y:S01]  /*70e0*/  ISETP.GT.U32.AND P6, PT, R3, R95, PT ;  /* 0x0000005f0300720c */ /* 0x000fe20003fc4070 */
[----:B------:R-:W-:Y:S01]  /*70f0*/  @!P3 IMAD.IADD R91, R91, 0x1, -R3 ;  /* 0x000000015b5bb824 */ /* 0x000fe200078e0a03 */
[----:B------:R-:W-:Y:S01]  /*7100*/  IABS R97, R98 ;  /* 0x0000006200617213 */ /* 0x000fe20000000000 */
[----:B------:R-:W-:Y:S01]  /*7110*/  IMAD.HI.U32 R96, R2, R101, RZ ;  /* 0x0000006502607227 */ /* 0x000fe200078e00ff */
[----:B------:R-:W-:-:S02]  /*7120*/  ISETP.GE.AND P3, PT, R99, RZ, PT ;  /* 0x000000ff6300720c */ /* 0x000fc40003f66270 */
[----:B------:R-:W-:Y:S01]  /*7130*/  IABS R99, R104 ;  /* 0x0000006800637213 */ /* 0x000fe20000000000 */
[----:B------:R-:W-:Y:S01]  /*7140*/  @!P5 IMAD.MOV R91, RZ, RZ, -R91 ;  /* 0x000000ffff5bd224 */ /* 0x000fe200078e0a5b */
[C---:B------:R-:W-:Y:S01]  /*7150*/  ISETP.GT.U32.AND P5, PT, R3.reuse, R93, PT ;  /* 0x0000005d0300720c */ /* 0x040fe20003fa4070 */
[----:B------:R-:W-:Y:S01]  /*7160*/  IMAD.HI.U32 R7, R2, R97, RZ ;  /* 0x0000006102077227 */ /* 0x000fe200078e00ff */
[----:B------:R-:W-:-:S03]  /*7170*/  ISETP.GT.U32.AND P4, PT, R3, R94, PT ;  /* 0x0000005e0300720c */ /* 0x000fc60003f84070 */
[----:B------:R-:W-:Y:S02]  /*7180*/  IMAD.MOV R100, RZ, RZ, -R7 ;  /* 0x000000ffff647224 */ /* 0x000fe400078e0a07 */
[----:B------:R-:W-:Y:S02]  /*7190*/  @!P6 IMAD.IADD R95, R95, 0x1, -R3 ;  /* 0x000000015f5fe824 */ /* 0x000fe400078e0a03 */
[----:B------:R-:W-:-:S04]  /*71a0*/  IMAD.HI.U32 R8, R2, R99, RZ ;  /* 0x0000006302087227 */ /* 0x000fc800078e00ff */
[----:B------:R-:W-:Y:S02]  /*71b0*/  IMAD.MOV R102, RZ, RZ, -R96 ;  /* 0x000000ffff667224 */ /* 0x000fe400078e0a60 */
[C---:B------:R-:W-:Y:S02]  /*71c0*/  IMAD R96, R3.reuse, R100, R97 ;  /* 0x0000006403607224 */ /* 0x040fe400078e0261 */
[----:B------:R-:W-:Y:S01]  /*71d0*/  @!P1 IMAD.MOV R92, RZ, RZ, -R92 ;  /* 0x000000ffff5c9224 */ /* 0x000fe200078e0a5c */
[C---:B------:R-:W-:Y:S01]  /*71e0*/  ISETP.GT.U32.AND P1, PT, R3.reuse, R95, PT ;  /* 0x0000005f0300720c */ /* 0x040fe20003f24070 */
[----:B------:R-:W-:Y:S01]  /*71f0*/  IMAD.MOV R8, RZ, RZ, -R8 ;  /* 0x000000ffff087224 */ /* 0x000fe200078e0a08 */
[----:B------:R-:W-:Y:S01]  /*7200*/  ISETP.GT.U32.AND P6, PT, R3, R96, PT ;  /* 0x000000600300720c */ /* 0x000fe20003fc4070 */
[----:B------:R-:W-:Y:S01]  /*7210*/  @!P5 IMAD.IADD R93, R93, 0x1, -R3 ;  /* 0x000000015d5dd824 */ /* 0x000fe200078e0a03 */
[----:B------:R-:W-:Y:S01]  /*7220*/  ISETP.GE.AND P5, PT, R98, RZ, PT ;  /* 0x000000ff6200720c */ /* 0x000fe20003fa6270 */
[----:B------:R-:W-:-:S04]  /*7230*/  IMAD.HI.U32 R98, R2, R103, RZ ;  /* 0x0000006702627227 */ /* 0x000fc800078e00ff */
[C---:B------:R-:W-:Y:S02]  /*7240*/  IMAD R97, R3.reuse, R8, R99 ;  /* 0x0000000803617224 */ /* 0x040fe400078e0263 */
[----:B------:R-:W-:Y:S02]  /*7250*/  @!P4 IMAD.IADD R94, R94, 0x1, -R3 ;  /* 0x000000015e5ec824 */ /* 0x000fe400078e0a03 */
[----:B------:R-:W-:Y:S02]  /*7260*/  IMAD.MOV R8, RZ, RZ, -R98 ;  /* 0x000000ffff087224 */ /* 0x000fe400078e0a62 */
[C---:B------:R-:W-:Y:S01]  /*7270*/  IMAD R98, R3.reuse, R102, R101 ;  /* 0x0000006603627224 */ /* 0x040fe200078e0265 */
[C---:B------:R-:W-:Y:S01]  /*7280*/  ISETP.GT.U32.AND P4, PT, R3.reuse, R94, PT ;  /* 0x0000005e0300720c */ /* 0x040fe20003f84070 */
[----:B------:R-:W-:Y:S01]  /*7290*/  @!P0 IMAD.MOV R93, RZ, RZ, -R93 ;  /* 0x000000ffff5d8224 */ /* 0x000fe200078e0a5d */
[----:B------:R-:W-:Y:S01]  /*72a0*/  ISETP.GT.U32.AND P0, PT, R3, R97, PT ;  /* 0x000000610300720c */ /* 0x000fe20003f04070 */
[--C-:B------:R-:W-:Y:S01]  /*72b0*/  @!P1 IMAD.IADD R95, R95, 0x1, -R3.reuse ;  /* 0x000000015f5f9824 */ /* 0x100fe200078e0a03 */
[C---:B------:R-:W-:Y:S01]  /*72c0*/  ISETP.GT.U32.AND P1, PT, R3.reuse, R98, PT ;  /* 0x000000620300720c */ /* 0x040fe20003f24070 */
[----:B------:R-:W-:Y:S01]  /*72d0*/  @!P6 IMAD.IADD R96, R96, 0x1, -R3 ;  /* 0x000000016060e824 */ /* 0x000fe200078e0a03 */
[----:B------:R-:W-:Y:S01]  /*72e0*/  IABS R101, R108 ;  /* 0x0000006c00657213 */ /* 0x000fe20000000000 */
[C---:B------:R-:W-:Y:S01]  /*72f0*/  IMAD R99, R3.reuse, R8, R103 ;  /* 0x0000000803637224 */ /* 0x040fe200078e0267 */
[----:B------:R-:W-:Y:S01]  /*7300*/  IABS R103, R109 ;  /* 0x0000006d00677213 */ /* 0x000fe20000000000 */
[----:B------:R-:W-:Y:S01]  /*7310*/  VIADD R100, R6, 0x12e ;  /* 0x0000012e06647836 */ /* 0x000fe20000000000 */
[----:B------:R-:W-:Y:S01]  /*7320*/  ISETP.GT.U32.AND P6, PT, R3, R96, PT ;  /* 0x000000600300720c */ /* 0x000fe20003fc4070 */
[----:B------:R-:W-:-:S03]  /*7330*/  IMAD.HI.U32 R7, R2, R101, RZ ;  /* 0x0000006502077227 */ /* 0x000fc600078e00ff */
[----:B------:R-:W-:Y:S01]  /*7340*/  IABS R105, R100 ;  /* 0x0000006400697213 */ /* 0x000fe20000000000 */
[--C-:B------:R-:W-:Y:S01]  /*7350*/  @!P0 IMAD.IADD R97, R97, 0x1, -R3.reuse ;  /* 0x0000000161618824 */ /* 0x100fe200078e0a03 */
[----:B------:R-:W-:Y:S01]  /*7360*/  ISETP.GE.AND P0, PT, R106, RZ, PT ;  /* 0x000000ff6a00720c */ /* 0x000fe20003f06270 */
[--C-:B------:R-:W-:Y:S01]  /*7370*/  @!P4 IMAD.IADD R94, R94, 0x1, -R3.reuse ;  /* 0x000000015e5ec824 */ /* 0x100fe200078e0a03 */
[----:B------:R-:W-:Y:S01]  /*7380*/  ISETP.GE.AND P4, PT, R104, RZ, PT ;  /* 0x000000ff6800720c */ /* 0x000fe20003f86270 */
[----:B------:R-:W-:Y:S01]  /*7390*/  @!P1 IMAD.IADD R98, R98, 0x1, -R3 ;  /* 0x0000000162629824 */ /* 0x000fe200078e0a03 */
[----:B------:R-:W-:Y:S01]  /*73a0*/  IABS R104, R110 ;  /* 0x0000006e00687213 */ /* 0x000fe20000000000 */
[----:B------:R-:W-:Y:S01]  /*73b0*/  IMAD.HI.U32 R8, R2, R103, RZ ;  /* 0x0000006702087227 */ /* 0x000fe200078e00ff */
[----:B------:R-:W-:Y:S02]  /*73c0*/  ISETP.GT.U32.AND P1, PT, R3, R97, PT ;  /* 0x000000610300720c */ /* 0x000fe40003f24070 */
[----:B------:R-:W-:Y:S01]  /*73d0*/  IABS R106, R113 ;  /* 0x00000071006a7213 */ /* 0x000fe20000000000 */
[----:B------:R-:W-:Y:S01]  /*73e0*/  @!P3 IMAD.MOV R94, RZ, RZ, -R94 ;  /* 0x000000ffff5eb224 */ /* 0x000fe200078e0a5e */
[----:B------:R-:W-:Y:S01]  /*73f0*/  ISETP.GE.AND P3, PT, R100, RZ, PT ;  /* 0x000000ff6400720c */ /* 0x000fe20003f66270 */
[----:B------:R-:W-:-:S04]  /*7400*/  IMAD.HI.U32 R100, R2, R104, RZ ;  /* 0x0000006802647227 */ /* 0x000fc800078e00ff */
[----:B------:R-:W-:Y:S02]  /*7410*/  IMAD.MOV R102, RZ, RZ, -R7 ;  /* 0x000000ffff667224 */ /* 0x000fe400078e0a07 */
[----:B------:R-:W-:Y:S02]  /*7420*/  IMAD.MOV R8, RZ, RZ, -R8 ;  /* 0x000000ffff087224 */ /* 0x000fe400078e0a08 */
[----:B------:R-:W-:Y:S01]  /*7430*/  @!P6 IMAD.IADD R96, R96, 0x1, -R3 ;  /* 0x000000016060e824 */ /* 0x000fe200078e0a03 */
[C---:B------:R-:W-:Y:S01]  /*7440*/  ISETP.GT.U32.AND P6, PT, R3.reuse, R99, PT ;  /* 0x000000630300720c */ /* 0x040fe20003fc4070 */
[----:B------:R-:W-:Y:S02]  /*7450*/  IMAD.MOV R7, RZ, RZ, -R100 ;  /* 0x000000ffff077224 */ /* 0x000fe400078e0a64 */
[----:B------:R-:W-:Y:S01]  /*7460*/  @!P2 IMAD.MOV R95, RZ, RZ, -R95 ;  /* 0x000000ffff5fa224 */ /* 0x000fe200078e0a5f */
[C---:B------:R-:W-:Y:S01]  /*7470*/  ISETP.GT.U32.AND P2, PT, R3.reuse, R98, PT ;  /* 0x000000620300720c */ /* 0x040fe20003f44070 */
[----:B------:R-:W-:-:S02]  /*7480*/  IMAD R100, R3, R102, R101 ;  /* 0x0000006603647224 */ /* 0x000fc400078e0265 */
[----:B------:R-:W-:Y:S02]  /*7490*/  IMAD R101, R3, R8, R103 ;  /* 0x0000000803657224 */ /* 0x000fe400078e0267 */
[----:B------:R-:W-:Y:S02]  /*74a0*/  @!P1 IMAD.IADD R97, R97, 0x1, -R3 ;  /* 0x0000000161619824 */ /* 0x000fe400078e0a03 */
[C---:B------:R-:W-:Y:S01]  /*74b0*/  IMAD R102, R3.reuse, R7, R104 ;  /* 0x0000000703667224 */ /* 0x040fe200078e0268 */
[C---:B------:R-:W-:Y:S01]  /*74c0*/  ISETP.GT.U32.AND P1, PT, R3.reuse, R101, PT ;  /* 0x000000650300720c */ /* 0x040fe20003f24070 */
[----:B------:R-:W-:Y:S01]  /*74d0*/  @!P5 IMAD.MOV R96, RZ, RZ, -R96 ;  /* 0x000000ffff60d224 */ /* 0x000fe200078e0a60 */
[----:B------:R-:W-:Y:S01]  /*74e0*/  ISETP.GT.U32.AND P5, PT, R3, R100, PT ;  /* 0x000000640300720c */ /* 0x000fe20003fa4070 */
[----:B------:R-:W-:Y:S01]  /*74f0*/  IMAD.HI.U32 R7, R2, R105, RZ ;  /* 0x0000006902077227 */ /* 0x000fe200078e00ff */
[----:B------:R-:W-:-:S03]  /*7500*/  IABS R104, R111 ;  /* 0x0000006f00687213 */ /* 0x000fc60000000000 */
[--C-:B------:R-:W-:Y:S02]  /*7510*/  @!P6 IMAD.IADD R99, R99, 0x1, -R3.reuse ;  /* 0x000000016363e824 */ /* 0x100fe400078e0a03 */
[----:B------:R-:W-:Y:S01]  /*7520*/  @!P2 IMAD.IADD R98, R98, 0x1, -R3 ;  /* 0x000000016262a824 */ /* 0x000fe200078e0a03 */
[C---:B------:R-:W-:Y:S01]  /*7530*/  ISETP.GT.U32.AND P2, PT, R3.reuse, R102, PT ;  /* 0x000000660300720c */ /* 0x040fe20003f44070 */
[----:B------:R-:W-:Y:S01]  /*7540*/  IMAD.MOV R8, RZ, RZ, -R7 ;  /* 0x000000ffff087224 */ /* 0x000fe200078e0a07 */
[----:B------:R-:W-:Y:S01]  /*7550*/  ISETP.GT.U32.AND P6, PT, R3, R99, PT ;  /* 0x000000630300720c */ /* 0x000fe20003fc4070 */
[----:B------:R-:W-:Y:S01]  /*7560*/  @!P1 IMAD.IADD R101, R101, 0x1, -R3 ;  /* 0x0000000165659824 */ /* 0x000fe200078e0a03 */
[----:B------:R-:W-:Y:S01]  /*7570*/  ISETP.GE.AND P1, PT, R108, RZ, PT ;  /* 0x000000ff6c00720c */ /* 0x000fe20003f26270 */
[----:B------:R-:W-:Y:S01]  /*7580*/  IMAD R103, R3, R8, R105 ;  /* 0x0000000803677224 */ /* 0x000fe200078e0269 */
[----:B------:R-:W-:Y:S01]  /*7590*/  IABS R105, R112 ;  /* 0x0000007000697213 */ /* 0x000fe20000000000 */
[----:B------:R-:W-:-:S04]  /*75a0*/  IMAD.HI.U32 R7, R2, R104, RZ ;  /* 0x0000006802077227 */ /* 0x000fc800078e00ff */
[----:B------:R-:W-:Y:S01]  /*75b0*/  @!P5 IMAD.IADD R100, R100, 0x1, -R3 ;  /* 0x000000016464d824 */ /* 0x000fe200078e0a03 */
[C---:B------:R-:W-:Y:S01]  /*75c0*/  ISETP.GT.U32.AND P5, PT, R3.reuse, R103, PT ;  /* 0x000000670300720c */ /* 0x040fe20003fa4070 */
[----:B------:R-:W-:Y:S01]  /*75d0*/  @!P4 IMAD.MOV R97, RZ, RZ, -R97 ;  /* 0x000000ffff61c224 */ /* 0x000fe200078e0a61 */
[----:B------:R-:W-:Y:S01]  /*75e0*/  ISETP.GT.U32.AND P4, PT, R3, R101, PT ;  /* 0x000000650300720c */ /* 0x000fe20003f84070 */
[----:B------:R-:W-:Y:S02]  /*75f0*/  IMAD.MOV R8, RZ, RZ, -R7 ;  /* 0x000000ffff087224 */ /* 0x000fe400078e0a07 */
[----:B------:R-:W-:-:S04]  /*7600*/  IMAD.HI.U32 R7, R2, R105, RZ ;  /* 0x0000006902077227 */ /* 0x000fc800078e00ff */
[----:B------:R-:W-:Y:S01]  /*7610*/  @!P2 IMAD.IADD R102, R102, 0x1, -R3 ;  /* 0x000000016666a824 */ /* 0x000fe200078e0a03 */
[C---:B------:R-:W-:Y:S01]  /*7620*/  ISETP.GT.U32.AND P2, PT, R3.reuse, R100, PT ;  /* 0x000000640300720c */ /* 0x040fe20003f44070 */
[----:B------:R-:W-:Y:S02]  /*7630*/  IMAD R104, R3, R8, R104 ;  /* 0x0000000803687224 */ /* 0x000fe400078e0268 */
[----:B------:R-:W-:Y:S02]  /*7640*/  IMAD.MOV R8, RZ, RZ, -R7 ;  /* 0x000000ffff087224 */ /* 0x000fe400078e0a07 */
[----:B------:R-:W-:Y:S01]  /*7650*/  @!P6 IMAD.IADD R99, R99, 0x1, -R3 ;  /* 0x000000016363e824 */ /* 0x000fe200078e0a03 */
[----:B------:R-:W-:Y:S01]  /*7660*/  ISETP.GE.AND P6, PT, R107, RZ, PT ;  /* 0x000000ff6b00720c */ /* 0x000fe20003fc6270 */
[----:B------:R-:W-:Y:S01]  /*7670*/  IMAD R105, R3, R8, R105 ;  /* 0x0000000803697224 */ /* 0x000fe200078e0269 */
[----:B------:R-:W-:Y:S01]  /*7680*/  LOP3.LUT R8, R5, 0x126, RZ, 0xfc, !PT ;  /* 0x0000012605087812 */ /* 0x000fe200078efcff */
[----:B------:R-:W-:-:S02]  /*7690*/  @!P4 IMAD.IADD R101, R101, 0x1, -R3 ;  /* 0x000000016565c824 */ /* 0x000fc400078e0a03 */
[----:B------:R-:W-:Y:S01]  /*76a0*/  IMAD.HI.U32 R7, R2, R106, RZ ;  /* 0x0000006a02077227 */ /* 0x000fe200078e00ff */
[----:B------:R-:W-:Y:S02]  /*76b0*/  ISETP.GT.U32.AND P4, PT, R3, R105, PT ;  /* 0x000000690300720c */ /* 0x000fe40003f84070 */
[----:B------:R-:W-:Y:S01]  /*76c0*/  IABS R107, R8 ;  /* 0x00000008006b7213 */ /* 0x000fe20000000000 */
[----:B------:R-:W-:Y:S01]  /*76d0*/  @!P2 IMAD.IADD R100, R100, 0x1, -R3 ;  /* 0x000000016464a824 */ /* 0x000fe200078e0a03 */
[----:B------:R-:W-:Y:S01]  /*76e0*/  ISETP.GE.AND P2, PT, R109, RZ, PT ;  /* 0x000000ff6d00720c */ /* 0x000fe20003f46270 */
[----:B------:R-:W-:Y:S02]  /*76f0*/  IMAD.MOV R7, RZ, RZ, -R7 ;  /* 0x000000ffff077224 */ /* 0x000fe400078e0a07 */
[----:B------:R-:W-:Y:S01]  /*7700*/  @!P6 IMAD.MOV R99, RZ, RZ, -R99 ;  /* 0x000000ffff63e224 */ /* 0x000fe200078e0a63 */
[----:B------:R-:W-:Y:S01]  /*7710*/  ISETP.GT.U32.AND P6, PT, R3, R104, PT ;  /* 0x000000680300720c */ /* 0x000fe20003fc4070 */
[----:B------:R-:W-:Y:S01]  /*7720*/  @!P5 IMAD.IADD R103, R103, 0x1, -R3 ;  /* 0x000000016767d824 */ /* 0x000fe200078e0a03 */
[C---:B------:R-:W-:Y:S01]  /*7730*/  ISETP.GT.U32.AND P5, PT, R3.reuse, R102, PT ;  /* 0x000000660300720c */ /* 0x040fe20003fa4070 */
[----:B------:R-:W-:-:S02]  /*7740*/  IMAD R106, R3, R7, R106 ;  /* 0x00000007036a7224 */ /* 0x000fc400078e026a */
[----:B------:R-:W-:Y:S02]  /*7750*/  @!P4 IMAD.IADD R105, R105, 0x1, -R3 ;  /* 0x000000016969c824 */ /* 0x000fe400078e0a03 */
[----:B------:R-:W-:Y:S01]  /*7760*/  @!P0 IMAD.MOV R98, RZ, RZ, -R98 ;  /* 0x000000ffff628224 */ /* 0x000fe200078e0a62 */
[C---:B------:R-:W-:Y:S01]  /*7770*/  ISETP.GT.U32.AND P0, PT, R3.reuse, R103, PT ;  /* 0x000000670300720c */ /* 0x040fe20003f04070 */
[----:B------:R-:W-:Y:S01]  /*7780*/  @!P2 IMAD.MOV R101, RZ, RZ, -R101 ;  /* 0x000000ffff65a224 */ /* 0x000fe200078e0a65 */
[C---:B------:R-:W-:Y:S01]  /*7790*/  ISETP.GT.U32.AND P2, PT, R3.reuse, R105, PT ;  /* 0x000000690300720c */ /* 0x040fe20003f44070 */
[----:B------:R-:W-:Y:S01]  /*77a0*/  IMAD.HI.U32 R7, R2, R107, RZ ;  /* 0x0000006b02077227 */ /* 0x000fe200078e00ff */
[----:B------:R-:W-:-:S03]  /*77b0*/  ISETP.GT.U32.AND P4, PT, R3, R106, PT ;  /* 0x0000006a0300720c */ /* 0x000fc60003f84070 */
[----:B------:R-:W-:Y:S01]  /*77c0*/  @!P6 IMAD.IADD R104, R104, 0x1, -R3 ;  /* 0x000000016868e824 */ /* 0x000fe200078e0a03 */
[----:B------:R-:W-:Y:S01]  /*77d0*/  ISETP.GE.AND P6, PT, R112, RZ, PT ;  /* 0x000000ff7000720c */ /* 0x000fe20003fc6270 */
[----:B------:R-:W-:Y:S01]  /*77e0*/  IMAD.MOV R108, RZ, RZ, -R7 ;  /* 0x000000ffff6c7224 */ /* 0x000fe200078e0a07 */
[----:B------:R-:W-:Y:S01]  /*77f0*/  LOP3.LUT R7, R5, 0x124, RZ, 0xfc, !PT ;  /* 0x0000012405077812 */ /* 0x000fe200078efcff */
[----:B------:R-:W-:Y:S01]  /*7800*/  @!P1 IMAD.MOV R100, RZ, RZ, -R100 ;  /* 0x000000ffff649224 */ /* 0x000fe200078e0a64 */
[C---:B------:R-:W-:Y:S01]  /*7810*/  ISETP.GT.U32.AND P1, PT, R3.reuse, R104, PT ;  /* 0x000000680300720c */ /* 0x040fe20003f24070 */
[----:B------:R-:W-:Y:S01]  /*7820*/  @!P5 IMAD.IADD R102, R102, 0x1, -R3 ;  /* 0x000000016666d824 */ /* 0x000fe200078e0a03 */
[----:B------:R-:W-:Y:S01]  /*7830*/  ISETP.GE.AND P5, PT, R110, RZ, PT ;  /* 0x000000ff6e00720c */ /* 0x000fe20003fa6270 */
[----:B------:R-:W-:Y:S01]  /*7840*/  IMAD R107, R3, R108, R107 ;  /* 0x0000006c036b7224 */ /* 0x000fe200078e026b */
[----:B------:R-:W-:Y:S01]  /*7850*/  IABS R109, R7 ;  /* 0x00000007006d7213 */ /* 0x000fe20000000000 */
[--C-:B------:R-:W-:Y:S01]  /*7860*/  @!P2 IMAD.IADD R105, R105, 0x1, -R3.reuse ;  /* 0x000000016969a824 */ /* 0x100fe200078e0a03 */
[----:B------:R-:W-:Y:S01]  /*7870*/  ISETP.GE.AND P2, PT, R7, RZ, PT ;  /* 0x000000ff0700720c */ /* 0x000fe20003f46270 */
[--C-:B------:R-:W-:Y:S01]  /*7880*/  @!P0 IMAD.IADD R103, R103, 0x1, -R3.reuse ;  /* 0x0000000167678824 */ /* 0x100fe200078e0a03 */
[----:B------:R-:W-:Y:S01]  /*7890*/  ISETP.GE.AND P0, PT, R111, RZ, PT ;  /* 0x000000ff6f00720c */ /* 0x000fe20003f06270 */
[----:B------:R-:W-:Y:S01]  /*78a0*/  @!P4 IMAD.IADD R106, R106, 0x1, -R3 ;  /* 0x000000016a6ac824 */ /* 0x000fe200078e0a03 */
[----:B------:R-:W-:Y:S01]  /*78b0*/  LOP3.LUT R108, R5, 0x120, RZ, 0xfc, !PT ;  /* 0x00000120056c7812 */ /* 0x000fe200078efcff */
[----:B------:R-:W-:Y:S01]  /*78c0*/  @!P6 IMAD.MOV R105, RZ, RZ, -R105 ;  /* 0x000000ffff69e224 */ /* 0x000fe200078e0a69 */
[C---:B------:R-:W-:Y:S01]  /*78d0*/  ISETP.GT.U32.AND P6, PT, R3.reuse, R107, PT ;  /* 0x0000006b0300720c */ /* 0x040fe20003fc4070 */
[----:B------:R-:W-:Y:S01]  /*78e0*/  @!P3 IMAD.MOV R103, RZ, RZ, -R103 ;  /* 0x000000ffff67b224 */ /* 0x000fe200078e0a67 */
[----:B------:R-:W-:Y:S01]  /*78f0*/  ISETP.GE.AND P3, PT, R8, RZ, PT ;  /* 0x000000ff0800720c */ /* 0x000fe20003f66270 */
[----:B------:R-:W-:Y:S01]  /*7900*/  VIADD R8, R6, 0x11e ;  /* 0x0000011e06087836 */ /* 0x000fe20000000000 */
[----:B------:R-:W-:Y:S01]  /*7910*/  ISETP.GT.U32.AND P4, PT, R3, R106, PT ;  /* 0x0000006a0300720c */ /* 0x000fe20003f84070 */
[----:B------:R-:W-:-:S02]  /*7920*/  @!P1 IMAD.IADD R104, R104, 0x1, -R3 ;  /* 0x0000000168689824 */ /* 0x000fc400078e0a03 */
[----:B------:R-:W-:Y:S01]  /*7930*/  @!P5 IMAD.MOV R102, RZ, RZ, -R102 ;  /* 0x000000ffff66d224 */ /* 0x000fe200078e0a66 */
[----:B------:R-:W-:Y:S01]  /*7940*/  ISETP.GE.AND P1, PT, R8, RZ, PT ;  /* 0x000000ff0800720c */ /* 0x000fe20003f26270 */
[----:B------:R-:W-:Y:S01]  /*7950*/  IMAD.HI.U32 R7, R2, R109, RZ ;  /* 0x0000006d02077227 */ /* 0x000fe200078e00ff */
[----:B------:R-:W-:Y:S02]  /*7960*/  IABS R114, R8 ;  /* 0x0000000800727213 */ /* 0x000fe40000000000 */
[----:B------:R-:W-:Y:S01]  /*7970*/  ISETP.GE.AND P5, PT, R113, RZ, PT ;  /* 0x000000ff7100720c */ /* 0x000fe20003fa6270 */
[----:B------:R-:W-:Y:S01]  /*7980*/  @!P0 IMAD.MOV R104, RZ, RZ, -R104 ;  /* 0x000000ffff688224 */ /* 0x000fe200078e0a68 */
[----:B------:R-:W-:Y:S01]  /*7990*/  LOP3.LUT R8, R5, 0x122, RZ, 0xfc, !PT ;  /* 0x0000012205087812 */ /* 0x000fe200078efcff */
[--C-:B------:R-:W-:Y:S01]  /*79a0*/  @!P6 IMAD.IADD R107, R107, 0x1, -R3.reuse ;  /* 0x000000016b6be824 */ /* 0x100fe200078e0a03 */
[----:B------:R-:W-:Y:S01]  /*79b0*/  IABS R113, R108 ;  /* 0x0000006c00717213 */ /* 0x000fe20000000000 */
[----:B------:R-:W-:Y:S01]  /*79c0*/  @!P4 IMAD.IADD R106, R106, 0x1, -R3 ;  /* 0x000000016a6ac824 */ /* 0x000fe200078e0a03 */
[----:B------:R-:W-:Y:S01]  /*79d0*/  ISETP.GE.AND P0, PT, R8, RZ, PT ;  /* 0x000000ff0800720c */ /* 0x000fe20003f06270 */
[----:B------:R-:W-:Y:S01]  /*79e0*/  IMAD.HI.U32 R110, R2, R115, RZ ;  /* 0x00000073026e7227 */ /* 0x000fe200078e00ff */
[----:B------:R-:W-:-:S02]  /*79f0*/  IABS R111, R8 ;  /* 0x00000008006f7213 */ /* 0x000fc40000000000 */
[----:B------:R-:W-:Y:S01]  /*7a00*/  ISETP.GE.AND P4, PT, R108, RZ, PT ;  /* 0x000000ff6c00720c */ /* 0x000fe20003f86270 */
[----:B------:R-:W-:Y:S01]  /*7a10*/  IMAD.MOV R8, RZ, RZ, -R7 ;  /* 0x000000ffff087224 */ /* 0x000fe200078e0a07 */
[----:B------:R-:W-:Y:S01]  /*7a20*/  ISETP.GT.U32.AND P6, PT, R3, R107, PT ;  /* 0x0000006b0300720c */ /* 0x000fe20003fc4070 */
[----:B------:R-:W-:-:S04]  /*7a30*/  IMAD.HI.U32 R7, R2, R111, RZ ;  /* 0x0000006f02077227 */ /* 0x000fc800078e00ff */
[----:B------:R-:W-:Y:S02]  /*7a40*/  IMAD R108, R3, R8, R109 ;  /* 0x00000008036c7224 */ /* 0x000fe400078e026d */
[----:B------:R-:W-:-:S04]  /*7a50*/  IMAD.HI.U32 R109, R2, R114, RZ ;  /* 0x00000072026d7227 */ /* 0x000fc800078e00ff */
[----:B------:R-:W-:Y:S02]  /*7a60*/  IMAD.MOV R112, RZ, RZ, -R7 ;  /* 0x000000ffff707224 */ /* 0x000fe400078e0a07 */
[----:B------:R-:W-:Y:S01]  /*7a70*/  @!P5 IMAD.MOV R106, RZ, RZ, -R106 ;  /* 0x000000ffff6ad224 */ /* 0x000fe200078e0a6a */
[----:B------:R-:W-:Y:S01]  /*7a80*/  ISETP.GT.U32.AND P5, PT, R3, R108, PT ;  /* 0x0000006c0300720c */ /* 0x000fe20003fa4070 */
[----:B------:R-:W-:-:S04]  /*7a90*/  IMAD.HI.U32 R8, R2, R113, RZ ;  /* 0x0000007102087227 */ /* 0x000fc800078e00ff */
[----:B------:R-:W-:Y:S02]  /*7aa0*/  IMAD.MOV R7, RZ, RZ, -R109 ;  /* 0x000000ffff077224 */ /* 0x000fe400078e0a6d */
[----:B------:R-:W-:Y:S02]  /*7ab0*/  IMAD R109, R3, R112, R111 ;  /* 0x00000070036d7224 */ /* 0x000fe400078e026f */
[----:B------:R-:W-:Y:S02]  /*7ac0*/  IMAD.MOV R8, RZ, RZ, -R8 ;  /* 0x000000ffff087224 */ /* 0x000fe400078e0a08 */
[----:B------:R-:W-:Y:S01]  /*7ad0*/  @!P6 IMAD.IADD R107, R107, 0x1, -R3 ;  /* 0x000000016b6be824 */ /* 0x000fe200078e0a03 */
[C---:B------:R-:W-:Y:S01]  /*7ae0*/  ISETP.GT.U32.AND P6, PT, R3.reuse, R109, PT ;  /* 0x0000006d0300720c */ /* 0x040fe20003fc4070 */
[----:B------:R-:W-:Y:S02]  /*7af0*/  IMAD.MOV R116, RZ, RZ, -R110 ;  /* 0x000000ffff747224 */ /* 0x000fe400078e0a6e */
[----:B------:R-:W-:Y:S01]  /*7b00*/  IMAD R110, R3, R8, R113 ;  /* 0x00000008036e7224 */ /* 0x000fe200078e0271 */
[----:B------:R-:W-:Y:S01]  /*7b10*/  IABS R113, R121 ;  /* 0x0000007900717213 */ /* 0x000fe20000000000 */
[----:B------:R-:W-:-:S02]  /*7b20*/  @!P5 IMAD.IADD R108, R108, 0x1, -R3 ;  /* 0x000000016c6cd824 */ /* 0x000fc400078e0a03 */
[C---:B------:R-:W-:Y:S01]  /*7b30*/  IMAD R111, R3.reuse, R7, R114 ;  /* 0x00000007036f7224 */ /* 0x040fe200078e0272 */
[C---:B------:R-:W-:Y:S01]  /*7b40*/  ISETP.GT.U32.AND P5, PT, R3.reuse, R110, PT ;  /* 0x0000006e0300720c */ /* 0x040fe20003fa4070 */
[----:B------:R-:W-:Y:S01]  /*7b50*/  IMAD R112, R3, R116, R115 ;  /* 0x0000007403707224 */ /* 0x000fe200078e0273 */
[----:B------:R-:W-:Y:S01]  /*7b60*/  IABS R115, R122 ;  /* 0x0000007a00737213 */ /* 0x000fe20000000000 */
[----:B------:R-:W-:Y:S01]  /*7b70*/  IMAD.HI.U32 R7, R2, R113, RZ ;  /* 0x0000007102077227 */ /* 0x000fe200078e00ff */
[----:B------:R-:W-:-:S03]  /*7b80*/  IABS R116, R123 ;  /* 0x0000007b00747213 */ /* 0x000fc60000000000 */
[----:B------:R-:W-:Y:S01]  /*7b90*/  @!P6 IMAD.IADD R109, R109, 0x1, -R3 ;  /* 0x000000016d6de824 */ /* 0x000fe200078e0a03 */
[----:B------:R-:W-:Y:S01]  /*7ba0*/  ISETP.GT.U32.AND P6, PT, R3, R108, PT ;  /* 0x0000006c0300720c */ /* 0x000fe20003fc4070 */
[----:B------:R-:W-:-:S04]  /*7bb0*/  IMAD.HI.U32 R8, R2, R115, RZ ;  /* 0x0000007302087227 */ /* 0x000fc800078e00ff */
[----:B------:R-:W-:Y:S02]  /*7bc0*/  @!P5 IMAD.IADD R110, R110, 0x1, -R3 ;  /* 0x000000016e6ed824 */ /* 0x000fe400078e0a03 */
[----:B------:R-:W-:Y:S02]  /*7bd0*/  IMAD.MOV R114, RZ, RZ, -R7 ;  /* 0x000000ffff727224 */ /* 0x000fe400078e0a07 */
[----:B------:R-:W-:Y:S01]  /*7be0*/  @!P3 IMAD.MOV R107, RZ, RZ, -R107 ;  /* 0x000000ffff6bb224 */ /* 0x000fe200078e0a6b */
[C---:B------:R-:W-:Y:S01]  /*7bf0*/  ISETP.GT.U32.AND P5, PT, R3.reuse, R110, PT ;  /* 0x0000006e0300720c */ /* 0x040fe20003fa4070 */
[----:B------:R-:W-:Y:S01]  /*7c00*/  IMAD.MOV R8, RZ, RZ, -R8 ;  /* 0x000000ffff087224 */ /* 0x000fe200078e0a08 */
[C---:B------:R-:W-:Y:S01]  /*7c10*/  ISETP.GT.U32.AND P3, PT, R3.reuse, R109, PT ;  /* 0x0000006d0300720c */ /* 0x040fe20003f64070 */
[----:B------:R-:W-:Y:S01]  /*7c20*/  @!P6 IMAD.IADD R108, R108, 0x1, -R3 ;  /* 0x000000016c6ce824 */ /* 0x000fe200078e0a03 */
[C---:B------:R-:W-:Y:S01]  /*7c30*/  ISETP.GT.U32.AND P6, PT, R3.reuse, R111, PT ;  /* 0x0000006f0300720c */ /* 0x040fe20003fc4070 */
[----:B------:R-:W-:-:S02]  /*7c40*/  IMAD R113, R3, R114, R113 ;  /* 0x0000007203717224 */ /* 0x000fc400078e0271 */
[----:B------:R-:W-:Y:S02]  /*7c50*/  IMAD R114, R3, R8, R115 ;  /* 0x0000000803727224 */ /* 0x000fe400078e0273 */
[----:B------:R-:W-:Y:S02]  /*7c60*/  @!P2 IMAD.MOV R108, RZ, RZ, -R108 ;  /* 0x000000ffff6ca224 */ /* 0x000fe400078e0a6c */
[----:B------:R-:W-:-:S04]  /*7c70*/  IMAD.HI.U32 R7, R2, R116, RZ ;  /* 0x0000007402077227 */ /* 0x000fc800078e00ff */
[--C-:B------:R-:W-:Y:S01]  /*7c80*/  @!P5 IMAD.IADD R110, R110, 0x1, -R3.reuse ;  /* 0x000000016e6ed824 */ /* 0x100fe200078e0a03 */
[----:B------:R-:W-:Y:S01]  /*7c90*/  ISETP.GT.U32.AND P5, PT, R3, R113, PT ;  /* 0x000000710300720c */ /* 0x000fe20003fa4070 */
[--C-:B------:R-:W-:Y:S01]  /*7ca0*/  @!P6 IMAD.IADD R111, R111, 0x1, -R3.reuse ;  /* 0x000000016f6fe824 */ /* 0x100fe200078e0a03 */
[----:B------:R-:W-:Y:S01]  /*7cb0*/  ISETP.GT.U32.AND P6, PT, R3, R114, PT ;  /* 0x000000720300720c */ /* 0x000fe20003fc4070 */
[----:B------:R-:W-:Y:S01]  /*7cc0*/  @!P3 IMAD.IADD R109, R109, 0x1, -R3 ;  /* 0x000000016d6db824 */ /* 0x000fe200078e0a03 */
[C---:B------:R-:W-:Y:S01]  /*7cd0*/  ISETP.GT.U32.AND P3, PT, R3.reuse, R112, PT ;  /* 0x000000700300720c */ /* 0x040fe20003f64070 */
[----:B------:R-:W-:Y:S01]  /*7ce0*/  IMAD.HI.U32 R8, R2, R117, RZ ;  /* 0x0000007502087227 */ /* 0x000fe200078e00ff */
[----:B------:R-:W-:-:S03]  /*7cf0*/  ISETP.GT.U32.AND P2, PT, R3, R111, PT ;  /* 0x0000006f0300720c */ /* 0x000fc60003f44070 */
[----:B------:R-:W-:-:S04]  /*7d00*/  IMAD.HI.U32 R115, R2, R118, RZ ;  /* 0x0000007602737227 */ /* 0x000fc800078e00ff */
[--C-:B------:R-:W-:Y:S02]  /*7d10*/  @!P5 IMAD.IADD R113, R113, 0x1, -R3.reuse ;  /* 0x000000017171d824 */ /* 0x100fe400078e0a03 */
[----:B------:R-:W-:Y:S02]  /*7d20*/  @!P6 IMAD.IADD R114, R114, 0x1, -R3 ;  /* 0x000000017272e824 */ /* 0x000fe400078e0a03 */
[----:B------:R-:W-:Y:S01]  /*7d30*/  IMAD.MOV R7, RZ, RZ, -R7 ;  /* 0x000000ffff077224 */ /* 0x000fe200078e0a07 */
[C---:B------:R-:W-:Y:S01]  /*7d40*/  ISETP.GT.U32.AND P6, PT, R3.reuse, R113, PT ;  /* 0x000000710300720c */ /* 0x040fe20003fc4070 */
[----:B------:R-:W-:Y:S02]  /*7d50*/  IMAD.MOV R8, RZ, RZ, -R8 ;  /* 0x000000ffff087224 */ /* 0x000fe400078e0a08 */
[----:B------:R-:W-:Y:S02]  /*7d60*/  IMAD.MOV R119, RZ, RZ, -R115 ;  /* 0x000000ffff777224 */ /* 0x000fe400078e0a73 */
[----:B------:R-:W-:Y:S01]  /*7d70*/  @!P3 IMAD.IADD R112, R112, 0x1, -R3 ;  /* 0x000000017070b824 */ /* 0x000fe200078e0a03 */
[----:B------:R-:W-:Y:S01]  /*7d80*/  ISETP.GE.AND P3, PT, R120, RZ, PT ;  /* 0x000000ff7800720c */ /* 0x000fe20003f66270 */
[----:B------:R-:W-:-:S02]  /*7d90*/  IMAD R115, R3, R7, R116 ;  /* 0x0000000703737224 */ /* 0x000fc400078e0274 */
[C---:B------:R-:W-:Y:S01]  /*7da0*/  IMAD R116, R3.reuse, R8, R117 ;  /* 0x0000000803747224 */ /* 0x040fe200078e0275 */
[C---:B------:R-:W-:Y:S01]  /*7db0*/  ISETP.GT.U32.AND P5, PT, R3.reuse, R112, PT ;  /* 0x000000700300720c */ /* 0x040fe20003fa4070 */
[----:B------:R-:W-:Y:S01]  /*7dc0*/  IMAD R117, R3, R119, R118 ;  /* 0x0000007703757224 */ /* 0x000fe200078e0276 */
[----:B------:R-:W-:Y:S01]  /*7dd0*/  IABS R118, R127 ;  /* 0x0000007f00767213 */ /* 0x000fe20000000000 */
[--C-:B------:R-:W-:Y:S01]  /*7de0*/  @!P2 IMAD.IADD R111, R111, 0x1, -R3.reuse ;  /* 0x000000016f6fa824 */ /* 0x100fe200078e0a03 */
[----:B------:R-:W-:Y:S01]  /*7df0*/  ISETP.GT.U32.AND P2, PT, R3, R116, PT ;  /* 0x000000740300720c */ /* 0x000fe20003f44070 */
[----:B------:R-:W-:Y:S01]  /*7e00*/  @!P6 IMAD.IADD R113, R113, 0x1, -R3 ;  /* 0x000000017171e824 */ /* 0x000fe200078e0a03 */
[C---:B------:R-:W-:Y:S01]  /*7e10*/  ISETP.GT.U32.AND P6, PT, R3.reuse, R117, PT ;  /* 0x000000750300720c */ /* 0x040fe20003fc4070 */
[----:B------:R-:W-:Y:S02]  /*7e20*/  VIADD R7, R6, 0x10e ;  /* 0x0000010e06077836 */ /* 0x000fe40000000000 */
[----:B------:R-:W-:Y:S01]  /*7e30*/  @!P4 IMAD.MOV R110, RZ, RZ, -R110 ;  /* 0x000000ffff6ec224 */ /* 0x000fe200078e0a6e */
[----:B------:R-:W-:Y:S01]  /*7e40*/  ISETP.GT.U32.AND P4, PT, R3, R115, PT ;  /* 0x000000730300720c */ /* 0x000fe20003f84070 */
[----:B------:R-:W-:Y:S01]  /*7e50*/  @!P0 IMAD.MOV R109, RZ, RZ, -R109 ;  /* 0x000000ffff6d8224 */ /* 0x000fe200078e0a6d */
[----:B------:R-:W-:Y:S01]  /*7e60*/  IABS R119, R7 ;  /* 0x0000000700777213 */ /* 0x000fe20000000000 */
[----:B------:R-:W-:Y:S01]  /*7e70*/  @!P5 IMAD.IADD R112, R112, 0x1, -R3 ;  /* 0x000000017070d824 */ /* 0x000fe200078e0a03 */
[----:B------:R-:W-:Y:S01]  /*7e80*/  ISETP.GE.AND P5, PT, R7, RZ, PT ;  /* 0x000000ff0700720c */ /* 0x000fe20003fa6270 */
[----:B------:R-:W-:Y:S01]  /*7e90*/  IMAD.HI.U32 R7, R2, R118, RZ ;  /* 0x0000007602077227 */ /* 0x000fe200078e00ff */
[----:B------:R-:W-:-:S03]  /*7ea0*/  ISETP.GT.U32.AND P0, PT, R3, R114, PT ;  /* 0x000000720300720c */ /* 0x000fc60003f04070 */
[--C-:B------:R-:W-:Y:S01]  /*7eb0*/  @!P2 IMAD.IADD R116, R116, 0x1, -R3.reuse ;  /* 0x000000017474a824 */ /* 0x100fe200078e0a03 */
[----:B------:R-:W-:Y:S01]  /*7ec0*/  ISETP.GE.AND P2, PT, R123, RZ, PT ;  /* 0x000000ff7b00720c */ /* 0x000fe20003f46270 */
[----:B------:R-:W-:Y:S01]  /*7ed0*/  @!P6 IMAD.IADD R117, R117, 0x1, -R3 ;  /* 0x000000017575e824 */ /* 0x000fe200078e0a03 */
[----:B------:R-:W-:Y:S01]  /*7ee0*/  LOP3.LUT R123, R5, 0x10a, RZ, 0xfc, !PT ;  /* 0x0000010a057b7812 */ /* 0x000fe200078efcff */
[----:B------:R-:W-:Y:S01]  /*7ef0*/  IMAD.MOV R8, RZ, RZ, -R7 ;  /* 0x000000ffff087224 */ /* 0x000fe200078e0a07 */
[----:B------:R-:W-:Y:S01]  /*7f00*/  ISETP.GT.U32.AND P6, PT, R3, R116, PT ;  /* 0x000000740300720c */ /* 0x000fe20003fc4070 */
[----:B------:R-:W-:-:S04]  /*7f10*/  IMAD.HI.U32 R7, R2, R119, RZ ;  /* 0x0000007702077227 */ /* 0x000fc800078e00ff */
[----:B------:R-:W-:Y:S02]  /*7f20*/  IMAD R118, R3, R8, R118 ;  /* 0x0000000803767224 */ /* 0x000fe400078e0276 */
[----:B------:R-:W-:Y:S02]  /*7f30*/  IMAD.MOV R8, RZ, RZ, -R7 ;  /* 0x000000ffff087224 */ /* 0x000fe400078e0a07 */
[----:B------:R-:W-:Y:S01]  /*7f40*/  @!P4 IMAD.IADD R115, R115, 0x1, -R3 ;  /* 0x000000017373c824 */ /* 0x000fe200078e0a03 */
[----:B------:R-:W-:Y:S01]  /*7f50*/  ISETP.GE.AND P4, PT, R122, RZ, PT ;  /* 0x000000ff7a00720c */ /* 0x000fe20003f86270 */
[----:B------:R-:W-:Y:S01]  /*7f60*/  IMAD R119, R3, R8, R119 ;  /* 0x0000000803777224 */ /* 0x000fe200078e0277 */
[----:B------:R-:W-:Y:S01]  /*7f70*/  LOP3.LUT R122, R5, 0x10c, RZ, 0xfc, !PT ;  /* 0x0000010c057a7812 */ /* 0x000fe200078efcff */
[--C-:B------:R-:W-:Y:S02]  /*7f80*/  @!P6 IMAD.IADD R116, R116, 0x1, -R3.reuse ;  /* 0x000000017474e824 */ /* 0x100fe400078e0a03 */
[----:B------:R-:W-:Y:S01]  /*7f90*/  @!P0 IMAD.IADD R114, R114, 0x1, -R3 ;  /* 0x0000000172728824 */ /* 0x000fe200078e0a03 */
[----:B------:R-:W-:Y:S01]  /*7fa0*/  ISETP.GT.U32.AND P6, PT, R3, R119, PT ;  /* 0x000000770300720c */ /* 0x000fe20003fc4070 */
[----:B------:R-:W-:Y:S01]  /*7fb0*/  @!P1 IMAD.MOV R111, RZ, RZ, -R111 ;  /* 0x000000ffff6f9224 */ /* 0x000fe200078e0a6f */
[----:B------:R-:W-:Y:S01]  /*7fc0*/  IABS R120, R122 ;  /* 0x0000007a00787213 */ /* 0x000fe20000000000 */
[----:B------:R-:W-:Y:S01]  /*7fd0*/  @!P3 IMAD.MOV R112, RZ, RZ, -R112 ;  /* 0x000000ffff70b224 */ /* 0x000fe200078e0a70 */
[----:B------:R-:W-:-:S02]  /*7fe0*/  ISETP.GE.AND P0, PT, R121, RZ, PT ;  /* 0x000000ff7900720c */ /* 0x000fc40003f06270 */
[----:B------:R-:W-:Y:S01]  /*7ff0*/  IABS R121, R123 ;  /* 0x0000007b00797213 */ /* 0x000fe20000000000 */
[----:B------:R-:W-:Y:S01]  /*8000*/  @!P4 IMAD.MOV R114, RZ, RZ, -R114 ;  /* 0x000000ffff72c224 */ /* 0x000fe200078e0a72 */
[C---:B------:R-:W-:Y:S01]  /*8010*/  ISETP.GT.U32.AND P4, PT, R3.reuse, R118, PT ;  /* 0x000000760300720c */ /* 0x040fe20003f84070 */
[C---:B------:R-:W-:Y:S01]  /*8020*/  IMAD.HI.U32 R7, R2.reuse, R120, RZ ;  /* 0x0000007802077227 */ /* 0x040fe200078e00ff */
[C---:B------:R-:W-:Y:S02]  /*8030*/  ISETP.GT.U32.AND P1, PT, R3.reuse, R115, PT ;  /* 0x000000730300720c */ /* 0x040fe40003f24070 */
[----:B------:R-:W-:Y:S01]  /*8040*/  ISETP.GT.U32.AND P3, PT, R3, R117, PT ;  /* 0x000000750300720c */ /* 0x000fe20003f64070 */
[----:B------:R-:W-:Y:S02]  /*8050*/  @!P6 IMAD.IADD R119, R119, 0x1, -R3 ;  /* 0x000000017777e824 */ /* 0x000fe400078e0a03 */
[----:B------:R-:W-:Y:S02]  /*8060*/  IMAD.MOV R8, RZ, RZ, -R7 ;  /* 0x000000ffff087224 */ /* 0x000fe400078e0a07 */
[----:B------:R-:W-:Y:S01]  /*8070*/  IMAD.HI.U32 R7, R2, R121, RZ ;  /* 0x0000007902077227 */ /* 0x000fe200078e00ff */
[----:B------:R-:W-:-:S03]  /*8080*/  ISETP.GT.U32.AND P6, PT, R3, R119, PT ;  /* 0x000000770300720c */ /* 0x000fc60003fc4070 */
[C---:B------:R-:W-:Y:S02]  /*8090*/  IMAD R120, R3.reuse, R8, R120 ;  /* 0x0000000803787224 */ /* 0x040fe400078e0278 */
[----:B------:R-:W-:Y:S02]  /*80a0*/  IMAD.MOV R8, RZ, RZ, -R7 ;  /* 0x000000ffff087224 */ /* 0x000fe400078e0a07 */
[----:B------:R-:W-:Y:S02]  /*80b0*/  @!P4 IMAD.IADD R118, R118, 0x1, -R3 ;  /* 0x000000017676c824 */ /* 0x000fe400078e0a03 */
[----:B------:R-:W-:Y:S02]  /*80c0*/  IMAD R121, R3, R8, R121 ;  /* 0x0000000803797224 */ /* 0x000fe400078e0279 */
[----:B------:R-:W-:Y:S01]  /*80d0*/  @!P0 IMAD.MOV R113, RZ, RZ, -R113 ;  /* 0x000000ffff718224 */ /* 0x000fe200078e0a71 */
[----:B------:R-:W-:Y:S01]  /*80e0*/  ISETP.GE.AND P0, PT, R124, RZ, PT ;  /* 0x000000ff7c00720c */ /* 0x000fe20003f06270 */
[--C-:B------:R-:W-:Y:S01]  /*80f0*/  @!P1 IMAD.IADD R115, R115, 0x1, -R3.reuse ;  /* 0x0000000173739824 */ /* 0x100fe200078e0a03 */
[----:B------:R-:W-:Y:S01]  /*8100*/  ISETP.GT.U32.AND P4, PT, R3, R118, PT ;  /* 0x000000760300720c */ /* 0x000fe20003f84070 */
[--C-:B------:R-:W-:Y:S01]  /*8110*/  @!P3 IMAD.IADD R117, R117, 0x1, -R3.reuse ;  /* 0x000000017575b824 */ /* 0x100fe200078e0a03 */
[----:B------:R-:W-:Y:S01]  /*8120*/  ISETP.GE.AND P3, PT, R127, RZ, PT ;  /* 0x000000ff7f00720c */ /* 0x000fe20003f66270 */
[----:B------:R-:W-:Y:S01]  /*8130*/  @!P6 IMAD.IADD R119, R119, 0x1, -R3 ;  /* 0x000000017777e824 */ /* 0x000fe200078e0a03 */
[----:B------:R-:W-:Y:S01]  /*8140*/  LOP3.LUT R127, R5, 0x108, RZ, 0xfc, !PT ;  /* 0x00000108057f7812 */ /* 0x000fe200078efcff */
[----:B------:R-:W-:Y:S01]  /*8150*/  @!P2 IMAD.MOV R115, RZ, RZ, -R115 ;  /* 0x000000ffff73a224 */ /* 0x000fe200078e0a73 */
[----:B------:R-:W-:Y:S01]  /*8160*/  ISETP.GT.U32.AND P6, PT, R3, R121, PT ;  /* 0x000000790300720c */ /* 0x000fe20003fc4070 */
[----:B------:R-:W-:Y:S01]  /*8170*/  @!P5 IMAD.MOV R119, RZ, RZ, -R119 ;  /* 0x000000ffff77d224 */ /* 0x000fe200078e0a77 */
[----:B------:R-:W-:-:S02]  /*8180*/  ISETP.GE.AND P2, PT, R122, RZ, PT ;  /* 0x000000ff7a00720c */ /* 0x000fc40003f46270 */
[----:B------:R-:W-:Y:S01]  /*8190*/  IABS R122, R127 ;  /* 0x0000007f007a7213 */ /* 0x000fe20000000000 */
[----:B------:R-:W-:Y:S01]  /*81a0*/  @!P0 IMAD.MOV R116, RZ, RZ, -R116 ;  /* 0x000000ffff748224 */ /* 0x000fe200078e0a74 */
[----:B------:R-:W-:Y:S01]  /*81b0*/  ISETP.GE.AND P0, PT, R123, RZ, PT ;  /* 0x000000ff7b00720c */ /* 0x000fe20003f06270 */
[----:B------:R-:W-:Y:S01]  /*81c0*/  @!P4 IMAD.IADD R118, R118, 0x1, -R3 ;  /* 0x000000017676c824 */ /* 0x000fe200078e0a03 */
[----:B------:R-:W-:Y:S01]  /*81d0*/  ISETP.GT.U32.AND P4, PT, R3, R120, PT ;  /* 0x000000780300720c */ /* 0x000fe20003f84070 */
[----:B------:R-:W-:Y:S01]  /*81e0*/  IMAD.HI.U32 R7, R2, R122, RZ ;  /* 0x0000007a02077227 */ /* 0x000fe200078e00ff */
[----:B------:R-:W-:Y:S02]  /*81f0*/  IABS R124, R128 ;  /* 0x00000080007c7213 */ /* 0x000fe40000000000 */
[----:B------:R-:W-:Y:S01]  /*8200*/  ISETP.GE.AND P1, PT, R126, RZ, PT ;  /* 0x000000ff7e00720c */ /* 0x000fe20003f26270 */
[----:B------:R-:W-:Y:S01]  /*8210*/  IMAD.MOV R123, RZ, RZ, -R7 ;  /* 0x000000ffff7b7224 */ /* 0x000fe200078e0a07 */
[----:B------:R-:W-:Y:S01]  /*8220*/  IABS R126, R129 ;  /* 0x00000081007e7213 */ /* 0x000fe20000000000 */
[----:B------:R-:W-:Y:S01]  /*8230*/  @!P6 IMAD.IADD R121, R121, 0x1, -R3 ;  /* 0x000000017979e824 */ /* 0x000fe200078e0a03 */
[----:B------:R-:W-:Y:S01]  /*8240*/  ISETP.GE.AND P5, PT, R128, RZ, PT ;  /* 0x000000ff8000720c */ /* 0x000fe20003fa6270 */
[C---:B------:R-:W-:Y:S01]  /*8250*/  IMAD R122, R3.reuse, R123, R122 ;  /* 0x0000007b037a7224 */ /* 0x040fe200078e027a */
[----:B------:R-:W-:Y:S01]  /*8260*/  IABS R128, R131 ;  /* 0x0000008300807213 */ /* 0x000fe20000000000 */
[----:B------:R-:W-:Y:S01]  /*8270*/  IMAD.HI.U32 R8, R2, R124, RZ ;  /* 0x0000007c02087227 */ /* 0x000fe200078e00ff */
[----:B------:R-:W-:-:S03]  /*8280*/  ISETP.GT.U32.AND P6, PT, R3, R121, PT ;  /* 0x000000790300720c */ /* 0x000fc60003fc4070 */
[----:B------:R-:W-:Y:S01]  /*8290*/  @!P3 IMAD.MOV R118, RZ, RZ, -R118 ;  /* 0x000000ffff76b224 */ /* 0x000fe200078e0a76 */
[C---:B------:R-:W-:Y:S01]  /*82a0*/  ISETP.GT.U32.AND P3, PT, R3.reuse, R122, PT ;  /* 0x0000007a0300720c */ /* 0x040fe20003f64070 */
[----:B------:R-:W-:Y:S02]  /*82b0*/  IMAD.MOV R8, RZ, RZ, -R8 ;  /* 0x000000ffff087224 */ /* 0x000fe400078e0a08 */
[----:B------:R-:W-:Y:S02]  /*82c0*/  @!P4 IMAD.IADD R120, R120, 0x1, -R3 ;  /* 0x000000017878c824 */ /* 0x000fe400078e0a03 */
[C---:B------:R-:W-:Y:S02]  /*82d0*/  IMAD R123, R3.reuse, R8, R124 ;  /* 0x00000008037b7224 */ /* 0x040fe400078e027c */
[----:B------:R-:W-:Y:S01]  /*82e0*/  IMAD.HI.U32 R7, R2, R126, RZ ;  /* 0x0000007e02077227 */ /* 0x000fe200078e00ff */
[----:B------:R-:W-:-:S03]  /*82f0*/  ISETP.GT.U32.AND P4, PT, R3, R120, PT ;  /* 0x000000780300720c */ /* 0x000fc60003f84070 */
[--C-:B------:R-:W-:Y:S01]  /*8300*/  @!P6 IMAD.IADD R121, R121, 0x1, -R3.reuse ;  /* 0x000000017979e824 */ /* 0x100fe200078e0a03 */
[C---:B------:R-:W-:Y:S01]  /*8310*/  ISETP.GT.U32.AND P6, PT, R3.reuse, R123, PT ;  /* 0x0000007b0300720c */ /* 0x040fe20003fc4070 */
[----:B------:R-:W-:Y:S02]  /*8320*/  @!P3 IMAD.IADD R122, R122, 0x1, -R3 ;  /* 0x000000017a7ab824 */ /* 0x000fe400078e0a03 */
[----:B------:R-:W-:Y:S02]  /*8330*/  IMAD.MOV R7, RZ, RZ, -R7 ;  /* 0x000000ffff077224 */ /* 0x000fe400078e0a07 */
[----:B------:R-:W-:Y:S01]  /*8340*/  @!P1 IMAD.MOV R117, RZ, RZ, -R117 ;  /* 0x000000ffff759224 */ /* 0x000fe200078e0a75 */
[C---:B------:R-:W-:Y:S01]  /*8350*/  ISETP.GT.U32.AND P3, PT, R3.reuse, R122, PT ;  /* 0x0000007a0300720c */ /* 0x040fe20003f64070 */
[----:B------:R-:W-:Y:S01]  /*8360*/  IMAD R124, R3, R7, R126 ;  /* 0x00000007037c7224 */ /* 0x000fe200078e027e */
[----:B------:R-:W-:Y:S01]  /*8370*/  ISETP.GE.AND P1, PT, R127, RZ, PT ;  /* 0x000000ff7f00720c */ /* 0x000fe20003f26270 */
[----:B------:R-:W-:Y:S01]  /*8380*/  @!P4 IMAD.IADD R120, R120, 0x1, -R3 ;  /* 0x000000017878c824 */ /* 0x000fe200078e0a03 */
[----:B------:R-:W-:Y:S01]  /*8390*/  LOP3.LUT R127, R5, 0x102, RZ, 0xfc, !PT ;  /* 0x00000102057f7812 */ /* 0x000fe200078efcff */
[----:B------:R-:W-:Y:S01]  /*83a0*/  VIADD R7, R6, 0xfe ;  /* 0x000000fe06077836 */ /* 0x000fe20000000000 */
[----:B------:R-:W-:Y:S01]  /*83b0*/  ISETP.GE.AND P4, PT, R129, RZ, PT ;  /* 0x000000ff8100720c */ /* 0x000fe20003f86270 */
[----:B------:R-:W-:Y:S01]  /*83c0*/  @!P0 IMAD.MOV R121, RZ, RZ, -R121 ;  /* 0x000000ffff798224 */ /* 0x000fe200078e0a79 */
[----:B------:R-:W-:Y:S01]  /*83d0*/  IABS R126, R127 ;  /* 0x0000007f007e7213 */ /* 0x000fe20000000000 */
[--C-:B------:R-:W-:Y:S01]  /*83e0*/  @!P6 IMAD.IADD R123, R123, 0x1, -R3.reuse ;  /* 0x000000017b7be824 */ /* 0x100fe200078e0a03 */
[----:B------:R-:W-:Y:S01]  /*83f0*/  ISETP.GT.U32.AND P0, PT, R3, R124, PT ;  /* 0x0000007c0300720c */ /* 0x000fe20003f04070 */
[----:B------:R-:W-:Y:S01]  /*8400*/  @!P2 IMAD.MOV R120, RZ, RZ, -R120 ;  /* 0x000000ffff78a224 */ /* 0x000fe200078e0a78 */
[----:B------:R-:W-:Y:S01]  /*8410*/  ISETP.GE.AND P2, PT, R7, RZ, PT ;  /* 0x000000ff0700720c */ /* 0x000fe20003f46270 */
[----:B------:R-:W-:Y:S01]  /*8420*/  @!P3 IMAD.IADD R122, R122, 0x1, -R3 ;  /* 0x000000017a7ab824 */ /* 0x000fe200078e0a03 */
[----:B------:R-:W-:Y:S01]  /*8430*/  IABS R129, R7 ;  /* 0x0000000700817213 */ /* 0x000fe20000000000 */
[----:B------:R-:W-:Y:S01]  /*8440*/  IMAD.HI.U32 R7, R2, R126, RZ ;  /* 0x0000007e02077227 */ /* 0x000fe200078e00ff */
[----:B------:R-:W-:-:S02]  /*8450*/  ISETP.GT.U32.AND P6, PT, R3, R123, PT ;  /* 0x0000007b0300720c */ /* 0x000fc40003fc4070 */
[----:B------:R-:W-:Y:S01]  /*8460*/  ISETP.GE.AND P3, PT, R127, RZ, PT ;  /* 0x000000ff7f00720c */ /* 0x000fe20003f66270 */
[----:B------:R-:W-:-:S04]  /*8470*/  IMAD.HI.U32 R8, R2, R128, RZ ;  /* 0x0000008002087227 */ /* 0x000fc800078e00ff */
[----:B------:R-:W-:Y:S02]  /*8480*/  IMAD.MOV R127, RZ, RZ, -R7 ;  /* 0x000000ffff7f7224 */ /* 0x000fe400078e0a07 */
[----:B------:R-:W-:Y:S02]  /*8490*/  IMAD.MOV R8, RZ, RZ, -R8 ;  /* 0x000000ffff087224 */ /* 0x000fe400078e0a08 */
[--C-:B------:R-:W-:Y:S02]  /*84a0*/  @!P0 IMAD.IADD R124, R124, 0x1, -R3.reuse ;  /* 0x000000017c7c8824 */ /* 0x100fe400078e0a03 */
[C---:B------:R-:W-:Y:S02]  /*84b0*/  IMAD R126, R3.reuse, R127, R126 ;  /* 0x0000007f037e7224 */ /* 0x040fe400078e027e */
[C---:B------:R-:W-:Y:S01]  /*84c0*/  IMAD R127, R3.reuse, R8, R128 ;  /* 0x00000008037f7224 */ /* 0x040fe200078e0280 */
[----:B------:R-:W-:Y:S01]  /*84d0*/  ISETP.GT.U32.AND P0, PT, R3, R124, PT ;  /* 0x0000007c0300720c */ /* 0x000fe20003f04070 */
[----:B------:R-:W-:Y:S01]  /*84e0*/  @!P6 IMAD.IADD R123, R123, 0x1, -R3 ;  /* 0x000000017b7be824 */ /* 0x000fe200078e0a03 */
[----:B------:R-:W-:Y:S01]  /*84f0*/  ISETP.GT.U32.AND P6, PT, R3, R126, PT ;  /* 0x0000007e0300720c */ /* 0x000fe20003fc4070 */
[----:B------:R-:W-:-:S04]  /*8500*/  IMAD.HI.U32 R7, R2, R129, RZ ;  /* 0x0000008102077227 */ /* 0x000fc800078e00ff */
[----:B------:R-:W-:Y:S01]  /*8510*/  @!P5 IMAD.MOV R123, RZ, RZ, -R123 ;  /* 0x000000ffff7bd224 */ /* 0x000fe200078e0a7b */
[----:B------:R-:W-:Y:S01]  /*8520*/  ISETP.GT.U32.AND P5, PT, R3, R127, PT ;  /* 0x0000007f0300720c */ /* 0x000fe20003fa4070 */
[----:B------:R-:W-:Y:S02]  /*8530*/  IMAD.MOV R128, RZ, RZ, -R7 ;  /* 0x000000ffff807224 */ /* 0x000fe400078e0a07 */
[----:B------:R-:W-:Y:S02]  /*8540*/  IMAD.MOV.U32 R8, RZ, RZ, R130 ;  /* 0x000000ffff087224 */ /* 0x000fe400078e0082 */
[--C-:B------:R-:W-:Y:S01]  /*8550*/  @!P0 IMAD.IADD R124, R124, 0x1, -R3.reuse ;  /* 0x000000017c7c8824 */ /* 0x100fe200078e0a03 */
[----:B------:R-:W-:Y:S01]  /*8560*/  ISETP.GE.AND P0, PT, R132, RZ, PT ;  /* 0x000000ff8400720c */ /* 0x000fe20003f06270 */
[----:B------:R-:W-:Y:S01]  /*8570*/  @!P6 IMAD.IADD R126, R126, 0x1, -R3 ;  /* 0x000000017e7ee824 */ /* 0x000fe200078e0a03 */
[----:B------:R-:W-:Y:S01]  /*8580*/  LOP3.LUT R132, R5, 0xfa, RZ, 0xfc, !PT ;  /* 0x000000fa05847812 */ /* 0x000fe200078efcff */
[----:B------:R-:W-:-:S02]  /*8590*/  IMAD R128, R3, R128, R129 ;  /* 0x0000008003807224 */ /* 0x000fc400078e0281 */
[----:B------:R-:W-:Y:S01]  /*85a0*/  @!P4 IMAD.MOV R124, RZ, RZ, -R124 ;  /* 0x000000ffff7cc224 */ /* 0x000fe200078e0a7c */
[----:B------:R-:W-:Y:S01]  /*85b0*/  ISETP.GT.U32.AND P4, PT, R3, R126, PT ;  /* 0x0000007e0300720c */ /* 0x000fe20003f84070 */
[----:B------:R-:W-:Y:S01]  /*85c0*/  @!P5 IMAD.IADD R127, R127, 0x1, -R3 ;  /* 0x000000017f7fd824 */ /* 0x000fe200078e0a03 */
[C---:B------:R-:W-:Y:S01]  /*85d0*/  ISETP.GT.U32.AND P6, PT, R3.reuse, R128, PT ;  /* 0x000000800300720c */ /* 0x040fe20003fc4070 */
[----:B------:R-:W-:Y:S01]  /*85e0*/  IMAD.HI.U32 R7, R2, R8, RZ ;  /* 0x0000000802077227 */ /* 0x000fe200078e00ff */
[----:B------:R-:W-:Y:S02]  /*85f0*/  IABS R130, R132 ;  /* 0x0000008400827213 */ /* 0x000fe40000000000 */
[----:B------:R-:W-:Y:S01]  /*8600*/  ISETP.GT.U32.AND P5, PT, R3, R127, PT ;  /* 0x0000007f0300720c */ /* 0x000fe20003fa4070 */
[----:B------:R-:W-:Y:S02]  /*8610*/  IMAD.MOV R7, RZ, RZ, -R7 ;  /* 0x000000ffff077224 */ /* 0x000fe400078e0a07 */
[----:B------:R-:W-:Y:S01]  /*8620*/  @!P1 IMAD.MOV R122, RZ, RZ, -R122 ;  /* 0x000000ffff7a9224 */ /* 0x000fe200078e0a7a */
[----:B------:R-:W-:Y:S01]  /*8630*/  ISETP.GE.AND P1, PT, R131, RZ, PT ;  /* 0x000000ff8300720c */ /* 0x000fe20003f26270 */
[----:B------:R-:W-:Y:S01]  /*8640*/  IMAD R129, R3, R7, R8 ;  /* 0x0000000703817224 */ /* 0x000fe200078e0208 */
[----:B------:R-:W-:Y:S01]  /*8650*/  IABS R131, R137 ;  /* 0x0000008900837213 */ /* 0x000fe20000000000 */
[----:B------:R-:W-:-:S02]  /*8660*/  @!P4 IMAD.IADD R126, R126, 0x1, -R3 ;  /* 0x000000017e7ec824 */ /* 0x000fc400078e0a03 */
[----:B------:R-:W-:Y:S01]  /*8670*/  @!P6 IMAD.IADD R128, R128, 0x1, -R3 ;  /* 0x000000018080e824 */ /* 0x000fe200078e0a03 */
[----:B------:R-:W-:Y:S01]  /*8680*/  ISETP.GT.U32.AND P4, PT, R3, R129, PT ;  /* 0x000000810300720c */ /* 0x000fe20003f84070 */
[----:B------:R-:W-:-:S03]  /*8690*/  IMAD.HI.U32 R8, R2, R131, RZ ;  /* 0x0000008302087227 */ /* 0x000fc600078e00ff */
[----:B------:R-:W-:Y:S01]  /*86a0*/  ISETP.GT.U32.AND P6, PT, R3, R128, PT ;  /* 0x000000800300720c */ /* 0x000fe20003fc4070 */
[----:B------:R-:W-:Y:S01]  /*86b0*/  @!P5 IMAD.IADD R127, R127, 0x1, -R3 ;  /* 0x000000017f7fd824 */ /* 0x000fe200078e0a03 */
[----:B------:R-:W-:Y:S01]  /*86c0*/  ISETP.GE.AND P5, PT, R132, RZ, PT ;  /* 0x000000ff8400720c */ /* 0x000fe20003fa6270 */
[----:B------:R-:W-:Y:S02]  /*86d0*/  IMAD.MOV R132, RZ, RZ, -R8 ;  /* 0x000000ffff847224 */ /* 0x000fe400078e0a08 */
[----:B------:R-:W-:-:S04]  /*86e0*/  IMAD.HI.U32 R7, R2, R130, RZ ;  /* 0x0000008202077227 */ /* 0x000fc800078e00ff */
[----:B------:R-:W-:Y:S02]  /*86f0*/  IMAD R131, R3, R132, R131 ;  /* 0x0000008403837224 */ /* 0x000fe400078e0283 */
[----:B------:R-:W-:Y:S02]  /*8700*/  IMAD.MOV R7, RZ, RZ, -R7 ;  /* 0x000000ffff077224 */ /* 0x000fe400078e0a07 */
[--C-:B------:R-:W-:Y:S01]  /*8710*/  @!P4 IMAD.IADD R129, R129, 0x1, -R3.reuse ;  /* 0x000000018181c824 */ /* 0x100fe200078e0a03 */
[C---:B------:R-:W-:Y:S01]  /*8720*/  ISETP.GT.U32.AND P4, PT, R3.reuse, R131, PT ;  /* 0x000000830300720c */ /* 0x040fe20003f84070 */
[C---:B------:R-:W-:Y:S02]  /*8730*/  IMAD R130, R3.reuse, R7, R130 ;  /* 0x0000000703827224 */ /* 0x040fe400078e0282 */
[----:B------:R-:W-:Y:S02]  /*8740*/  @!P6 IMAD.IADD R128, R128, 0x1, -R3 ;  /* 0x000000018080e824 */ /* 0x000fe400078e0a03 */
[----:B------:R-:W-:Y:S01]  /*8750*/  IMAD.HI.U32 R7, R2, R133, RZ ;  /* 0x0000008502077227 */ /* 0x000fe200078e00ff */
[----:B------:R-:W-:-:S03]  /*8760*/  ISETP.GT.U32.AND P6, PT, R3, R130, PT ;  /* 0x000000820300720c */ /* 0x000fc60003fc4070 */
[----:B------:R-:W-:-:S04]  /*8770*/  IMAD.HI.U32 R8, R2, R134, RZ ;  /* 0x0000008602087227 */ /* 0x000fc800078e00ff */
[----:B------:R-:W-:Y:S01]  /*8780*/  @!P3 IMAD.MOV R126, RZ, RZ, -R126 ;  /* 0x000000ffff7eb224 */ /* 0x000fe200078e0a7e */
[----:B------:R-:W-:Y:S01]  /*8790*/  ISETP.GT.U32.AND P3, PT, R3, R129, PT ;  /* 0x000000810300720c */ /* 0x000fe20003f64070 */
[----:B------:R-:W-:Y:S02]  /*87a0*/  @!P4 IMAD.IADD R131, R131, 0x1, -R3 ;  /* 0x000000018383c824 */ /* 0x000fe400078e0a03 */
[----:B------:R-:W-:Y:S01]  /*87b0*/  IMAD.MOV R132, RZ, RZ, -R7 ;  /* 0x000000ffff847224 */ /* 0x000fe200078e0a07 */
[----:B------:R-:W-:Y:S01]  /*87c0*/  IABS R7, R140 ;  /* 0x0000008c00077213 */ /* 0x000fe20000000000 */
[----:B------:R-:W-:Y:S01]  /*87d0*/  IMAD.MOV R8, RZ, RZ, -R8 ;  /* 0x000000ffff087224 */ /* 0x000fe200078e0a08 */
[C---:B------:R-:W-:Y:S01]  /*87e0*/  ISETP.GT.U32.AND P4, PT, R3.reuse, R131, PT ;  /* 0x000000830300720c */ /* 0x040fe20003f84070 */
[C---:B------:R-:W-:Y:S02]  /*87f0*/  IMAD R132, R3.reuse, R132, R133 ;  /* 0x0000008403847224 */ /* 0x040fe400078e0285 */
[----:B------:R-:W-:-:S02]  /*8800*/  IMAD R133, R3, R8, R134 ;  /* 0x0000000803857224 */ /* 0x000fc400078e0286 */
[----:B------:R-:W-:Y:S02]  /*8810*/  @!P6 IMAD.IADD R130, R130, 0x1, -R3 ;  /* 0x000000018282e824 */ /* 0x000fe400078e0a03 */
[----:B------:R-:W-:Y:S02]  /*8820*/  IMAD.MOV.U32 R134, RZ, RZ, R7 ;  /* 0x000000ffff867224 */ /* 0x000fe400078e0007 */
[----:B------:R-:W-:Y:S01]  /*8830*/  @!P2 IMAD.MOV R128, RZ, RZ, -R128 ;  /* 0x000000ffff80a224 */ /* 0x000fe200078e0a80 */
[C---:B------:R-:W-:Y:S01]  /*8840*/  ISETP.GT.U32.AND P2, PT, R3.reuse, R132, PT ;  /* 0x000000840300720c */ /* 0x040fe20003f44070 */
[----:B------:R-:W-:Y:S01]  /*8850*/  @!P1 IMAD.MOV R127, RZ, RZ, -R127 ;  /* 0x000000ffff7f9224 */ /* 0x000fe200078e0a7f */
[----:B------:R-:W-:Y:S01]  /*8860*/  ISETP.GT.U32.AND P1, PT, R3, R130, PT ;  /* 0x000000820300720c */ /* 0x000fe20003f24070 */
[----:B------:R-:W-:-:S04]  /*8870*/  IMAD.HI.U32 R7, R2, R134, RZ ;  /* 0x0000008602077227 */ /* 0x000fc800078e00ff */
[----:B------:R-:W-:Y:S01]  /*8880*/  @!P3 IMAD.IADD R129, R129, 0x1, -R3 ;  /* 0x000000018181b824 */ /* 0x000fe200078e0a03 */
[----:B------:R-:W-:Y:S01]  /*8890*/  ISETP.GT.U32.AND P3, PT, R3, R133, PT ;  /* 0x000000850300720c */ /* 0x000fe20003f64070 */
[----:B------:R-:W-:Y:S02]  /*88a0*/  IMAD.MOV R7, RZ, RZ, -R7 ;  /* 0x000000ffff077224 */ /* 0x000fe400078e0a07 */
[----:B------:R-:W-:Y:S02]  /*88b0*/  VIADD R8, R6, 0xee ;  /* 0x000000ee06087836 */ /* 0x000fe40000000000 */
[----:B------:R-:W-:Y:S01]  /*88c0*/  @!P4 IMAD.IADD R131, R131, 0x1, -R3 ;  /* 0x000000018383c824 */ /* 0x000fe200078e0a03 */
[----:B------:R-:W-:Y:S01]  /*88d0*/  ISETP.GE.AND P4, PT, R137, RZ, PT ;  /* 0x000000ff8900720c */ /* 0x000fe20003f86270 */
[----:B------:R-:W-:Y:S01]  /*88e0*/  IMAD R134, R3, R7, R134 ;  /* 0x0000000703867224 */ /* 0x000fe200078e0286 */
[----:B------:R-:W-:Y:S01]  /*88f0*/  ISETP.GE.AND P6, PT, R8, RZ, PT ;  /* 0x000000ff0800720c */ /* 0x000fe20003fc6270 */
[----:B------:R-:W-:Y:S01]  /*8900*/  IMAD.HI.U32 R7, R2, R135, RZ ;  /* 0x0000008702077227 */ /* 0x000fe200078e00ff */
[----:B------:R-:W-:-:S02]  /*8910*/  IABS R136, R8 ;  /* 0x0000000800887213 */ /* 0x000fc40000000000 */
[----:B------:R-:W-:Y:S01]  /*8920*/  IABS R137, R142 ;  /* 0x0000008e00897213 */ /* 0x000fe20000000000 */
[--C-:B------:R-:W-:Y:S01]  /*8930*/  @!P2 IMAD.IADD R132, R132, 0x1, -R3.reuse ;  /* 0x000000018484a824 */ /* 0x100fe200078e0a03 */
[----:B------:R-:W-:Y:S01]  /*8940*/  ISETP.GE.AND P2, PT, R138, RZ, PT ;  /* 0x000000ff8a00720c */ /* 0x000fe20003f46270 */
[----:B------:R-:W-:Y:S01]  /*8950*/  @!P1 IMAD.IADD R130, R130, 0x1, -R3 ;  /* 0x0000000182829824 */ /* 0x000fe200078e0a03 */
[----:B------:R-:W-:Y:S01]  /*8960*/  ISETP.GT.U32.AND P1, PT, R3, R134, PT ;  /* 0x000000860300720c */ /* 0x000fe20003f24070 */
[----:B------:R-:W-:Y:S02]  /*8970*/  IMAD.MOV R8, RZ, RZ, -R7 ;  /* 0x000000ffff087224 */ /* 0x000fe400078e0a07 */
[----:B------:R-:W-:Y:S01]  /*8980*/  @!P3 IMAD.IADD R133, R133, 0x1, -R3 ;  /* 0x000000018585b824 */ /* 0x000fe200078e0a03 */
[C---:B------:R-:W-:Y:S01]  /*8990*/  ISETP.GT.U32.AND P3, PT, R3.reuse, R132, PT ;  /* 0x000000840300720c */ /* 0x040fe20003f64070 */
[C---:B------:R-:W-:Y:S02]  /*89a0*/  IMAD R135, R3.reuse, R8, R135 ;  /* 0x0000000803877224 */ /* 0x040fe400078e0287 */
[----:B------:R-:W-:Y:S01]  /*89b0*/  @!P0 IMAD.MOV R129, RZ, RZ, -R129 ;  /* 0x000000ffff818224 */ /* 0x000fe200078e0a81 */
[C---:B------:R-:W-:Y:S01]  /*89c0*/  ISETP.GT.U32.AND P0, PT, R3.reuse, R133, PT ;  /* 0x000000850300720c */ /* 0x040fe20003f04070 */
[----:B------:R-:W-:Y:S01]  /*89d0*/  @!P4 IMAD.MOV R131, RZ, RZ, -R131 ;  /* 0x000000ffff83c224 */ /* 0x000fe200078e0a83 */
[----:B------:R-:W-:Y:S01]  /*89e0*/  ISETP.GT.U32.AND P4, PT, R3, R135, PT ;  /* 0x000000870300720c */ /* 0x000fe20003f84070 */
[----:B------:R-:W-:-:S04]  /*89f0*/  IMAD.HI.U32 R7, R2, R136, RZ ;  /* 0x0000008802077227 */ /* 0x000fc800078e00ff */
[----:B------:R-:W-:Y:S02]  /*8a00*/  IMAD.MOV R7, RZ, RZ, -R7 ;  /* 0x000000ffff077224 */ /* 0x000fe400078e0a07 */
[--C-:B------:R-:W-:Y:S02]  /*8a10*/  @!P1 IMAD.IADD R134, R134, 0x1, -R3.reuse ;  /* 0x0000000186869824 */ /* 0x100fe400078e0a03 */
[----:B------:R-:W-:Y:S02]  /*8a20*/  IMAD R136, R3, R7, R136 ;  /* 0x0000000703887224 */ /* 0x000fe400078e0288 */
[--C-:B------:R-:W-:Y:S01]  /*8a30*/  @!P3 IMAD.IADD R132, R132, 0x1, -R3.reuse ;  /* 0x000000018484b824 */ /* 0x100fe200078e0a03 */
[----:B------:R-:W-:Y:S01]  /*8a40*/  ISETP.GE.AND P3, PT, R140, RZ, PT ;  /* 0x000000ff8c00720c */ /* 0x000fe20003f66270 */
[--C-:B------:R-:W-:Y:S01]  /*8a50*/  @!P0 IMAD.IADD R133, R133, 0x1, -R3.reuse ;  /* 0x0000000185858824 */ /* 0x100fe200078e0a03 */
[----:B------:R-:W-:Y:S01]  /*8a60*/  ISETP.GT.U32.AND P1, PT, R3, R134, PT ;  /* 0x000000860300720c */ /* 0x000fe20003f24070 */
[----:B------:R-:W-:Y:S01]  /*8a70*/  @!P4 IMAD.IADD R135, R135, 0x1, -R3 ;  /* 0x000000018787c824 */ /* 0x000fe200078e0a03 */
[----:B------:R-:W-:Y:S01]  /*8a80*/  LOP3.LUT R140, R5, 0xea, RZ, 0xfc, !PT ;  /* 0x000000ea058c7812 */ /* 0x000fe200078efcff */
[----:B------:R-:W-:Y:S01]  /*8a90*/  IMAD.HI.U32 R7, R2, R137, RZ ;  /* 0x0000008902077227 */ /* 0x000fe200078e00ff */
[----:B------:R-:W-:-:S02]  /*8aa0*/  ISETP.GT.U32.AND P0, PT, R3, R136, PT ;  /* 0x000000880300720c */ /* 0x000fc40003f04070 */
[----:B------:R-:W-:Y:S01]  /*8ab0*/  IABS R138, R140 ;  /* 0x0000008c008a7213 */ /* 0x000fe20000000000 */
[----:B------:R-:W-:Y:S01]  /*8ac0*/  @!P2 IMAD.MOV R132, RZ, RZ, -R132 ;  /* 0x000000ffff84a224 */ /* 0x000fe200078e0a84 */
[----:B------:R-:W-:Y:S01]  /*8ad0*/  ISETP.GT.U32.AND P2, PT, R3, R135, PT ;  /* 0x000000870300720c */ /* 0x000fe20003f44070 */
[----:B------:R-:W-:Y:S01]  /*8ae0*/  IMAD.MOV R8, RZ, RZ, -R7 ;  /* 0x000000ffff087224 */ /* 0x000fe200078e0a07 */
[----:B------:R-:W-:Y:S01]  /*8af0*/  ISETP.GE.AND P4, PT, R142, RZ, PT ;  /* 0x000000ff8e00720c */ /* 0x000fe20003f86270 */
[----:B------:R-:W-:Y:S01]  /*8b00*/  IMAD.HI.U32 R7, R2, R138, RZ ;  /* 0x0000008a02077227 */ /* 0x000fe200078e00ff */
[----:B------:R-:W-:-:S03]  /*8b10*/  LOP3.LUT R142, R5, 0xe6, RZ, 0xfc, !PT ;  /* 0x000000e6058e7812 */ /* 0x000fc600078efcff */
[----:B------:R-:W-:Y:S01]  /*8b20*/  @!P1 IMAD.IADD R134, R134, 0x1, -R3 ;  /* 0x0000000186869824 */ /* 0x000fe200078e0a03 */
[----:B------:R-:W-:Y:S01]  /*8b30*/  ISETP.GE.AND P1, PT, R141, RZ, PT ;  /* 0x000000ff8d00720c */ /* 0x000fe20003f26270 */
[----:B------:R-:W-:Y:S01]  /*8b40*/  IMAD R137, R3, R8, R137 ;  /* 0x0000000803897224 */ /* 0x000fe200078e0289 */
[----:B------:R-:W-:Y:S01]  /*8b50*/  LOP3.LUT R141, R5, 0xe8, RZ, 0xfc, !PT ;  /* 0x000000e8058d7812 */ /* 0x000fe200078efcff */
[----:B------:R-:W-:Y:S02]  /*8b60*/  IMAD.MOV R7, RZ, RZ, -R7 ;  /* 0x000000ffff077224 */ /* 0x000fe400078e0a07 */
[--C-:B------:R-:W-:Y:S02]  /*8b70*/  @!P0 IMAD.IADD R136, R136, 0x1, -R3.reuse ;  /* 0x0000000188888824 */ /* 0x100fe400078e0a03 */
[----:B------:R-:W-:Y:S01]  /*8b80*/  @!P3 IMAD.MOV R134, RZ, RZ, -R134 ;  /* 0x000000ffff86b224 */ /* 0x000fe200078e0a86 */
[C---:B------:R-:W-:Y:S01]  /*8b90*/  ISETP.GT.U32.AND P3, PT, R3.reuse, R137, PT ;  /* 0x000000890300720c */ /* 0x040fe20003f64070 */
[C---:B------:R-:W-:Y:S01]  /*8ba0*/  IMAD R138, R3.reuse, R7, R138 ;  /* 0x00000007038a7224 */ /* 0x040fe200078e028a */
[----:B------:R-:W-:Y:S01]  /*8bb0*/  ISETP.GT.U32.AND P0, PT, R3, R136, PT ;  /* 0x000000880300720c */ /* 0x000fe20003f04070 */
[----:B------:R-:W-:Y:S01]  /*8bc0*/  @!P5 IMAD.MOV R130, RZ, RZ, -R130 ;  /* 0x000000ffff82d224 */ /* 0x000fe200078e0a82 */
[----:B------:R-:W-:Y:S01]  /*8bd0*/  ISETP.GE.AND P5, PT, R139, RZ, PT ;  /* 0x000000ff8b00720c */ /* 0x000fe20003fa6270 */
[----:B------:R-:W-:Y:S01]  /*8be0*/  @!P2 IMAD.IADD R135, R135, 0x1, -R3 ;  /* 0x000000018787a824 */ /* 0x000fe200078e0a03 */
[----:B------:R-:W-:-:S02]  /*8bf0*/  ISETP.GT.U32.AND P2, PT, R3, R138, PT ;  /* 0x0000008a0300720c */ /* 0x000fc40003f44070 */
[----:B------:R-:W-:Y:S01]  /*8c00*/  IABS R139, R141 ;  /* 0x0000008d008b7213 */ /* 0x000fe20000000000 */
[----:B------:R-:W-:-:S04]  /*8c10*/  @!P1 IMAD.MOV R135, RZ, RZ, -R135 ;  /* 0x000000ffff879224 */ /* 0x000fc800078e0a87 */
[----:B------:R-:W-:-:S04]  /*8c20*/  IMAD.HI.U32 R7, R2, R139, RZ ;  /* 0x0000008b02077227 */ /* 0x000fc800078e00ff */
[----:B------:R-:W-:Y:S01]  /*8c30*/  @!P3 IMAD.IADD R137, R137, 0x1, -R3 ;  /* 0x000000018989b824 */ /* 0x000fe200078e0a03 */
[----:B------:R-:W-:Y:S01]  /*8c40*/  ISETP.GE.AND P3, PT, R142, RZ, PT ;  /* 0x000000ff8e00720c */ /* 0x000fe20003f66270 */
[----:B------:R-:W-:Y:S01]  /*8c50*/  @!P5 IMAD.MOV R133, RZ, RZ, -R133 ;  /* 0x000000ffff85d224 */ /* 0x000fe200078e0a85 */
[----:B------:R-:W-:Y:S01]  /*8c60*/  ISETP.GE.AND P5, PT, R140, RZ, PT ;  /* 0x000000ff8c00720c */ /* 0x000fe20003fa6270 */
[----:B------:R-:W-:Y:S01]  /*8c70*/  @!P0 IMAD.IADD R136, R136, 0x1, -R3 ;  /* 0x0000000188888824 */ /* 0x000fe200078e0a03 */
[----:B------:R-:W-:Y:S01]  /*8c80*/  ISETP.GE.AND P0, PT, R141, RZ, PT ;  /* 0x000000ff8d00720c */ /* 0x000fe20003f06270 */
[----:B------:R-:W-:Y:S01]  /*8c90*/  IMAD.MOV R8, RZ, RZ, -R7 ;  /* 0x000000ffff087224 */ /* 0x000fe200078e0a07 */
[----:B------:R-:W-:Y:S01]  /*8ca0*/  IABS R140, R142 ;  /* 0x0000008e008c7213 */ /* 0x000fe20000000000 */
[----:B------:R-:W-:Y:S01]  /*8cb0*/  @!P2 IMAD.IADD R138, R138, 0x1, -R3 ;  /* 0x000000018a8aa824 */ /* 0x000fe200078e0a03 */
[----:B------:R-:W-:Y:S01]  /*8cc0*/  IABS R141, R143 ;  /* 0x0000008f008d7213 */ /* 0x000fe20000000000 */
[C---:B------:R-:W-:Y:S01]  /*8cd0*/  IMAD R139, R3.reuse, R8, R139 ;  /* 0x00000008038b7224 */ /* 0x040fe200078e028b */
[C---:B------:R-:W-:Y:S01]  /*8ce0*/  ISETP.GT.U32.AND P1, PT, R3.reuse, R137, PT ;  /* 0x000000890300720c */ /* 0x040fe20003f24070 */
[----:B------:R-:W-:Y:S01]  /*8cf0*/  IMAD.HI.U32 R7, R2, R140, RZ ;  /* 0x0000008c02077227 */ /* 0x000fe200078e00ff */
[----:B------:R-:W-:-:S02]  /*8d00*/  ISETP.GT.U32.AND P2, PT, R3, R138, PT ;  /* 0x0000008a0300720c */ /* 0x000fc40003f44070 */
[----:B------:R-:W-:Y:S01]  /*8d10*/  IABS R142, R146 ;  /* 0x00000092008e7213 */ /* 0x000fe20000000000 */
[----:B------:R-:W-:-:S04]  /*8d20*/  IMAD.HI.U32 R8, R2, R141, RZ ;  /* 0x0000008d02087227 */ /* 0x000fc800078e00ff */
[----:B------:R-:W-:Y:S01]  /*8d30*/  @!P6 IMAD.MOV R136, RZ, RZ, -R136 ;  /* 0x000000ffff88e224 */ /* 0x000fe200078e0a88 */
[----:B------:R-:W-:Y:S01]  /*8d40*/  ISETP.GT.U32.AND P6, PT, R3, R139, PT ;  /* 0x0000008b0300720c */ /* 0x000fe20003fc4070 */
[----:B------:R-:W-:Y:S02]  /*8d50*/  IMAD.MOV R7, RZ, RZ, -R7 ;  /* 0x000000ffff077224 */ /* 0x000fe400078e0a07 */
[----:B------:R-:W-:Y:S02]  /*8d60*/  IMAD.MOV R8, RZ, RZ, -R8 ;  /* 0x000000ffff087224 */ /* 0x000fe400078e0a08 */
[----:B------:R-:W-:Y:S01]  /*8d70*/  @!P1 IMAD.IADD R137, R137, 0x1, -R3 ;  /* 0x0000000189899824 */ /* 0x000fe200078e0a03 */
[----:B------:R-:W-:Y:S01]  /*8d80*/  ISETP.GE.AND P1, PT, R143, RZ, PT ;  /* 0x000000ff8f00720c */ /* 0x000fe20003f26270 */
[C---:B------:R-:W-:Y:S01]  /*8d90*/  IMAD R140, R3.reuse, R7, R140 ;  /* 0x00000007038c7224 */ /* 0x040fe200078e028c */
[----:B------:R-:W-:Y:S01]  /*8da0*/  IABS R143, R147 ;  /* 0x00000093008f7213 */ /* 0x000fe20000000000 */
[----:B------:R-:W-:-:S02]  /*8db0*/  IMAD R141, R3, R8, R141 ;  /* 0x00000008038d7224 */ /* 0x000fc400078e028d */
[----:B------:R-:W-:Y:S01]  /*8dc0*/  @!P2 IMAD.IADD R138, R138, 0x1, -R3 ;  /* 0x000000018a8aa824 */ /* 0x000fe200078e0a03 */
[C---:B------:R-:W-:Y:S01]  /*8dd0*/  ISETP.GT.U32.AND P2, PT, R3.reuse, R140, PT ;  /* 0x0000008c0300720c */ /* 0x040fe20003f44070 */
[----:B------:R-:W-:Y:S01]  /*8de0*/  @!P4 IMAD.MOV R137, RZ, RZ, -R137 ;  /* 0x000000ffff89c224 */ /* 0x000fe200078e0a89 */
[----:B------:R-:W-:Y:S01]  /*8df0*/  ISETP.GT.U32.AND P4, PT, R3, R141, PT ;  /* 0x0000008d0300720c */ /* 0x000fe20003f84070 */
[----:B------:R-:W-:Y:S02]  /*8e00*/  @!P6 IMAD.IADD R139, R139, 0x1, -R3 ;  /* 0x000000018b8be824 */ /* 0x000fe400078e0a03 */
[----:B------:R-:W-:-:S03]  /*8e10*/  IMAD.HI.U32 R7, R2, R142, RZ ;  /* 0x0000008e02077227 */ /* 0x000fc600078e00ff */
[----:B------:R-:W-:Y:S01]  /*8e20*/  ISETP.GT.U32.AND P6, PT, R3, R139, PT ;  /* 0x0000008b0300720c */ /* 0x000fe20003fc4070 */
[----:B------:R-:W-:Y:S02]  /*8e30*/  VIADD R8, R6, 0xde ;  /* 0x000000de06087836 */ /* 0x000fe40000000000 */
[----:B------:R-:W-:Y:S02]  /*8e40*/  IMAD.MOV R7, RZ, RZ, -R7 ;  /* 0x000000ffff077224 */ /* 0x000fe400078e0a07 */
[--C-:B------:R-:W-:Y:S01]  /*8e50*/  @!P2 IMAD.IADD R140, R140, 0x1, -R3.reuse ;  /* 0x000000018c8ca824 */ /* 0x100fe200078e0a03 */
[----:B------:R-:W-:Y:S01]  /*8e60*/  IABS R145, R8 ;  /* 0x0000000800917213 */ /* 0x000fe20000000000 */
[----:B------:R-:W-:Y:S02]  /*8e70*/  @!P4 IMAD.IADD R141, R141, 0x1, -R3 ;  /* 0x000000018d8dc824 */ /* 0x000fe400078e0a03 */
[C---:B------:R-:W-:Y:S01]  /*8e80*/  IMAD R142, R3.reuse, R7, R142 ;  /* 0x00000007038e7224 */ /* 0x040fe200078e028e */
[C---:B------:R-:W-:Y:S01]  /*8e90*/  ISETP.GT.U32.AND P2, PT, R3.reuse, R140, PT ;  /* 0x0000008c0300720c */ /* 0x040fe20003f44070 */
[----:B------:R-:W-:Y:S01]  /*8ea0*/  IMAD.HI.U32 R7, R2, R143, RZ ;  /* 0x0000008f02077227 */ /* 0x000fe200078e00ff */
[----:B------:R-:W-:-:S03]  /*8eb0*/  ISETP.GT.U32.AND P4, PT, R3, R141, PT ;  /* 0x0000008d0300720c */ /* 0x000fc60003f84070 */
[----:B------:R-:W-:Y:S01]  /*8ec0*/  @!P5 IMAD.MOV R138, RZ, RZ, -R138 ;  /* 0x000000ffff8ad224 */ /* 0x000fe200078e0a8a */
[----:B------:R-:W-:Y:S01]  /*8ed0*/  ISETP.GE.AND P5, PT, R8, RZ, PT ;  /* 0x000000ff0800720c */ /* 0x000fe20003fa6270 */
[----:B------:R-:W-:Y:S01]  /*8ee0*/  @!P6 IMAD.IADD R139, R139, 0x1, -R3 ;  /* 0x000000018b8be824 */ /* 0x000fe200078e0a03 */
[----:B------:R-:W-:Y:S01]  /*8ef0*/  ISETP.GT.U32.AND P6, PT, R3, R142, PT ;  /* 0x0000008e0300720c */ /* 0x000fe20003fc4070 */
[----:B------:R-:W-:-:S04]  /*8f00*/  IMAD.HI.U32 R8, R2, R145, RZ ;  /* 0x0000009102087227 */ /* 0x000fc800078e00ff */
[----:B------:R-:W-:Y:S01]  /*8f10*/  IMAD.MOV R144, RZ, RZ, -R7 ;  /* 0x000000ffff907224 */ /* 0x000fe200078e0a07 */
[----:B------:R-:W-:Y:S01]  /*8f20*/  LOP3.LUT R7, R5, 0xdc, RZ, 0xfc, !PT ;  /* 0x000000dc05077812 */ /* 0x000fe200078efcff */
[----:B------:R-:W-:Y:S02]  /*8f30*/  IMAD.MOV R8, RZ, RZ, -R8 ;  /* 0x000000ffff087224 */ /* 0x000fe400078e0a08 */
[----:B------:R-:W-:Y:S02]  /*8f40*/  IMAD R143, R3, R144, R143 ;  /* 0x00000090038f7224 */ /* 0x000fe400078e028f */
[----:B------:R-:W-:Y:S01]  /*8f50*/  @!P2 IMAD.IADD R140, R140, 0x1, -R3 ;  /* 0x000000018c8ca824 */ /* 0x000fe200078e0a03 */
[----:B------:R-:W-:Y:S01]  /*8f60*/  ISETP.GE.AND P2, PT, R147, RZ, PT ;  /* 0x000000ff9300720c */ /* 0x000fe20003f46270 */
[----:B------:R-:W-:Y:S01]  /*8f70*/  IMAD R144, R3, R8, R145 ;  /* 0x0000000803907224 */ /* 0x000fe200078e0291 */
[----:B------:R-:W-:Y:S01]  /*8f80*/  LOP3.LUT R8, R5, 0xda, RZ, 0xfc, !PT ;  /* 0x000000da05087812 */ /* 0x000fe200078efcff */
[--C-:B------:R-:W-:Y:S01]  /*8f90*/  @!P4 IMAD.IADD R141, R141, 0x1, -R3.reuse ;  /* 0x000000018d8dc824 */ /* 0x100fe200078e0a03 */
[C---:B------:R-:W-:Y:S01]  /*8fa0*/  ISETP.GT.U32.AND P4, PT, R3.reuse, R143, PT ;  /* 0x0000008f0300720c */ /* 0x040fe20003f84070 */
[----:B------:R-:W-:Y:S01]  /*8fb0*/  @!P6 IMAD.IADD R142, R142, 0x1, -R3 ;  /* 0x000000018e8ee824 */ /* 0x000fe200078e0a03 */
[----:B------:R-:W-:Y:S01]  /*8fc0*/  IABS R145, R7 ;  /* 0x0000000700917213 */ /* 0x000fe20000000000 */
[----:B------:R-:W-:Y:S01]  /*8fd0*/  @!P3 IMAD.MOV R140, RZ, RZ, -R140 ;  /* 0x000000ffff8cb224 */ /* 0x000fe200078e0a8c */
[C---:B------:R-:W-:Y:S01]  /*8fe0*/  ISETP.GT.U32.AND P3, PT, R3.reuse, R144, PT ;  /* 0x000000900300720c */ /* 0x040fe20003f64070 */
[----:B------:R-:W-:Y:S01]  /*8ff0*/  @!P1 IMAD.MOV R141, RZ, RZ, -R141 ;  /* 0x000000ffff8d9224 */ /* 0x000fe200078e0a8d */
[----:B------:R-:W-:Y:S01]  /*9000*/  ISETP.GT.U32.AND P6, PT, R3, R142, PT ;  /* 0x0000008e0300720c */ /* 0x000fe20003fc4070 */
[----:B------:R-:W-:Y:S01]  /*9010*/  @!P0 IMAD.MOV R139, RZ, RZ, -R139 ;  /* 0x000000ffff8b8224 */ /* 0x000fe200078e0a8b */
[----:B------:R-:W-:-:S02]  /*9020*/  IABS R147, R8 ;  /* 0x0000000800937213 */ /* 0x000fc40000000000 */
[----:B------:R-:W-:Y:S01]  /*9030*/  ISETP.GE.AND P1, PT, R7, RZ, PT ;  /* 0x000000ff0700720c */ /* 0x000fe20003f26270 */
[----:B------:R-:W-:Y:S01]  /*9040*/  IMAD.HI.U32 R7, R2, R145, RZ ;  /* 0x0000009102077227 */ /* 0x000fe200078e00ff */
[----:B------:R-:W-:-:S03]  /*9050*/  ISETP.GE.AND P0, PT, R146, RZ, PT ;  /* 0x000000ff9200720c */ /* 0x000fc60003f06270 */
[--C-:B------:R-:W-:Y:S02]  /*9060*/  @!P4 IMAD.IADD R143, R143, 0x1, -R3.reuse ;  /* 0x000000018f8fc824 */ /* 0x100fe400078e0a03 */
[--C-:B------:R-:W-:Y:S02]  /*9070*/  @!P3 IMAD.IADD R144, R144, 0x1, -R3.reuse ;  /* 0x000000019090b824 */ /* 0x100fe400078e0a03 */
[----:B------:R-:W-:Y:S01]  /*9080*/  @!P6 IMAD.IADD R142, R142, 0x1, -R3 ;  /* 0x000000018e8ee824 */ /* 0x000fe200078e0a03 */
[C---:B------:R-:W-:Y:S01]  /*9090*/  ISETP.GT.U32.AND P4, PT, R3.reuse, R143, PT ;  /* 0x0000008f0300720c */ /* 0x040fe20003f84070 */
[----:B------:R-:W-:Y:S01]  /*90a0*/  IMAD.MOV R146, RZ, RZ, -R7 ;  /* 0x000000ffff927224 */ /* 0x000fe200078e0a07 */
[----:B------:R-:W-:Y:S01]  /*90b0*/  ISETP.GE.AND P6, PT, R8, RZ, PT ;  /* 0x000000ff0800720c */ /* 0x000fe20003fc6270 */
[----:B------:R-:W-:Y:S01]  /*90c0*/  IMAD.HI.U32 R8, R2, R147, RZ ;  /* 0x0000009302087227 */ /* 0x000fe200078e00ff */
[----:B------:R-:W-:-:S03]  /*90d0*/  ISETP.GT.U32.AND P3, PT, R3, R144, PT ;  /* 0x000000900300720c */ /* 0x000fc60003f64070 */
[----:B------:R-:W-:Y:S02]  /*90e0*/  IMAD.MOV R8, RZ, RZ, -R8 ;  /* 0x000000ffff087224 */ /* 0x000fe400078e0a08 */
[C---:B------:R-:W-:Y:S02]  /*90f0*/  IMAD R145, R3.reuse, R146, R145 ;  /* 0x0000009203917224 */ /* 0x040fe400078e0291 */
[----:B------:R-:W-:Y:S02]  /*9100*/  IMAD R146, R3, R8, R147 ;  /* 0x0000000803927224 */ /* 0x000fe400078e0293 */
[----:B------:R-:W-:Y:S01]  /*9110*/  @!P4 IMAD.IADD R143, R143, 0x1, -R3 ;  /* 0x000000018f8fc824 */ /* 0x000fe200078e0a03 */
[----:B------:R-:W-:Y:S01]  /*9120*/  ISETP.GT.U32.AND P4, PT, R3, R145, PT ;  /* 0x000000910300720c */ /* 0x000fe20003f84070 */
[----:B------:R-:W-:-:S04]  /*9130*/  IMAD.HI.U32 R7, R2, R148, RZ ;  /* 0x0000009402077227 */ /* 0x000fc800078e00ff */
[----:B------:R-:W-:Y:S01]  /*9140*/  @!P3 IMAD.IADD R144, R144, 0x1, -R3 ;  /* 0x000000019090b824 */ /* 0x000fe200078e0a03 */
[----:B------:R-:W-:Y:S01]  /*9150*/  ISETP.GT.U32.AND P3, PT, R3, R146, PT ;  /* 0x000000920300720c */ /* 0x000fe20003f64070 */
[----:B------:R-:W-:Y:S01]  /*9160*/  @!P0 IMAD.MOV R142, RZ, RZ, -R142 ;  /* 0x000000ffff8e8224 */ /* 0x000fe200078e0a8e */
[----:B------:R-:W-:Y:S01]  /*9170*/  ISETP.GE.AND P0, PT, R149, RZ, PT ;  /* 0x000000ff9500720c */ /* 0x000fe20003f06270 */
[----:B------:R-:W-:Y:S01]  /*9180*/  IMAD.MOV R7, RZ, RZ, -R7 ;  /* 0x000000ffff077224 */ /* 0x000fe200078e0a07 */
[----:B------:R-:W-:Y:S01]  /*9190*/  IABS R149, R153 ;  /* 0x0000009900957213 */ /* 0x000fe20000000000 */
[----:B------:R-:W-:-:S04]  /*91a0*/  IMAD.HI.U32 R8, R2, R150, RZ ;  /* 0x0000009602087227 */ /* 0x000fc800078e00ff */
[--C-:B------:R-:W-:Y:S02]  /*91b0*/  @!P4 IMAD.IADD R145, R145, 0x1, -R3.reuse ;  /* 0x000000019191c824 */ /* 0x100fe400078e0a03 */
[C---:B------:R-:W-:Y:S02]  /*91c0*/  IMAD R147, R3.reuse, R7, R148 ;  /* 0x0000000703937224 */ /* 0x040fe400078e0294 */
[----:B------:R-:W-:Y:S01]  /*91d0*/  @!P3 IMAD.IADD R146, R146, 0x1, -R3 ;  /* 0x000000019292b824 */ /* 0x000fe200078e0a03 */
[C---:B------:R-:W-:Y:S01]  /*91e0*/  ISETP.GT.U32.AND P3, PT, R3.reuse, R145, PT ;  /* 0x000000910300720c */ /* 0x040fe20003f64070 */
[----:B------:R-:W-:Y:S01]  /*91f0*/  IMAD.HI.U32 R7, R2, R149, RZ ;  /* 0x0000009502077227 */ /* 0x000fe200078e00ff */
[----:B------:R-:W-:-:S03]  /*9200*/  ISETP.GT.U32.AND P4, PT, R3, R147, PT ;  /* 0x000000930300720c */ /* 0x000fc60003f84070 */
[----:B------:R-:W-:Y:S02]  /*9210*/  IMAD.MOV R148, RZ, RZ, -R7 ;  /* 0x000000ffff947224 */ /* 0x000fe400078e0a07 */
[----:B------:R-:W-:Y:S02]  /*9220*/  IMAD.MOV R8, RZ, RZ, -R8 ;  /* 0x000000ffff087224 */ /* 0x000fe400078e0a08 */
[C---:B------:R-:W-:Y:S02]  /*9230*/  IMAD R148, R3.reuse, R148, R149 ;  /* 0x0000009403947224 */ /* 0x040fe400078e0295 */
[----:B------:R-:W-:Y:S02]  /*9240*/  IMAD R149, R3, R8, R150 ;  /* 0x0000000803957224 */ /* 0x000fe400078e0296 */
[----:B------:R-:W-:Y:S01]  /*9250*/  @!P3 IMAD.IADD R145, R145, 0x1, -R3 ;  /* 0x000000019191b824 */ /* 0x000fe200078e0a03 */
[C---:B------:R-:W-:Y:S01]  /*9260*/  ISETP.GT.U32.AND P3, PT, R3.reuse, R148, PT ;  /* 0x000000940300720c */ /* 0x040fe20003f64070 */
[----:B------:R-:W-:Y:S01]  /*9270*/  @!P5 IMAD.MOV R144, RZ, RZ, -R144 ;  /* 0x000000ffff90d224 */ /* 0x000fe200078e0a90 */
[----:B------:R-:W-:Y:S01]  /*9280*/  ISETP.GT.U32.AND P5, PT, R3, R149, PT ;  /* 0x000000950300720c */ /* 0x000fe20003fa4070 */
[----:B------:R-:W-:-:S04]  /*9290*/  IMAD.HI.U32 R7, R2, R151, RZ ;  /* 0x0000009702077227 */ /* 0x000fc800078e00ff */
[----:B------:R-:W-:Y:S02]  /*92a0*/  IMAD.MOV.U32 R8, RZ, RZ, R152 ;  /* 0x000000ffff087224 */ /* 0x000fe400078e0098 */
[----:B------:R-:W-:Y:S02]  /*92b0*/  IMAD.MOV R150, RZ, RZ, -R7 ;  /* 0x000000ffff967224 */ /* 0x000fe400078e0a07 */
[----:B------:R-:W-:-:S04]  /*92c0*/  IMAD.HI.U32 R7, R2, R8, RZ ;  /* 0x0000000802077227 */ /* 0x000fc800078e00ff */
[--C-:B------:R-:W-:Y:S02]  /*92d0*/  @!P3 IMAD.IADD R148, R148, 0x1, -R3.reuse ;  /* 0x000000019494b824 */ /* 0x100fe400078e0a03 */
[----:B------:R-:W-:Y:S02]  /*92e0*/  @!P5 IMAD.IADD R149, R149, 0x1, -R3 ;  /* 0x000000019595d824 */ /* 0x000fe400078e0a03 */
[----:B------:R-:W-:Y:S01]  /*92f0*/  @!P2 IMAD.MOV R143, RZ, RZ, -R143 ;  /* 0x000000ffff8fa224 */ /* 0x000fe200078e0a8f */
[C---:B------:R-:W-:Y:S01]  /*9300*/  ISETP.GT.U32.AND P5, PT, R3.reuse, R148, PT ;  /* 0x000000940300720c */ /* 0x040fe20003fa4070 */
[C---:B------:R-:W-:Y:S01]  /*9310*/  IMAD R150, R3.reuse, R150, R151 ;  /* 0x0000009603967224 */ /* 0x040fe200078e0297 */
[----:B------:R-:W-:Y:S01]  /*9320*/  ISETP.GT.U32.AND P2, PT, R3, R146, PT ;  /* 0x000000920300720c */ /* 0x000fe20003f44070 */
[----:B------:R-:W-:Y:S02]  /*9330*/  IMAD.MOV R151, RZ, RZ, -R7 ;  /* 0x000000ffff977224 */ /* 0x000fe400078e0a07 */
[----:B------:R-:W-:-:S02]  /*9340*/  @!P4 IMAD.IADD R147, R147, 0x1, -R3 ;  /* 0x000000019393c824 */ /* 0x000fc400078e0a03 */
[----:B------:R-:W-:Y:S02]  /*9350*/  VIADD R7, R6, 0xce ;  /* 0x000000ce06077836 */ /* 0x000fe40000000000 */
[C---:B------:R-:W-:Y:S01]  /*9360*/  IMAD R151, R3.reuse, R151, R8 ;  /* 0x0000009703977224 */ /* 0x040fe200078e0208 */
[C---:B------:R-:W-:Y:S01]  /*9370*/  ISETP.GT.U32.AND P4, PT, R3.reuse, R147, PT ;  /* 0x000000930300720c */ /* 0x040fe20003f84070 */
[----:B------:R-:W-:Y:S01]  /*9380*/  @!P1 IMAD.MOV R145, RZ, RZ, -R145 ;  /* 0x000000ffff919224 */ /* 0x000fe200078e0a91 */
[----:B------:R-:W-:Y:S01]  /*9390*/  IABS R152, R7 ;  /* 0x0000000700987213 */ /* 0x000fe20000000000 */
[--C-:B------:R-:W-:Y:S01]  /*93a0*/  @!P5 IMAD.IADD R148, R148, 0x1, -R3.reuse ;  /* 0x000000019494d824 */ /* 0x100fe200078e0a03 */
[----:B------:R-:W-:Y:S01]  /*93b0*/  ISETP.GT.U32.AND P5, PT, R3, R151, PT ;  /* 0x000000970300720c */ /* 0x000fe20003fa4070 */
[----:B------:R-:W-:Y:S01]  /*93c0*/  @!P2 IMAD.IADD R146, R146, 0x1, -R3 ;  /* 0x000000019292a824 */ /* 0x000fe200078e0a03 */
[----:B------:R-:W-:Y:S02]  /*93d0*/  ISETP.GE.AND P2, PT, R153, RZ, PT ;  /* 0x000000ff9900720c */ /* 0x000fe40003f46270 */
[----:B------:R-:W-:Y:S01]  /*93e0*/  ISETP.GE.AND P3, PT, R7, RZ, PT ;  /* 0x000000ff0700720c */ /* 0x000fe20003f66270 */
[----:B------:R-:W-:Y:S01]  /*93f0*/  IMAD.HI.U32 R7, R2, R152, RZ ;  /* 0x0000009802077227 */ /* 0x000fe200078e00ff */
[----:B------:R-:W-:-:S02]  /*9400*/  IABS R153, R157 ;  /* 0x0000009d00997213 */ /* 0x000fc40000000000 */
[----:B------:R-:W-:Y:S01]  /*9410*/  ISETP.GT.U32.AND P1, PT, R3, R150, PT ;  /* 0x000000960300720c */ /* 0x000fe20003f24070 */
[----:B------:R-:W-:Y:S02]  /*9420*/  IMAD.MOV R7, RZ, RZ, -R7 ;  /* 0x000000ffff077224 */ /* 0x000fe400078e0a07 */
[--C-:B------:R-:W-:Y:S01]  /*9430*/  @!P4 IMAD.IADD R147, R147, 0x1, -R3.reuse ;  /* 0x000000019393c824 */ /* 0x100fe200078e0a03 */
[----:B------:R-:W-:Y:S01]  /*9440*/  ISETP.GE.AND P4, PT, R154, RZ, PT ;  /* 0x000000ff9a00720c */ /* 0x000fe20003f86270 */
[----:B------:R-:W-:Y:S01]  /*9450*/  IMAD R152, R3, R7, R152 ;  /* 0x0000000703987224 */ /* 0x000fe200078e0298 */
[----:B------:R-:W-:Y:S01]  /*9460*/  IABS R154, R158 ;  /* 0x0000009e009a7213 */ /* 0x000fe20000000000 */
[----:B------:R-:W-:Y:S01]  /*9470*/  @!P5 IMAD.IADD R151, R151, 0x1, -R3 ;  /* 0x000000019797d824 */ /* 0x000fe200078e0a03 */
[----:B------:R-:W-:Y:S01]  /*9480*/  ISETP.GE.AND P5, PT, R157, RZ, PT ;  /* 0x000000ff9d00720c */ /* 0x000fe20003fa6270 */
[----:B------:R-:W-:Y:S01]  /*9490*/  IMAD.HI.U32 R7, R2, R153, RZ ;  /* 0x0000009902077227 */ /* 0x000fe200078e00ff */
[----:B------:R-:W-:-:S03]  /*94a0*/  IABS R157, R161 ;  /* 0x000000a1009d7213 */ /* 0x000fc60000000000 */
[----:B------:R-:W-:Y:S01]  /*94b0*/  @!P2 IMAD.MOV R148, RZ, RZ, -R148 ;  /* 0x000000ffff94a224 */ /* 0x000fe200078e0a94 */
[----:B------:R-:W-:Y:S01]  /*94c0*/  ISETP.GT.U32.AND P2, PT, R3, R151, PT ;  /* 0x000000970300720c */ /* 0x000fe20003f44070 */
[----:B------:R-:W-:Y:S02]  /*94d0*/  IMAD.MOV R8, RZ, RZ, -R7 ;  /* 0x000000ffff087224 */ /* 0x000fe400078e0a07 */
[----:B------:R-:W-:-:S04]  /*94e0*/  IMAD.HI.U32 R7, R2, R154, RZ ;  /* 0x0000009a02077227 */ /* 0x000fc800078e00ff */
[C---:B------:R-:W-:Y:S02]  /*94f0*/  IMAD R153, R3.reuse, R8, R153 ;  /* 0x0000000803997224 */ /* 0x040fe400078e0299 */
[----:B------:R-:W-:Y:S02]  /*9500*/  IMAD.MOV R8, RZ, RZ, -R7 ;  /* 0x000000ffff087224 */ /* 0x000fe400078e0a07 */
[--C-:B------:R-:W-:Y:S02]  /*9510*/  @!P1 IMAD.IADD R150, R150, 0x1, -R3.reuse ;  /* 0x0000000196969824 */ /* 0x100fe400078e0a03 */
[C---:B------:R-:W-:Y:S02]  /*9520*/  IMAD R154, R3.reuse, R8, R154 ;  /* 0x00000008039a7224 */ /* 0x040fe400078e029a */
[----:B------:R-:W-:Y:S01]  /*9530*/  @!P6 IMAD.MOV R146, RZ, RZ, -R146 ;  /* 0x000000ffff92e224 */ /* 0x000fe200078e0a92 */
[----:B------:R-:W-:Y:S01]  /*9540*/  ISETP.GT.U32.AND P6, PT, R3, R149, PT ;  /* 0x000000950300720c */ /* 0x000fe20003fc4070 */
[----:B------:R-:W-:Y:S01]  /*9550*/  @!P2 IMAD.IADD R151, R151, 0x1, -R3 ;  /* 0x000000019797a824 */ /* 0x000fe200078e0a03 */
[C---:B------:R-:W-:Y:S01]  /*9560*/  ISETP.GT.U32.AND P1, PT, R3.reuse, R150, PT ;  /* 0x000000960300720c */ /* 0x040fe20003f24070 */
[----:B------:R-:W-:Y:S01]  /*9570*/  @!P0 IMAD.MOV R147, RZ, RZ, -R147 ;  /* 0x000000ffff938224 */ /* 0x000fe200078e0a93 */
[----:B------:R-:W-:-:S02]  /*9580*/  ISETP.GT.U32.AND P2, PT, R3, R154, PT ;  /* 0x0000009a0300720c */ /* 0x000fc40003f44070 */
[----:B------:R-:W-:Y:S02]  /*9590*/  ISETP.GE.AND P0, PT, R155, RZ, PT ;  /* 0x000000ff9b00720c */ /* 0x000fe40003f06270 */
[----:B------:R-:W-:-:S05]  /*95a0*/  IABS R155, R159 ;  /* 0x0000009f009b7213 */ /* 0x000fca0000000000 */
[--C-:B------:R-:W-:Y:S01]  /*95b0*/  @!P6 IMAD.IADD R149, R149, 0x1, -R3.reuse ;  /* 0x000000019595e824 */ /* 0x100fe200078e0a03 */
[----:B------:R-:W-:Y:S01]  /*95c0*/  ISETP.GE.AND P6, PT, R156, RZ, PT ;  /* 0x000000ff9c00720c */ /* 0x000fe20003fc6270 */
[--C-:B------:R-:W-:Y:S01]  /*95d0*/  @!P1 IMAD.IADD R150, R150, 0x1, -R3.reuse ;  /* 0x0000000196969824 */ /* 0x100fe200078e0a03 */
[----:B------:R-:W-:Y:S01]  /*95e0*/  ISETP.GT.U32.AND P1, PT, R3, R152, PT ;  /* 0x000000980300720c */ /* 0x000fe20003f24070 */
[----:B------:R-:W-:Y:S01]  /*95f0*/  @!P2 IMAD.IADD R154, R154, 0x1, -R3 ;  /* 0x000000019a9aa824 */ /* 0x000fe200078e0a03 */
[----:B------:R-:W-:Y:S01]  /*9600*/  IABS R156, R160 ;  /* 0x000000a0009c7213 */ /* 0x000fe20000000000 */
[----:B------:R-:W-:-:S03]  /*9610*/  IMAD.HI.U32 R7, R2, R155, RZ ;  /* 0x0000009b02077227 */ /* 0x000fc600078e00ff */
[C---:B------:R-:W-:Y:S01]  /*9620*/  ISETP.GT.U32.AND P2, PT, R3.reuse, R154, PT ;  /* 0x0000009a0300720c */ /* 0x040fe20003f44070 */
[----:B------:R-:W-:Y:S01]  /*9630*/  @!P4 IMAD.MOV R149, RZ, RZ, -R149 ;  /* 0x000000ffff95c224 */ /* 0x000fe200078e0a95 */
[----:B------:R-:W-:Y:S01]  /*9640*/  ISETP.GT.U32.AND P4, PT, R3, R153, PT ;  /* 0x000000990300720c */ /* 0x000fe20003f84070 */
[----:B------:R-:W-:Y:S02]  /*9650*/  IMAD.MOV R8, RZ, RZ, -R7 ;  /* 0x000000ffff087224 */ /* 0x000fe400078e0a07 */
[----:B------:R-:W-:-:S04]  /*9660*/  IMAD.HI.U32 R7, R2, R156, RZ ;  /* 0x0000009c02077227 */ /* 0x000fc800078e00ff */
[----:B------:R-:W-:Y:S02]  /*9670*/  IMAD.MOV R7, RZ, RZ, -R7 ;  /* 0x000000ffff077224 */ /* 0x000fe400078e0a07 */
[--C-:B------:R-:W-:Y:S02]  /*9680*/  @!P1 IMAD.IADD R152, R152, 0x1, -R3.reuse ;  /* 0x0000000198989824 */ /* 0x100fe400078e0a03 */
[----:B------:R-:W-:Y:S02]  /*9690*/  IMAD R156, R3, R7, R156 ;  /* 0x00000007039c7224 */ /* 0x000fe400078e029c */
[--C-:B------:R-:W-:Y:S01]  /*96a0*/  @!P4 IMAD.IADD R153, R153, 0x1, -R3.reuse ;  /* 0x000000019999c824 */ /* 0x100fe200078e0a03 */
[C---:B------:R-:W-:Y:S01]  /*96b0*/  ISETP.GT.U32.AND P1, PT, R3.reuse, R152, PT ;  /* 0x000000980300720c */ /* 0x040fe20003f24070 */
[----:B------:R-:W-:Y:S01]  /*96c0*/  @!P2 IMAD.IADD R154, R154, 0x1, -R3 ;  /* 0x000000019a9aa824 */ /* 0x000fe200078e0a03 */
[C---:B------:R-:W-:Y:S01]  /*96d0*/  ISETP.GT.U32.AND P2, PT, R3.reuse, R156, PT ;  /* 0x0000009c0300720c */ /* 0x040fe20003f44070 */
[----:B------:R-:W-:Y:S01]  /*96e0*/  @!P0 IMAD.MOV R150, RZ, RZ, -R150 ;  /* 0x000000ffff968224 */ /* 0x000fe200078e0a96 */
[----:B------:R-:W-:Y:S01]  /*96f0*/  ISETP.GE.AND P0, PT, R158, RZ, PT ;  /* 0x000000ff9e00720c */ /* 0x000fe20003f06270 */
[C---:B------:R-:W-:Y:S01]  /*9700*/  IMAD R155, R3.reuse, R8, R155 ;  /* 0x00000008039b7224 */ /* 0x040fe200078e029b */
[----:B------:R-:W-:Y:S01]  /*9710*/  ISETP.GT.U32.AND P4, PT, R3, R153, PT ;  /* 0x000000990300720c */ /* 0x000fe20003f84070 */
[----:B------:R-:W-:Y:S01]  /*9720*/  IMAD.HI.U32 R8, R2, R157, RZ ;  /* 0x0000009d02087227 */ /* 0x000fe200078e00ff */
[----:B------:R-:W-:-:S03]  /*9730*/  IABS R158, R162 ;  /* 0x000000a2009e7213 */ /* 0x000fc60000000000 */
[----:B------:R-:W-:Y:S01]  /*9740*/  @!P6 IMAD.MOV R151, RZ, RZ, -R151 ;  /* 0x000000ffff97e224 */ /* 0x000fe200078e0a97 */
[----:B------:R-:W-:Y:S01]  /*9750*/  ISETP.GT.U32.AND P6, PT, R3, R155, PT ;  /* 0x0000009b0300720c */ /* 0x000fe20003fc4070 */
[----:B------:R-:W-:-:S04]  /*9760*/  IMAD.HI.U32 R7, R2, R158, RZ ;  /* 0x0000009e02077227 */ /* 0x000fc800078e00ff */
[--C-:B------:R-:W-:Y:S01]  /*9770*/  @!P1 IMAD.IADD R152, R152, 0x1, -R3.reuse ;  /* 0x0000000198989824 */ /* 0x100fe200078e0a03 */
[----:B------:R-:W-:Y:S01]  /*9780*/  ISETP.GE.AND P1, PT, R159, RZ, PT ;  /* 0x000000ff9f00720c */ /* 0x000fe20003f26270 */
[----:B------:R-:W-:Y:S01]  /*9790*/  IMAD.MOV R8, RZ, RZ, -R8 ;  /* 0x000000ffff087224 */ /* 0x000fe200078e0a08 */
[----:B------:R-:W-:Y:S01]  /*97a0*/  IABS R159, R164 ;  /* 0x000000a4009f7213 */ /* 0x000fe20000000000 */
[----:B------:R-:W-:Y:S02]  /*97b0*/  @!P2 IMAD.IADD R156, R156, 0x1, -R3 ;  /* 0x000000019c9ca824 */ /* 0x000fe400078e0a03 */
[----:B------:R-:W-:Y:S02]  /*97c0*/  IMAD.MOV R7, RZ, RZ, -R7 ;  /* 0x000000ffff077224 */ /* 0x000fe400078e0a07 */
[C---:B------:R-:W-:Y:S01]  /*97d0*/  IMAD R157, R3.reuse, R8, R157 ;  /* 0x00000008039d7224 */ /* 0x040fe200078e029d */
[----:B------:R-:W-:Y:S01]  /*97e0*/  ISETP.GT.U32.AND P2, PT, R3, R156, PT ;  /* 0x0000009c0300720c */ /* 0x000fe20003f44070 */
[----:B------:R-:W-:Y:S01]  /*97f0*/  @!P4 IMAD.IADD R153, R153, 0x1, -R3 ;  /* 0x000000019999c824 */ /* 0x000fe200078e0a03 */
[----:B------:R-:W-:Y:S01]  /*9800*/  ISETP.GE.AND P4, PT, R161, RZ, PT ;  /* 0x000000ffa100720c */ /* 0x000fe20003f86270 */
[----:B------:R-:W-:Y:S01]  /*9810*/  VIADD R8, R6, 0xbe ;  /* 0x000000be06087836 */ /* 0x000fe20000000000 */
[----:B------:R-:W-:Y:S01]  /*9820*/  IABS R161, R165 ;  /* 0x000000a500a17213 */ /* 0x000fe20000000000 */
[----:B------:R-:W-:-:S02]  /*9830*/  IMAD R158, R3, R7, R158 ;  /* 0x00000007039e7224 */ /* 0x000fc400078e029e */
[----:B------:R-:W-:-:S04]  /*9840*/  IMAD.HI.U32 R7, R2, R159, RZ ;  /* 0x0000009f02077227 */ /* 0x000fc800078e00ff */
[----:B------:R-:W-:Y:S01]  /*9850*/  @!P3 IMAD.MOV R152, RZ, RZ, -R152 ;  /* 0x000000ffff98b224 */ /* 0x000fe200078e0a98 */
[----:B------:R-:W-:Y:S01]  /*9860*/  ISETP.GE.AND P3, PT, R160, RZ, PT ;  /* 0x000000ffa000720c */ /* 0x000fe20003f66270 */
[----:B------:R-:W-:Y:S01]  /*9870*/  @!P5 IMAD.MOV R153, RZ, RZ, -R153 ;  /* 0x000000ffff99d224 */ /* 0x000fe200078e0a99 */
[----:B------:R-:W-:Y:S01]  /*9880*/  ISETP.GE.AND P5, PT, R8, RZ, PT ;  /* 0x000000ff0800720c */ /* 0x000fe20003fa6270 */
[----:B------:R-:W-:Y:S01]  /*9890*/  @!P6 IMAD.IADD R155, R155, 0x1, -R3 ;  /* 0x000000019b9be824 */ /* 0x000fe200078e0a03 */
[----:B------:R-:W-:Y:S01]  /*98a0*/  IABS R160, R8 ;  /* 0x0000000800a07213 */ /* 0x000fe20000000000 */
[----:B------:R-:W-:Y:S02]  /*98b0*/  IMAD.MOV R8, RZ, RZ, -R7 ;  /* 0x000000ffff087224 */ /* 0x000fe400078e0a07 */
[----:B------:R-:W-:Y:S01]  /*98c0*/  @!P0 IMAD.MOV R154, RZ, RZ, -R154 ;  /* 0x000000ffff9a8224 */ /* 0x000fe200078e0a9a */
[C---:B------:R-:W-:Y:S01]  /*98d0*/  ISETP.GT.U32.AND P6, PT, R3.reuse, R155, PT ;  /* 0x0000009b0300720c */ /* 0x040fe20003fc4070 */
[C---:B------:R-:W-:Y:S01]  /*98e0*/  IMAD R159, R3.reuse, R8, R159 ;  /* 0x00000008039f7224 */ /* 0x040fe200078e029f */
[----:B------:R-:W-:Y:S01]  /*98f0*/  ISETP.GT.U32.AND P0, PT, R3, R157, PT ;  /* 0x0000009d0300720c */ /* 0x000fe20003f04070 */
[----:B------:R-:W-:-:S02]  /*9900*/  @!P2 IMAD.IADD R156, R156, 0x1, -R3 ;  /* 0x000000019c9ca824 */ /* 0x000fc400078e0a03 */
[----:B------:R-:W-:Y:S01]  /*9910*/  IMAD.HI.U32 R7, R2, R160, RZ ;  /* 0x000000a002077227 */ /* 0x000fe200078e00ff */
[----:B------:R-:W-:-:S03]  /*9920*/  ISETP.GT.U32.AND P2, PT, R3, R159, PT ;  /* 0x0000009f0300720c */ /* 0x000fc60003f44070 */
[----:B------:R-:W-:Y:S02]  /*9930*/  IMAD.MOV R7, RZ, RZ, -R7 ;  /* 0x000000ffff077224 */ /* 0x000fe400078e0a07 */
[----:B------:R-:W-:-:S04]  /*9940*/  IMAD.HI.U32 R8, R2, R163, RZ ;  /* 0x000000a302087227 */ /* 0x000fc800078e00ff */
[--C-:B------:R-:W-:Y:S01]  /*9950*/  @!P6 IMAD.IADD R155, R155, 0x1, -R3.reuse ;  /* 0x000000019b9be824 */ /* 0x100fe200078e0a03 */
[----:B------:R-:W-:Y:S01]  /*9960*/  ISETP.GE.AND P6, PT, R162, RZ, PT ;  /* 0x000000ffa200720c */ /* 0x000fe20003fc6270 */
[----:B------:R-:W-:Y:S02]  /*9970*/  @!P0 IMAD.IADD R157, R157, 0x1, -R3 ;  /* 0x000000019d9d8824 */ /* 0x000fe400078e0a03 */
[----:B------:R-:W-:Y:S01]  /*9980*/  @!P1 IMAD.MOV R155, RZ, RZ, -R155 ;  /* 0x000000ffff9b9224 */ /* 0x000fe200078e0a9b */
[----:B------:R-:W-:Y:S01]  /*9990*/  ISETP.GT.U32.AND P1, PT, R3, R158, PT ;  /* 0x0000009e0300720c */ /* 0x000fe20003f24070 */
[----:B------:R-:W-:Y:S01]  /*99a0*/  @!P2 IMAD.IADD R159, R159, 0x1, -R3 ;  /* 0x000000019f9fa824 */ /* 0x000fe200078e0a03 */
[C---:B------:R-:W-:Y:S01]  /*99b0*/  ISETP.GT.U32.AND P0, PT, R3.reuse, R157, PT ;  /* 0x0000009d0300720c */ /* 0x040fe20003f04070 */
[C---:B------:R-:W-:Y:S02]  /*99c0*/  IMAD R160, R3.reuse, R7, R160 ;  /* 0x0000000703a07224 */ /* 0x040fe400078e02a0 */
[----:B------:R-:W-:Y:S01]  /*99d0*/  IMAD.HI.U32 R7, R2, R161, RZ ;  /* 0x000000a102077227 */ /* 0x000fe200078e00ff */
[----:B------:R-:W-:-:S03]  /*99e0*/  ISETP.GT.U32.AND P2, PT, R3, R159, PT ;  /* 0x0000009f0300720c */ /* 0x000fc60003f44070 */
[----:B------:R-:W-:Y:S02]  /*99f0*/  IMAD.MOV R162, RZ, RZ, -R7 ;  /* 0x000000ffffa27224 */ /* 0x000fe400078e0a07 */
[----:B------:R-:W-:Y:S02]  /*9a00*/  IMAD.MOV R8, RZ, RZ, -R8 ;  /* 0x000000ffff087224 */ /* 0x000fe400078e0a08 */
[--C-:B------:R-:W-:Y:S01]  /*9a10*/  @!P1 IMAD.IADD R158, R158, 0x1, -R3.reuse ;  /* 0x000000019e9e9824 */ /* 0x100fe200078e0a03 */
[----:B------:R-:W-:Y:S01]  /*9a20*/  ISETP.GE.AND P1, PT, R164, RZ, PT ;  /* 0x000000ffa400720c */ /* 0x000fe20003f26270 */
[----:B------:R-:W-:Y:S01]  /*9a30*/  @!P0 IMAD.IADD R157, R157, 0x1, -R3 ;  /* 0x000000019d9d8824 */ /* 0x000fe200078e0a03 */
[C---:B------:R-:W-:Y:S01]  /*9a40*/  ISETP.GT.U32.AND P0, PT, R3.reuse, R160, PT ;  /* 0x000000a00300720c */ /* 0x040fe20003f04070 */
[C---:B------:R-:W-:Y:S01]  /*9a50*/  IMAD R161, R3.reuse, R162, R161 ;  /* 0x000000a203a17224 */ /* 0x040fe200078e02a1 */
[----:B------:R-:W-:Y:S01]  /*9a60*/  IABS R164, R167 ;  /* 0x000000a700a47213 */ /* 0x000fe20000000000 */
[----:B------:R-:W-:Y:S01]  /*9a70*/  IMAD R162, R3, R8, R163 ;  /* 0x0000000803a27224 */ /* 0x000fe200078e02a3 */
[----:B------:R-:W-:Y:S01]  /*9a80*/  LOP3.LUT R8, R5, 0xb6, RZ, 0xfc, !PT ;  /* 0x000000b605087812 */ /* 0x000fe200078efcff */
[----:B------:R-:W-:Y:S01]  /*9a90*/  @!P3 IMAD.MOV R156, RZ, RZ, -R156 ;  /* 0x000000ffff9cb224 */ /* 0x000fe200078e0a9c */
[C---:B------:R-:W-:Y:S01]  /*9aa0*/  ISETP.GT.U32.AND P3, PT, R3.reuse, R158, PT ;  /* 0x0000009e0300720c */ /* 0x040fe20003f64070 */
[----:B------:R-:W-:Y:S01]  /*9ab0*/  @!P4 IMAD.MOV R157, RZ, RZ, -R157 ;  /* 0x000000ffff9dc224 */ /* 0x000fe200078e0a9d */
[----:B------:R-:W-:Y:S01]  /*9ac0*/  ISETP.GT.U32.AND P4, PT, R3, R161, PT ;  /* 0x000000a10300720c */ /* 0x000fe20003f84070 */
[----:B------:R-:W-:Y:S01]  /*9ad0*/  @!P2 IMAD.IADD R159, R159, 0x1, -R3 ;  /* 0x000000019f9fa824 */ /* 0x000fe200078e0a03 */
[----:B------:R-:W-:Y:S01]  /*9ae0*/  ISETP.GT.U32.AND P2, PT, R3, R162, PT ;  /* 0x000000a20300720c */ /* 0x000fe20003f44070 */
[----:B------:R-:W-:-:S04]  /*9af0*/  IMAD.HI.U32 R7, R2, R164, RZ ;  /* 0x000000a402077227 */ /* 0x000fc800078e00ff */
[----:B------:R-:W-:Y:S02]  /*9b00*/  IMAD.MOV R7, RZ, RZ, -R7 ;  /* 0x000000ffff077224 */ /* 0x000fe400078e0a07 */
[--C-:B------:R-:W-:Y:S02]  /*9b10*/  @!P0 IMAD.IADD R160, R160, 0x1, -R3.reuse ;  /* 0x00000001a0a08824 */ /* 0x100fe400078e0a03 */
[C---:B------:R-:W-:Y:S02]  /*9b20*/  IMAD R163, R3.reuse, R7, R164 ;  /* 0x0000000703a37224 */ /* 0x040fe400078e02a4 */
[--C-:B------:R-:W-:Y:S01]  /*9b30*/  @!P3 IMAD.IADD R158, R158, 0x1, -R3.reuse ;  /* 0x000000019e9eb824 */ /* 0x100fe200078e0a03 */
[----:B------:R-:W-:Y:S01]  /*9b40*/  ISETP.GT.U32.AND P0, PT, R3, R160, PT ;  /* 0x000000a00300720c */ /* 0x000fe20003f04070 */
[--C-:B------:R-:W-:Y:S01]  /*9b50*/  @!P4 IMAD.IADD R161, R161, 0x1, -R3.reuse ;  /* 0x00000001a1a1c824 */ /* 0x100fe200078e0a03 */
[----:B------:R-:W-:Y:S01]  /*9b60*/  ISETP.GE.AND P3, PT, R165, RZ, PT ;  /* 0x000000ffa500720c */ /* 0x000fe20003f66270 */
[----:B------:R-:W-:Y:S01]  /*9b70*/  @!P2 IMAD.IADD R162, R162, 0x1, -R3 ;  /* 0x00000001a2a2a824 */ /* 0x000fe200078e0a03 */
[----:B------:R-:W-:Y:S01]  /*9b80*/  IABS R165, R8 ;  /* 0x0000000800a57213 */ /* 0x000fe20000000000 */
[----:B------:R-:W-:Y:S01]  /*9b90*/  @!P6 IMAD.MOV R158, RZ, RZ, -R158 ;  /* 0x000000ffff9ee224 */ /* 0x000fe200078e0a9e */
[C---:B------:R-:W-:Y:S01]  /*9ba0*/  ISETP.GT.U32.AND P4, PT, R3.reuse, R163, PT ;  /* 0x000000a30300720c */ /* 0x040fe20003f84070 */
[----:B------:R-:W-:Y:S01]  /*9bb0*/  @!P1 IMAD.MOV R159, RZ, RZ, -R159 ;  /* 0x000000ffff9f9224 */ /* 0x000fe200078e0a9f */
[C---:B------:R-:W-:Y:S01]  /*9bc0*/  ISETP.GT.U32.AND P6, PT, R3.reuse, R162, PT ;  /* 0x000000a20300720c */ /* 0x040fe20003fc4070 */
[----:B------:R-:W-:Y:S01]  /*9bd0*/  IMAD.HI.U32 R7, R2, R165, RZ ;  /* 0x000000a502077227 */ /* 0x000fe200078e00ff */
[----:B------:R-:W-:-:S02]  /*9be0*/  ISETP.GT.U32.AND P2, PT, R3, R161, PT ;  /* 0x000000a10300720c */ /* 0x000fc40003f44070 */
[----:B------:R-:W-:Y:S01]  /*9bf0*/  ISETP.GE.AND P1, PT, R167, RZ, PT ;  /* 0x000000ffa700720c */ /* 0x000fe20003f26270 */
[----:B------:R-:W-:Y:S01]  /*9c00*/  IMAD.MOV R164, RZ, RZ, -R7 ;  /* 0x000000ffffa47224 */ /* 0x000fe200078e0a07 */
[----:B------:R-:W-:Y:S01]  /*9c10*/  IABS R167, R171 ;  /* 0x000000ab00a77213 */ /* 0x000fe20000000000 */
[----:B------:R-:W-:Y:S01]  /*9c20*/  @!P0 IMAD.IADD R160, R160, 0x1, -R3 ;  /* 0x00000001a0a08824 */ /* 0x000fe200078e0a03 */
[----:B------:R-:W-:Y:S01]  /*9c30*/  ISETP.GE.AND P0, PT, R166, RZ, PT ;  /* 0x000000ffa600720c */ /* 0x000fe20003f06270 */
[----:B------:R-:W-:Y:S01]  /*9c40*/  IMAD R164, R3, R164, R165 ;  /* 0x000000a403a47224 */ /* 0x000fe200078e02a5 */
        /* <DEDUP_REMOVED lines=8> */
[----:B------:R-:W-:Y:S01]  /*9cd0*/  IMAD R165, R3, R7, R166 ;  /* 0x0000000703a57224 */ /* 0x000fe200078e02a6 */
[----:B------:R-:W-:Y:S01]  /*9ce0*/  IABS R166, R170 ;  /* 0x000000aa00a67213 */ /* 0x000fe20000000000 */
[----:B------:R-:W-:Y:S02]  /*9cf0*/  @!P3 IMAD.MOV R161, RZ, RZ, -R161 ;  /* 0x000000ffffa1b224 */ /* 0x000fe400078e0aa1 */
[--C-:B------:R-:W-:Y:S01]  /*9d00*/  @!P6 IMAD.IADD R164, R164, 0x1, -R3.reuse ;  /* 0x00000001a4a4e824 */ /* 0x100fe200078e0a03 */
[----:B------:R-:W-:Y:S01]  /*9d10*/  ISETP.GE.AND P6, PT, R168, RZ, PT ;  /* 0x000000ffa800720c */ /* 0x000fe20003fc6270 */
[----:B------:R-:W-:Y:S01]  /*9d20*/  @!P4 IMAD.IADD R163, R163, 0x1, -R3 ;  /* 0x00000001a3a3c824 */ /* 0x000fe200078e0a03 */
[C---:B------:R-:W-:Y:S01]  /*9d30*/  ISETP.GT.U32.AND P4, PT, R3.reuse, R165, PT ;  /* 0x000000a50300720c */ /* 0x040fe20003f84070 */
[----:B------:R-:W-:Y:S01]  /*9d40*/  IMAD.HI.U32 R7, R2, R166, RZ ;  /* 0x000000a602077227 */ /* 0x000fe200078e00ff */
[----:B------:R-:W-:-:S03]  /*9d50*/  ISETP.GT.U32.AND P3, PT, R3, R164, PT ;  /* 0x000000a40300720c */ /* 0x000fc60003f64070 */
[----:B------:R-:W-:Y:S02]  /*9d60*/  IMAD.MOV R7, RZ, RZ, -R7 ;  /* 0x000000ffff077224 */ /* 0x000fe400078e0a07 */
[----:B------:R-:W-:Y:S01]  /*9d70*/  @!P5 IMAD.MOV R160, RZ, RZ, -R160 ;  /* 0x000000ffffa0d224 */ /* 0x000fe200078e0aa0 */
[----:B------:R-:W-:Y:S01]  /*9d80*/  ISETP.GE.AND P5, PT, R8, RZ, PT ;  /* 0x000000ff0800720c */ /* 0x000fe20003fa6270 */
[----:B------:R-:W-:Y:S02]  /*9d90*/  VIADD R8, R6, 0xae ;  /* 0x000000ae06087836 */ /* 0x000fe40000000000 */
[----:B------:R-:W-:Y:S02]  /*9da0*/  IMAD R166, R3, R7, R166 ;  /* 0x0000000703a67224 */ /* 0x000fe400078e02a6 */
[--C-:B------:R-:W-:Y:S01]  /*9db0*/  @!P4 IMAD.IADD R165, R165, 0x1, -R3.reuse ;  /* 0x00000001a5a5c824 */ /* 0x100fe200078e0a03 */
[----:B------:R-:W-:Y:S01]  /*9dc0*/  ISETP.GE.AND P2, PT, R8, RZ, PT ;  /* 0x000000ff0800720c */ /* 0x000fe20003f46270 */
[----:B------:R-:W-:Y:S01]  /*9dd0*/  @!P3 IMAD.IADD R164, R164, 0x1, -R3 ;  /* 0x00000001a4a4b824 */ /* 0x000fe200078e0a03 */
[----:B------:R-:W-:Y:S01]  /*9de0*/  IABS R169, R8 ;  /* 0x0000000800a97213 */ /* 0x000fe20000000000 */
[----:B------:R-:W-:Y:S01]  /*9df0*/  IMAD.HI.U32 R8, R2, R167, RZ ;  /* 0x000000a702087227 */ /* 0x000fe200078e00ff */
[----:B------:R-:W-:-:S02]  /*9e00*/  ISETP.GT.U32.AND P4, PT, R3, R165, PT ;  /* 0x000000a50300720c */ /* 0x000fc40003f84070 */
[----:B------:R-:W-:Y:S01]  /*9e10*/  ISETP.GT.U32.AND P3, PT, R3, R166, PT ;  /* 0x000000a60300720c */ /* 0x000fe20003f64070 */
[----:B------:R-:W-:-:S04]  /*9e20*/  IMAD.HI.U32 R168, R2, R169, RZ ;  /* 0x000000a902a87227 */ /* 0x000fc800078e00ff */
[----:B------:R-:W-:Y:S02]  /*9e30*/  IMAD.MOV R8, RZ, RZ, -R8 ;  /* 0x000000ffff087224 */ /* 0x000fe400078e0a08 */
[----:B------:R-:W-:Y:S02]  /*9e40*/  IMAD.MOV R168, RZ, RZ, -R168 ;  /* 0x000000ffffa87224 */ /* 0x000fe400078e0aa8 */
[----:B------:R-:W-:Y:S01]  /*9e50*/  IMAD R167, R3, R8, R167 ;  /* 0x0000000803a77224 */ /* 0x000fe200078e02a7 */
[----:B------:R-:W-:Y:S01]  /*9e60*/  LOP3.LUT R8, R5, 0xac, RZ, 0xfc, !PT ;  /* 0x000000ac05087812 */ /* 0x000fe200078efcff */
[----:B------:R-:W-:Y:S02]  /*9e70*/  IMAD R168, R3, R168, R169 ;  /* 0x000000a803a87224 */ /* 0x000fe400078e02a9 */
[--C-:B------:R-:W-:Y:S01]  /*9e80*/  @!P4 IMAD.IADD R165, R165, 0x1, -R3.reuse ;  /* 0x00000001a5a5c824 */ /* 0x100fe200078e0a03 */
[----:B------:R-:W-:Y:S01]  /*9e90*/  IABS R169, R8 ;  /* 0x0000000800a97213 */ /* 0x000fe20000000000 */
[----:B------:R-:W-:Y:S01]  /*9ea0*/  @!P3 IMAD.IADD R166, R166, 0x1, -R3 ;  /* 0x00000001a6a6b824 */ /* 0x000fe200078e0a03 */
[----:B------:R-:W-:Y:S01]  /*9eb0*/  ISETP.GE.AND P3, PT, R8, RZ, PT ;  /* 0x000000ff0800720c */ /* 0x000fe20003f66270 */
[----:B------:R-:W-:Y:S01]  /*9ec0*/  @!P1 IMAD.MOV R163, RZ, RZ, -R163 ;  /* 0x000000ffffa39224 */ /* 0x000fe200078e0aa3 */
[C---:B------:R-:W-:Y:S01]  /*9ed0*/  ISETP.GT.U32.AND P1, PT, R3.reuse, R167, PT ;  /* 0x000000a70300720c */ /* 0x040fe20003f24070 */
[----:B------:R-:W-:Y:S01]  /*9ee0*/  @!P6 IMAD.MOV R165, RZ, RZ, -R165 ;  /* 0x000000ffffa5e224 */ /* 0x000fe200078e0aa5 */
[C---:B------:R-:W-:Y:S01]  /*9ef0*/  ISETP.GT.U32.AND P6, PT, R3.reuse, R166, PT ;  /* 0x000000a60300720c */ /* 0x040fe20003fc4070 */
[----:B------:R-:W-:Y:S01]  /*9f00*/  IMAD.HI.U32 R7, R2, R169, RZ ;  /* 0x000000a902077227 */ /* 0x000fe200078e00ff */
[----:B------:R-:W-:-:S03]  /*9f10*/  ISETP.GT.U32.AND P4, PT, R3, R168, PT ;  /* 0x000000a80300720c */ /* 0x000fc60003f84070 */
[----:B------:R-:W-:Y:S02]  /*9f20*/  IMAD.MOV R8, RZ, RZ, -R7 ;  /* 0x000000ffff087224 */ /* 0x000fe400078e0a07 */
[----:B------:R-:W-:Y:S01]  /*9f30*/  @!P0 IMAD.MOV R162, RZ, RZ, -R162 ;  /* 0x000000ffffa28224 */ /* 0x000fe200078e0aa2 */
        /* <DEDUP_REMOVED lines=11> */
[--C-:B------:R-:W-:Y:S01]  /*9ff0*/  @!P4 IMAD.IADD R168, R168, 0x1, -R3.reuse ;  /* 0x00000001a8a8c824 */ /* 0x100fe200078e0a03 */
[----:B------:R-:W-:Y:S01]  /*a000*/  IABS R171, R174 ;  /* 0x000000ae00ab7213 */ /* 0x000fe20000000000 */
[----:B------:R-:W-:Y:S02]  /*a010*/  IMAD R170, R3, R8, R170 ;  /* 0x0000000803aa7224 */ /* 0x000fe400078e02aa */
[----:B------:R-:W-:Y:S01]  /*a020*/  @!P6 IMAD.IADD R169, R169, 0x1, -R3 ;  /* 0x00000001a9a9e824 */ /* 0x000fe200078e0a03 */
[C---:B------:R-:W-:Y:S01]  /*a030*/  ISETP.GT.U32.AND P4, PT, R3.reuse, R168, PT ;  /* 0x000000a80300720c */ /* 0x040fe20003f84070 */
[----:B------:R-:W-:Y:S01]  /*a040*/  IMAD.HI.U32 R7, R2, R171, RZ ;  /* 0x000000ab02077227 */ /* 0x000fe200078e00ff */
[----:B------:R-:W-:-:S03]  /*a050*/  ISETP.GT.U32.AND P6, PT, R3, R170, PT ;  /* 0x000000aa0300720c */ /* 0x000fc60003fc4070 */
[----:B------:R-:W-:Y:S01]  /*a060*/  @!P1 IMAD.IADD R167, R167, 0x1, -R3 ;  /* 0x00000001a7a79824 */ /* 0x000fe200078e0a03 */
[----:B------:R-:W-:Y:S01]  /*a070*/  ISETP.GE.AND P1, PT, R172, RZ, PT ;  /* 0x000000ffac00720c */ /* 0x000fe20003f26270 */
[----:B------:R-:W-:-:S04]  /*a080*/  IMAD.HI.U32 R8, R2, R173, RZ ;  /* 0x000000ad02087227 */ /* 0x000fc800078e00ff */
[----:B------:R-:W-:Y:S01]  /*a090*/  IMAD.MOV R172, RZ, RZ, -R7 ;  /* 0x000000ffffac7224 */ /* 0x000fe200078e0a07 */
[----:B------:R-:W-:Y:S01]  /*a0a0*/  IABS R7, R178 ;  /* 0x000000b200077213 */ /* 0x000fe20000000000 */
[----:B------:R-:W-:Y:S02]  /*a0b0*/  IMAD.MOV R8, RZ, RZ, -R8 ;  /* 0x000000ffff087224 */ /* 0x000fe400078e0a08 */
[C---:B------:R-:W-:Y:S02]  /*a0c0*/  IMAD R171, R3.reuse, R172, R171 ;  /* 0x000000ac03ab7224 */ /* 0x040fe400078e02ab */
[----:B------:R-:W-:Y:S02]  /*a0d0*/  IMAD R172, R3, R8, R173 ;  /* 0x0000000803ac7224 */ /* 0x000fe400078e02ad */
[----:B------:R-:W-:Y:S01]  /*a0e0*/  @!P4 IMAD.IADD R168, R168, 0x1, -R3 ;  /* 0x00000001a8a8c824 */ /* 0x000fe200078e0a03 */
[----:B------:R-:W-:Y:S01]  /*a0f0*/  ISETP.GE.AND P4, PT, R174, RZ, PT ;  /* 0x000000ffae00720c */ /* 0x000fe20003f86270 */
[----:B------:R-:W-:-:S02]  /*a100*/  IMAD.MOV.U32 R173, RZ, RZ, R7 ;  /* 0x000000ffffad7224 */ /* 0x000fc400078e0007 */
[----:B------:R-:W-:Y:S01]  /*a110*/  @!P6 IMAD.IADD R170, R170, 0x1, -R3 ;  /* 0x00000001aaaae824 */ /* 0x000fe200078e0a03 */
[----:B------:R-:W-:Y:S01]  /*a120*/  ISETP.GT.U32.AND P6, PT, R3, R171, PT ;  /* 0x000000ab0300720c */ /* 0x000fe20003fc4070 */
[----:B------:R-:W-:-:S04]  /*a130*/  IMAD.HI.U32 R7, R2, R173, RZ ;  /* 0x000000ad02077227 */ /* 0x000fc800078e00ff */
[----:B------:R-:W-:Y:S01]  /*a140*/  @!P2 IMAD.MOV R168, RZ, RZ, -R168 ;  /* 0x000000ffffa8a224 */ /* 0x000fe200078e0aa8 */
[C---:B------:R-:W-:Y:S01]  /*a150*/  ISETP.GT.U32.AND P2, PT, R3.reuse, R172, PT ;  /* 0x000000ac0300720c */ /* 0x040fe20003f44070 */
[----:B------:R-:W-:Y:S01]  /*a160*/  @!P0 IMAD.MOV R166, RZ, RZ, -R166 ;  /* 0x000000ffffa68224 */ /* 0x000fe200078e0aa6 */
[----:B------:R-:W-:Y:S01]  /*a170*/  ISETP.GT.U32.AND P0, PT, R3, R169, PT ;  /* 0x000000a90300720c */ /* 0x000fe20003f04070 */
[----:B------:R-:W-:-:S04]  /*a180*/  IMAD.HI.U32 R8, R2, R175, RZ ;  /* 0x000000af02087227 */ /* 0x000fc800078e00ff */
[----:B------:R-:W-:Y:S02]  /*a190*/  IMAD.MOV R174, RZ, RZ, -R7 ;  /* 0x000000ffffae7224 */ /* 0x000fe400078e0a07 */
[----:B------:R-:W-:Y:S02]  /*a1a0*/  IMAD.MOV R8, RZ, RZ, -R8 ;  /* 0x000000ffff087224 */ /* 0x000fe400078e0a08 */
[C---:B------:R-:W-:Y:S02]  /*a1b0*/  IMAD R173, R3.reuse, R174, R173 ;  /* 0x000000ae03ad7224 */ /* 0x040fe400078e02ad */
[----:B------:R-:W-:Y:S02]  /*a1c0*/  IMAD R174, R3, R8, R175 ;  /* 0x0000000803ae7224 */ /* 0x000fe400078e02af */
[----:B------:R-:W-:Y:S02]  /*a1d0*/  VIADD R8, R6, 0x9e ;  /* 0x0000009e06087836 */ /* 0x000fe40000000000 */
[----:B------:R-:W-:-:S02]  /*a1e0*/  @!P6 IMAD.IADD R171, R171, 0x1, -R3 ;  /* 0x00000001ababe824 */ /* 0x000fc400078e0a03 */
[----:B------:R-:W-:-:S03]  /*a1f0*/  IMAD.HI.U32 R7, R2, R176, RZ ;  /* 0x000000b002077227 */ /* 0x000fc600078e00ff */
[C---:B------:R-:W-:Y:S01]  /*a200*/  ISETP.GT.U32.AND P6, PT, R3.reuse, R171, PT ;  /* 0x000000ab0300720c */ /* 0x040fe20003fc4070 */
[----:B------:R-:W-:Y:S01]  /*a210*/  @!P5 IMAD.MOV R167, RZ, RZ, -R167 ;  /* 0x000000ffffa7d224 */ /* 0x000fe200078e0aa7 */
[----:B------:R-:W-:Y:S01]  /*a220*/  ISETP.GT.U32.AND P5, PT, R3, R170, PT ;  /* 0x000000aa0300720c */ /* 0x000fe20003fa4070 */
        /* <DEDUP_REMOVED lines=8> */
[----:B------:R-:W-:Y:S01]  /*a2b0*/  IMAD R175, R3, R7, R176 ;  /* 0x0000000703af7224 */ /* 0x000fe200078e02b0 */
[----:B------:R-:W-:Y:S01]  /*a2c0*/  IABS R177, R181 ;  /* 0x000000b500b17213 */ /* 0x000fe20000000000 */
[----:B------:R-:W-:-:S02]  /*a2d0*/  IMAD.MOV.U32 R176, RZ, RZ, R8 ;  /* 0x000000ffffb07224 */ /* 0x000fc400078e0008 */
[----:B------:R-:W-:Y:S01]  /*a2e0*/  @!P5 IMAD.IADD R170, R170, 0x1, -R3 ;  /* 0x00000001aaaad824 */ /* 0x000fe200078e0a03 */
[----:B------:R-:W-:Y:S01]  /*a2f0*/  ISETP.GT.U32.AND P5, PT, R3, R173, PT ;  /* 0x000000ad0300720c */ /* 0x000fe20003fa4070 */
[----:B------:R-:W-:-:S04]  /*a300*/  IMAD.HI.U32 R7, R2, R176, RZ ;  /* 0x000000b002077227 */ /* 0x000fc800078e00ff */
[----:B------:R-:W-:Y:S01]  /*a310*/  @!P6 IMAD.IADD R171, R171, 0x1, -R3 ;  /* 0x00000001ababe824 */ /* 0x000fe200078e0a03 */
[----:B------:R-:W-:Y:S01]  /*a320*/  ISETP.GT.U32.AND P6, PT, R3, R174, PT ;  /* 0x000000ae0300720c */ /* 0x000fe20003fc4070 */
[----:B------:R-:W-:Y:S02]  /*a330*/  IMAD.MOV R7, RZ, RZ, -R7 ;  /* 0x000000ffff077224 */ /* 0x000fe400078e0a07 */
[----:B------:R-:W-:Y:S01]  /*a340*/  @!P3 IMAD.IADD R172, R172, 0x1, -R3 ;  /* 0x00000001acacb824 */ /* 0x000fe200078e0a03 */
[----:B------:R-:W-:Y:S01]  /*a350*/  ISETP.GE.AND P3, PT, R179, RZ, PT ;  /* 0x000000ffb300720c */ /* 0x000fe20003f66270 */
[C---:B------:R-:W-:Y:S01]  /*a360*/  IMAD R176, R3.reuse, R7, R176 ;  /* 0x0000000703b07224 */ /* 0x040fe200078e02b0 */
[----:B------:R-:W-:Y:S01]  /*a370*/  IABS R179, R183 ;  /* 0x000000b700b37213 */ /* 0x000fe20000000000 */
[----:B------:R-:W-:Y:S02]  /*a380*/  @!P0 IMAD.MOV R172, RZ, RZ, -R172 ;  /* 0x000000ffffac8224 */ /* 0x000fe400078e0aac */
[----:B------:R-:W-:Y:S01]  /*a390*/  @!P4 IMAD.MOV R171, RZ, RZ, -R171 ;  /* 0x000000ffffabc224 */ /* 0x000fe200078e0aab */
[----:B------:R-:W-:Y:S01]  /*a3a0*/  ISETP.GT.U32.AND P0, PT, R3, R176, PT ;  /* 0x000000b00300720c */ /* 0x000fe20003f04070 */
[--C-:B------:R-:W-:Y:S01]  /*a3b0*/  @!P5 IMAD.IADD R173, R173, 0x1, -R3.reuse ;  /* 0x00000001adadd824 */ /* 0x100fe200078e0a03 */
[----:B------:R-:W-:Y:S01]  /*a3c0*/  ISETP.GT.U32.AND P4, PT, R3, R175, PT ;  /* 0x000000af0300720c */ /* 0x000fe20003f84070 */
[----:B------:R-:W-:-:S02]  /*a3d0*/  @!P6 IMAD.IADD R174, R174, 0x1, -R3 ;  /* 0x00000001aeaee824 */ /* 0x000fc400078e0a03 */
[----:B------:R-:W-:Y:S01]  /*a3e0*/  @!P1 IMAD.MOV R170, RZ, RZ, -R170 ;  /* 0x000000ffffaa9224 */ /* 0x000fe200078e0aaa */
[C---:B------:R-:W-:Y:S01]  /*a3f0*/  ISETP.GT.U32.AND P5, PT, R3.reuse, R173, PT ;  /* 0x000000ad0300720c */ /* 0x040fe20003fa4070 */
[----:B------:R-:W-:Y:S01]  /*a400*/  IMAD.HI.U32 R8, R2, R177, RZ ;  /* 0x000000b102087227 */ /* 0x000fe200078e00ff */
[----:B------:R-:W-:Y:S02]  /*a410*/  ISETP.GE.AND P1, PT, R178, RZ, PT ;  /* 0x000000ffb200720c */ /* 0x000fe40003f26270 */
[----:B------:R-:W-:Y:S01]  /*a420*/  IABS R178, R182 ;  /* 0x000000b600b27213 */ /* 0x000fe20000000000 */
[----:B------:R-:W-:Y:S01]  /*a430*/  IMAD.MOV R8, RZ, RZ, -R8 ;  /* 0x000000ffff087224 */ /* 0x000fe200078e0a08 */
[----:B------:R-:W-:Y:S01]  /*a440*/  ISETP.GT.U32.AND P6, PT, R3, R174, PT ;  /* 0x000000ae0300720c */ /* 0x000fe20003fc4070 */
[--C-:B------:R-:W-:Y:S02]  /*a450*/  @!P0 IMAD.IADD R176, R176, 0x1, -R3.reuse ;  /* 0x00000001b0b08824 */ /* 0x100fe400078e0a03 */
[----:B------:R-:W-:-:S02]  /*a460*/  @!P4 IMAD.IADD R175, R175, 0x1, -R3 ;  /* 0x00000001afafc824 */ /* 0x000fc400078e0a03 */
[C---:B------:R-:W-:Y:S01]  /*a470*/  IMAD.HI.U32 R7, R2.reuse, R178, RZ ;  /* 0x000000b202077227 */ /* 0x040fe200078e00ff */
[C---:B------:R-:W-:Y:S02]  /*a480*/  ISETP.GT.U32.AND P0, PT, R3.reuse, R176, PT ;  /* 0x000000b00300720c */ /* 0x040fe40003f04070 */
[C---:B------:R-:W-:Y:S01]  /*a490*/  ISETP.GT.U32.AND P4, PT, R3.reuse, R175, PT ;  /* 0x000000af0300720c */ /* 0x040fe20003f84070 */
[----:B------:R-:W-:Y:S02]  /*a4a0*/  IMAD R177, R3, R8, R177 ;  /* 0x0000000803b17224 */ /* 0x000fe400078e02b1 */
[----:B------:R-:W-:-:S04]  /*a4b0*/  IMAD.HI.U32 R8, R2, R179, RZ ;  /* 0x000000b302087227 */ /* 0x000fc800078e00ff */
[----:B------:R-:W-:Y:S02]  /*a4c0*/  IMAD.MOV R7, RZ, RZ, -R7 ;  /* 0x000000ffff077224 */ /* 0x000fe400078e0a07 */
[--C-:B------:R-:W-:Y:S01]  /*a4d0*/  @!P5 IMAD.IADD R173, R173, 0x1, -R3.reuse ;  /* 0x00000001adadd824 */ /* 0x100fe200078e0a03 */
[----:B------:R-:W-:Y:S01]  /*a4e0*/  ISETP.GE.AND P5, PT, R180, RZ, PT ;  /* 0x000000ffb400720c */ /* 0x000fe20003fa6270 */
[----:B------:R-:W-:Y:S01]  /*a4f0*/  @!P6 IMAD.IADD R174, R174, 0x1, -R3 ;  /* 0x00000001aeaee824 */ /* 0x000fe200078e0a03 */
[----:B------:R-:W-:Y:S01]  /*a500*/  IABS R180, R184 ;  /* 0x000000b800b47213 */ /* 0x000fe20000000000 */
[----:B------:R-:W-:Y:S01]  /*a510*/  IMAD.MOV R8, RZ, RZ, -R8 ;  /* 0x000000ffff087224 */ /* 0x000fe200078e0a08 */
[----:B------:R-:W-:Y:S01]  /*a520*/  ISETP.GE.AND P6, PT, R181, RZ, PT ;  /* 0x000000ffb500720c */ /* 0x000fe20003fc6270 */
[C---:B------:R-:W-:Y:S02]  /*a530*/  IMAD R178, R3.reuse, R7, R178 ;  /* 0x0000000703b27224 */ /* 0x040fe400078e02b2 */
[----:B------:R-:W-:Y:S01]  /*a540*/  @!P1 IMAD.MOV R173, RZ, RZ, -R173 ;  /* 0x000000ffffad9224 */ /* 0x000fe200078e0aad */
[C---:B------:R-:W-:Y:S01]  /*a550*/  ISETP.GT.U32.AND P1, PT, R3.reuse, R177, PT ;  /* 0x000000b10300720c */ /* 0x040fe20003f24070 */
[----:B------:R-:W-:-:S02]  /*a560*/  IMAD R179, R3, R8, R179 ;  /* 0x0000000803b37224 */ /* 0x000fc400078e02b3 */
[----:B------:R-:W-:Y:S01]  /*a570*/  @!P3 IMAD.MOV R174, RZ, RZ, -R174 ;  /* 0x000000ffffaeb224 */ /* 0x000fe200078e0aae */
[C---:B------:R-:W-:Y:S01]  /*a580*/  ISETP.GT.U32.AND P3, PT, R3.reuse, R178, PT ;  /* 0x000000b20300720c */ /* 0x040fe20003f64070 */
[--C-:B------:R-:W-:Y:S01]  /*a590*/  @!P0 IMAD.IADD R176, R176, 0x1, -R3.reuse ;  /* 0x00000001b0b08824 */ /* 0x100fe200078e0a03 */
[----:B------:R-:W-:Y:S01]  /*a5a0*/  ISETP.GT.U32.AND P0, PT, R3, R179, PT ;  /* 0x000000b30300720c */ /* 0x000fe20003f04070 */
[----:B------:R-:W-:Y:S01]  /*a5b0*/  @!P4 IMAD.IADD R175, R175, 0x1, -R3 ;  /* 0x00000001afafc824 */ /* 0x000fe200078e0a03 */
[----:B------:R-:W-:Y:S01]  /*a5c0*/  ISETP.GE.AND P4, PT, R182, RZ, PT ;  /* 0x000000ffb600720c */ /* 0x000fe20003f86270 */
[----:B------:R-:W-:Y:S01]  /*a5d0*/  IMAD.HI.U32 R7, R2, R180, RZ ;  /* 0x000000b402077227 */ /* 0x000fe200078e00ff */
[----:B------:R-:W-:-:S03]  /*a5e0*/  IABS R182, R186 ;  /* 0x000000ba00b67213 */ /* 0x000fc60000000000 */
[----:B------:R-:W-:Y:S01]  /*a5f0*/  @!P5 IMAD.MOV R175, RZ, RZ, -R175 ;  /* 0x000000ffffafd224 */ /* 0x000fe200078e0aaf */
[----:B------:R-:W-:Y:S01]  /*a600*/  ISETP.GE.AND P5, PT, R183, RZ, PT ;  /* 0x000000ffb700720c */ /* 0x000fe20003fa6270 */
[--C-:B------:R-:W-:Y:S01]  /*a610*/  @!P1 IMAD.IADD R177, R177, 0x1, -R3.reuse ;  /* 0x00000001b1b19824 */ /* 0x100fe200078e0a03 */
[----:B------:R-:W-:Y:S01]  /*a620*/  LOP3.LUT R183, R5, 0x94, RZ, 0xfc, !PT ;  /* 0x0000009405b77812 */ /* 0x000fe200078efcff */
[----:B------:R-:W-:Y:S02]  /*a630*/  @!P3 IMAD.IADD R178, R178, 0x1, -R3 ;  /* 0x00000001b2b2b824 */ /* 0x000fe400078e0a03 */
[----:B------:R-:W-:Y:S01]  /*a640*/  IMAD.MOV R7, RZ, RZ, -R7 ;  /* 0x000000ffff077224 */ /* 0x000fe200078e0a07 */
[----:B------:R-:W-:Y:S01]  /*a650*/  IABS R181, R183 ;  /* 0x000000b700b57213 */ /* 0x000fe20000000000 */
[----:B------:R-:W-:Y:S01]  /*a660*/  @!P0 IMAD.IADD R179, R179, 0x1, -R3 ;  /* 0x00000001b3b38824 */ /* 0x000fe200078e0a03 */
[C---:B------:R-:W-:Y:S01]  /*a670*/  ISETP.GT.U32.AND P1, PT, R3.reuse, R177, PT ;  /* 0x000000b10300720c */ /* 0x040fe20003f24070 */
[C---:B------:R-:W-:Y:S01]  /*a680*/  IMAD R180, R3.reuse, R7, R180 ;  /* 0x0000000703b47224 */ /* 0x040fe200078e02b4 */
[----:B------:R-:W-:Y:S01]  /*a690*/  ISETP.GT.U32.AND P0, PT, R3, R178, PT ;  /* 0x000000b20300720c */ /* 0x000fe20003f04070 */
[----:B------:R-:W-:-:S03]  /*a6a0*/  IMAD.HI.U32 R7, R2, R181, RZ ;  /* 0x000000b502077227 */ /* 0x000fc600078e00ff */
[C---:B------:R-:W-:Y:S01]  /*a6b0*/  ISETP.GT.U32.AND P3, PT, R3.reuse, R180, PT ;  /* 0x000000b40300720c */ /* 0x040fe20003f64070 */
[----:B------:R-:W-:Y:S02]  /*a6c0*/  IMAD.MOV R8, RZ, RZ, -R7 ;  /* 0x000000ffff087224 */ /* 0x000fe400078e0a07 */
[----:B------:R-:W-:Y:S01]  /*a6d0*/  @!P2 IMAD.MOV R176, RZ, RZ, -R176 ;  /* 0x000000ffffb0a224 */ /* 0x000fe200078e0ab0 */
[C---:B------:R-:W-:Y:S01]  /*a6e0*/  ISETP.GT.U32.AND P2, PT, R3.reuse, R179, PT ;  /* 0x000000b30300720c */ /* 0x040fe20003f44070 */
[----:B------:R-:W-:Y:S02]  /*a6f0*/  IMAD R181, R3, R8, R181 ;  /* 0x0000000803b57224 */ /* 0x000fe400078e02b5 */
[--C-:B------:R-:W-:Y:S01]  /*a700*/  @!P1 IMAD.IADD R177, R177, 0x1, -R3.reuse ;  /* 0x00000001b1b19824 */ /* 0x100fe200078e0a03 */
[----:B------:R-:W-:Y:S01]  /*a710*/  ISETP.GE.AND P1, PT, R184, RZ, PT ;  /* 0x000000ffb800720c */ /* 0x000fe20003f26270 */
[----:B------:R-:W-:Y:S01]  /*a720*/  @!P0 IMAD.IADD R178, R178, 0x1, -R3 ;  /* 0x00000001b2b28824 */ /* 0x000fe200078e0a03 */
[----:B------:R-:W-:Y:S01]  /*a730*/  ISETP.GT.U32.AND P0, PT, R3, R181, PT ;  /* 0x000000b50300720c */ /* 0x000fe20003f04070 */
[----:B------:R-:W-:-:S04]  /*a740*/  IMAD.HI.U32 R7, R2, R182, RZ ;  /* 0x000000b602077227 */ /* 0x000fc800078e00ff */
[----:B------:R-:W-:Y:S01]  /*a750*/  @!P6 IMAD.MOV R177, RZ, RZ, -R177 ;  /* 0x000000ffffb1e224 */ /* 0x000fe200078e0ab1 */
[----:B------:R-:W-:Y:S01]  /*a760*/  ISETP.GE.AND P6, PT, R183, RZ, PT ;  /* 0x000000ffb700720c */ /* 0x000fe20003fc6270 */
[----:B------:R-:W-:Y:S01]  /*a770*/  IMAD.MOV R7, RZ, RZ, -R7 ;  /* 0x000000ffff077224 */ /* 0x000fe200078e0a07 */
[----:B------:R-:W-:Y:S01]  /*a780*/  IABS R183, R187 ;  /* 0x000000bb00b77213 */ /* 0x000fe20000000000 */
[----:B------:R-:W-:Y:S02]  /*a790*/  VIADD R8, R6, 0x8e ;  /* 0x0000008e06087836 */ /* 0x000fe40000000000 */
[----:B------:R-:W-:Y:S02]  /*a7a0*/  IMAD R182, R3, R7, R182 ;  /* 0x0000000703b67224 */ /* 0x000fe400078e02b6 */
[----:B------:R-:W-:Y:S01]  /*a7b0*/  IMAD.HI.U32 R7, R2, R183, RZ ;  /* 0x000000b702077227 */ /* 0x000fe200078e00ff */
[----:B------:R-:W-:-:S03]  /*a7c0*/  IABS R184, R8 ;  /* 0x0000000800b87213 */ /* 0x000fc60000000000 */
[----:B------:R-:W-:Y:S01]  /*a7d0*/  @!P2 IMAD.IADD R179, R179, 0x1, -R3 ;  /* 0x00000001b3b3a824 */ /* 0x000fe200078e0a03 */
[----:B------:R-:W-:Y:S01]  /*a7e0*/  ISETP.GE.AND P2, PT, R8, RZ, PT ;  /* 0x000000ff0800720c */ /* 0x000fe20003f46270 */
[----:B------:R-:W-:Y:S02]  /*a7f0*/  IMAD.MOV R8, RZ, RZ, -R7 ;  /* 0x000000ffff087224 */ /* 0x000fe400078e0a07 */
[--C-:B------:R-:W-:Y:S01]  /*a800*/  @!P0 IMAD.IADD R181, R181, 0x1, -R3.reuse ;  /* 0x00000001b5b58824 */ /* 0x100fe200078e0a03 */
[----:B------:R-:W-:Y:S01]  /*a810*/  ISETP.GE.AND P0, PT, R186, RZ, PT ;  /* 0x000000ffba00720c */ /* 0x000fe20003f06270 */
[----:B------:R-:W-:Y:S01]  /*a820*/  @!P3 IMAD.IADD R180, R180, 0x1, -R3 ;  /* 0x00000001b4b4b824 */ /* 0x000fe200078e0a03 */
[----:B------:R-:W-:Y:S01]  /*a830*/  IABS R186, R190 ;  /* 0x000000be00ba7213 */ /* 0x000fe20000000000 */
[C---:B------:R-:W-:Y:S02]  /*a840*/  IMAD R183, R3.reuse, R8, R183 ;  /* 0x0000000803b77224 */ /* 0x040fe400078e02b7 */
[----:B------:R-:W-:Y:S01]  /*a850*/  @!P4 IMAD.MOV R178, RZ, RZ, -R178 ;  /* 0x000000ffffb2c224 */ /* 0x000fe200078e0ab2 */
[C---:B------:R-:W-:Y:S01]  /*a860*/  ISETP.GT.U32.AND P4, PT, R3.reuse, R181, PT ;  /* 0x000000b50300720c */ /* 0x040fe20003f84070 */
[----:B------:R-:W-:Y:S01]  /*a870*/  IMAD.HI.U32 R7, R2, R184, RZ ;  /* 0x000000b802077227 */ /* 0x000fe200078e00ff */
[----:B------:R-:W-:-:S03]  /*a880*/  ISETP.GT.U32.AND P3, PT, R3, R180, PT ;  /* 0x000000b40300720c */ /* 0x000fc60003f64070 */
[----:B------:R-:W-:Y:S01]  /*a890*/  @!P5 IMAD.MOV R179, RZ, RZ, -R179 ;  /* 0x000000ffffb3d224 */ /* 0x000fe200078e0ab3 */
[----:B------:R-:W-:Y:S01]  /*a8a0*/  ISETP.GT.U32.AND P5, PT, R3, R183, PT ;  /* 0x000000b70300720c */ /* 0x000fe20003fa4070 */
[----:B------:R-:W-:-:S04]  /*a8b0*/  IMAD.HI.U32 R8, R2, R185, RZ ;  /* 0x000000b902087227 */ /* 0x000fc800078e00ff */
[----:B------:R-:W-:Y:S02]  /*a8c0*/  IMAD.MOV R7, RZ, RZ, -R7 ;  /* 0x000000ffff077224 */ /* 0x000fe400078e0a07 */
[----:B------:R-:W-:Y:S02]  /*a8d0*/  IMAD.MOV R8, RZ, RZ, -R8 ;  /* 0x000000ffff087224 */ /* 0x000fe400078e0a08 */
[C---:B------:R-:W-:Y:S02]  /*a8e0*/  IMAD R184, R3.reuse, R7, R184 ;  /* 0x0000000703b87224 */ /* 0x040fe400078e02b8 */
[----:B------:R-:W-:Y:S02]  /*a8f0*/  IMAD R185, R3, R8, R185 ;  /* 0x0000000803b97224 */ /* 0x000fe400078e02b9 */
[--C-:B------:R-:W-:Y:S01]  /*a900*/  @!P4 IMAD.IADD R181, R181, 0x1, -R3.reuse ;  /* 0x00000001b5b5c824 */ /* 0x100fe200078e0a03 */
[C---:B------:R-:W-:Y:S01]  /*a910*/  ISETP.GT.U32.AND P4, PT, R3.reuse, R184, PT ;  /* 0x000000b80300720c */ /* 0x040fe20003f84070 */
[--C-:B------:R-:W-:Y:S01]  /*a920*/  @!P3 IMAD.IADD R180, R180, 0x1, -R3.reuse ;  /* 0x00000001b4b4b824 */ /* 0x100fe200078e0a03 */
[----:B------:R-:W-:Y:S01]  /*a930*/  ISETP.GT.U32.AND P3, PT, R3, R182, PT ;  /* 0x000000b60300720c */ /* 0x000fe20003f64070 */
[----:B------:R-:W-:Y:S01]  /*a940*/  @!P5 IMAD.IADD R183, R183, 0x1, -R3 ;  /* 0x00000001b7b7d824 */ /* 0x000fe200078e0a03 */
[----:B------:R-:W-:Y:S01]  /*a950*/  ISETP.GT.U32.AND P5, PT, R3, R185, PT ;  /* 0x000000b90300720c */ /* 0x000fe20003fa4070 */
[----:B------:R-:W-:-:S04]  /*a960*/  IMAD.HI.U32 R7, R2, R186, RZ ;  /* 0x000000ba02077227 */ /* 0x000fc800078e00ff */
[----:B------:R-:W-:Y:S01]  /*a970*/  @!P1 IMAD.MOV R180, RZ, RZ, -R180 ;  /* 0x000000ffffb49224 */ /* 0x000fe200078e0ab4 */
[----:B------:R-:W-:Y:S01]  /*a980*/  ISETP.GE.AND P1, PT, R187, RZ, PT ;  /* 0x000000ffbb00720c */ /* 0x000fe20003f26270 */
[----:B------:R-:W-:Y:S01]  /*a990*/  IMAD.MOV R7, RZ, RZ, -R7 ;  /* 0x000000ffff077224 */ /* 0x000fe200078e0a07 */
[----:B------:R-:W-:Y:S01]  /*a9a0*/  IABS R187, R191 ;  /* 0x000000bf00bb7213 */ /* 0x000fe20000000000 */
[--C-:B------:R-:W-:Y:S01]  /*a9b0*/  @!P4 IMAD.IADD R184, R184, 0x1, -R3.reuse ;  /* 0x00000001b8b8c824 */ /* 0x100fe200078e0a03 */
[----:B------:R-:W-:Y:S01]  /*a9c0*/  ISETP.GT.U32.AND P4, PT, R3, R183, PT ;  /* 0x000000b70300720c */ /* 0x000fe20003f84070 */
[--C-:B------:R-:W-:Y:S02]  /*a9d0*/  @!P3 IMAD.IADD R182, R182, 0x1, -R3.reuse ;  /* 0x00000001b6b6b824 */ /* 0x100fe400078e0a03 */
[----:B------:R-:W-:Y:S01]  /*a9e0*/  @!P5 IMAD.IADD R185, R185, 0x1, -R3 ;  /* 0x00000001b9b9d824 */ /* 0x000fe200078e0a03 */
[C---:B------:R-:W-:Y:S01]  /*a9f0*/  ISETP.GT.U32.AND P5, PT, R3.reuse, R184, PT ;  /* 0x000000b80300720c */ /* 0x040fe20003fa4070 */
[C---:B------:R-:W-:Y:S01]  /*aa00*/  IMAD R186, R3.reuse, R7, R186 ;  /* 0x0000000703ba7224 */ /* 0x040fe200078e02ba */
[----:B------:R-:W-:Y:S01]  /*aa10*/  ISETP.GT.U32.AND P3, PT, R3, R182, PT ;  /* 0x000000b60300720c */ /* 0x000fe20003f64070 */
[----:B------:R-:W-:-:S04]  /*aa20*/  IMAD.HI.U32 R7, R2, R187, RZ ;  /* 0x000000bb02077227 */ /* 0x000fc800078e00ff */
[----:B------:R-:W-:Y:S02]  /*aa30*/  IMAD.MOV R8, RZ, RZ, -R7 ;  /* 0x000000ffff087224 */ /* 0x000fe400078e0a07 */
[----:B------:R-:W-:Y:S01]  /*aa40*/  @!P4 IMAD.IADD R183, R183, 0x1, -R3 ;  /* 0x00000001b7b7c824 */ /* 0x000fe200078e0a03 */
[----:B------:R-:W-:Y:S01]  /*aa50*/  ISETP.GE.AND P4, PT, R190, RZ, PT ;  /* 0x000000ffbe00720c */ /* 0x000fe20003f86270 */
[C---:B------:R-:W-:Y:S01]  /*aa60*/  IMAD R187, R3.reuse, R8, R187 ;  /* 0x0000000803bb7224 */ /* 0x040fe200078e02bb */
[----:B------:R-:W-:Y:S01]  /*aa70*/  IABS R190, R197 ;  /* 0x000000c500be7213 */ /* 0x000fe20000000000 */
[--C-:B------:R-:W-:Y:S02]  /*aa80*/  @!P5 IMAD.IADD R184, R184, 0x1, -R3.reuse ;  /* 0x00000001b8b8d824 */ /* 0x100fe400078e0a03 */
[----:B------:R-:W-:Y:S01]  /*aa90*/  @!P3 IMAD.IADD R182, R182, 0x1, -R3 ;  /* 0x00000001b6b6b824 */ /* 0x000fe200078e0a03 */
[C---:B------:R-:W-:Y:S01]  /*aaa0*/  ISETP.GT.U32.AND P5, PT, R3.reuse, R187, PT ;  /* 0x000000bb0300720c */ /* 0x040fe20003fa4070 */
[----:B------:R-:W-:Y:S01]  /*aab0*/  @!P6 IMAD.MOV R181, RZ, RZ, -R181 ;  /* 0x000000ffffb5e224 */ /* 0x000fe200078e0ab5 */
[----:B------:R-:W-:Y:S01]  /*aac0*/  ISETP.GE.AND P3, PT, R188, RZ, PT ;  /* 0x000000ffbc00720c */ /* 0x000fe20003f66270 */
[----:B------:R-:W-:Y:S01]  /*aad0*/  @!P0 IMAD.MOV R182, RZ, RZ, -R182 ;  /* 0x000000ffffb68224 */ /* 0x000fe200078e0ab6 */
[----:B------:R-:W-:Y:S01]  /*aae0*/  IABS R188, R192 ;  /* 0x000000c000bc7213 */ /* 0x000fe20000000000 */
[----:B------:R-:W-:Y:S01]  /*aaf0*/  IMAD.HI.U32 R8, R2, R189, RZ ;  /* 0x000000bd02087227 */ /* 0x000fe200078e00ff */
[----:B------:R-:W-:-:S02]  /*ab00*/  ISETP.GT.U32.AND P0, PT, R3, R186, PT ;  /* 0x000000ba0300720c */ /* 0x000fc40003f04070 */
[----:B------:R-:W-:Y:S01]  /*ab10*/  ISETP.GT.U32.AND P6, PT, R3, R185, PT ;  /* 0x000000b90300720c */ /* 0x000fe20003fc4070 */
[----:B------:R-:W-:-:S04]  /*ab20*/  IMAD.HI.U32 R7, R2, R188, RZ ;  /* 0x000000bc02077227 */ /* 0x000fc800078e00ff */
[----:B------:R-:W-:Y:S02]  /*ab30*/  @!P5 IMAD.IADD R187, R187, 0x1, -R3 ;  /* 0x00000001bbbbd824 */ /* 0x000fe400078e0a03 */
[----:B------:R-:W-:Y:S02]  /*ab40*/  IMAD.MOV R7, RZ, RZ, -R7 ;  /* 0x000000ffff077224 */ /* 0x000fe400078e0a07 */
[----:B------:R-:W-:Y:S01]  /*ab50*/  IMAD.MOV R8, RZ, RZ, -R8 ;  /* 0x000000ffff087224 */ /* 0x000fe200078e0a08 */
[C---:B------:R-:W-:Y:S01]  /*ab60*/  ISETP.GT.U32.AND P5, PT, R3.reuse, R187, PT ;  /* 0x000000bb0300720c */ /* 0x040fe20003fa4070 */
[----:B------:R-:W-:Y:S02]  /*ab70*/  IMAD R188, R3, R7, R188 ;  /* 0x0000000703bc7224 */ /* 0x000fe400078e02bc */
[----:B------:R-:W-:-:S04]  /*ab80*/  IMAD.HI.U32 R7, R2, R190, RZ ;  /* 0x000000be02077227 */ /* 0x000fc800078e00ff */
[----:B------:R-:W-:Y:S01]  /*ab90*/  @!P0 IMAD.IADD R186, R186, 0x1, -R3 ;  /* 0x00000001baba8824 */ /* 0x000fe200078e0a03 */
[----:B------:R-:W-:Y:S01]  /*aba0*/  ISETP.GE.AND P0, PT, R192, RZ, PT ;  /* 0x000000ffc000720c */ /* 0x000fe20003f06270 */
[----:B------:R-:W-:Y:S02]  /*abb0*/  IMAD.MOV R7, RZ, RZ, -R7 ;  /* 0x000000ffff077224 */ /* 0x000fe400078e0a07 */
[----:B------:R-:W-:Y:S01]  /*abc0*/  @!P6 IMAD.IADD R185, R185, 0x1, -R3 ;  /* 0x00000001b9b9e824 */ /* 0x000fe200078e0a03 */
[----:B------:R-:W-:Y:S01]  /*abd0*/  ISETP.GE.AND P6, PT, R191, RZ, PT ;  /* 0x000000ffbf00720c */ /* 0x000fe20003fc6270 */
[C---:B------:R-:W-:Y:S01]  /*abe0*/  IMAD R189, R3.reuse, R8, R189 ;  /* 0x0000000803bd7224 */ /* 0x040fe200078e02bd */
[----:B------:R-:W-:Y:S01]  /*abf0*/  IABS R191, R198 ;  /* 0x000000c600bf7213 */ /* 0x000fe20000000000 */
[----:B------:R-:W-:Y:S01]  /*ac00*/  @!P1 IMAD.MOV R183, RZ, RZ, -R183 ;  /* 0x000000ffffb79224 */ /* 0x000fe200078e0ab7 */
[C---:B------:R-:W-:Y:S01]  /*ac10*/  ISETP.GT.U32.AND P1, PT, R3.reuse, R186, PT ;  /* 0x000000ba0300720c */ /* 0x040fe20003f24070 */
[----:B------:R-:W-:Y:S01]  /*ac20*/  @!P2 IMAD.MOV R184, RZ, RZ, -R184 ;  /* 0x000000ffffb8a224 */ /* 0x000fe200078e0ab8 */
[C---:B------:R-:W-:Y:S01]  /*ac30*/  ISETP.GT.U32.AND P2, PT, R3.reuse, R188, PT ;  /* 0x000000bc0300720c */ /* 0x040fe20003f44070 */
[----:B------:R-:W-:-:S02]  /*ac40*/  IMAD R190, R3, R7, R190 ;  /* 0x0000000703be7224 */ /* 0x000fc400078e02be */
[----:B------:R-:W-:Y:S01]  /*ac50*/  @!P3 IMAD.MOV R185, RZ, RZ, -R185 ;  /* 0x000000ffffb9b224 */ /* 0x000fe200078e0ab9 */
[----:B------:R-:W-:Y:S01]  /*ac60*/  ISETP.GT.U32.AND P3, PT, R3, R189, PT ;  /* 0x000000bd0300720c */ /* 0x000fe20003f64070 */
[----:B------:R-:W-:Y:S01]  /*ac70*/  @!P5 IMAD.IADD R187, R187, 0x1, -R3 ;  /* 0x00000001bbbbd824 */ /* 0x000fe200078e0a03 */
[----:B------:R-:W-:Y:S01]  /*ac80*/  ISETP.GT.U32.AND P5, PT, R3, R190, PT ;  /* 0x000000be0300720c */ /* 0x000fe20003fa4070 */
[----:B------:R-:W-:Y:S02]  /*ac90*/  VIADD R8, R6, 0x7e ;  /* 0x0000007e06087836 */ /* 0x000fe40000000000 */
[----:B------:R-:W-:-:S03]  /*aca0*/  IMAD.HI.U32 R7, R2, R191, RZ ;  /* 0x000000bf02077227 */ /* 0x000fc600078e00ff */
[----:B------:R-:W-:Y:S01]  /*acb0*/  IABS R192, R8 ;  /* 0x0000000800c07213 */ /* 0x000fe20000000000 */
[--C-:B------:R-:W-:Y:S01]  /*acc0*/  @!P1 IMAD.IADD R186, R186, 0x1, -R3.reuse ;  /* 0x00000001baba9824 */ /* 0x100fe200078e0a03 */
[----:B------:R-:W-:Y:S01]  /*acd0*/  ISETP.GE.AND P1, PT, R8, RZ, PT ;  /* 0x000000ff0800720c */ /* 0x000fe20003f26270 */
[--C-:B------:R-:W-:Y:S01]  /*ace0*/  @!P2 IMAD.IADD R188, R188, 0x1, -R3.reuse ;  /* 0x00000001bcbca824 */ /* 0x100fe200078e0a03 */
[----:B------:R-:W-:Y:S01]  /*acf0*/  ISETP.GE.AND P2, PT, R193, RZ, PT ;  /* 0x000000ffc100720c */ /* 0x000fe20003f46270 */
[--C-:B------:R-:W-:Y:S02]  /*ad00*/  @!P3 IMAD.IADD R189, R189, 0x1, -R3.reuse ;  /* 0x00000001bdbdb824 */ /* 0x100fe400078e0a03 */
[----:B------:R-:W-:Y:S01]  /*ad10*/  @!P4 IMAD.MOV R186, RZ, RZ, -R186 ;  /* 0x000000ffffbac224 */ /* 0x000fe200078e0aba */
[C---:B------:R-:W-:Y:S01]  /*ad20*/  ISETP.GT.U32.AND P4, PT, R3.reuse, R188, PT ;  /* 0x000000bc0300720c */ /* 0x040fe20003f84070 */
[----:B------:R-:W-:Y:S01]  /*ad30*/  @!P5 IMAD.IADD R190, R190, 0x1, -R3 ;  /* 0x00000001bebed824 */ /* 0x000fe200078e0a03 */
[----:B------:R-:W-:Y:S01]  /*ad40*/  ISETP.GT.U32.AND P3, PT, R3, R189, PT ;  /* 0x000000bd0300720c */ /* 0x000fe20003f64070 */
[----:B------:R-:W-:-:S02]  /*ad50*/  IMAD.MOV R8, RZ, RZ, -R7 ;  /* 0x000000ffff087224 */ /* 0x000fc400078e0a07 */
[----:B------:R-:W-:Y:S01]  /*ad60*/  IMAD.HI.U32 R7, R2, R192, RZ ;  /* 0x000000c002077227 */ /* 0x000fe200078e00ff */
[----:B------:R-:W-:-:S03]  /*ad70*/  ISETP.GT.U32.AND P5, PT, R3, R190, PT ;  /* 0x000000be0300720c */ /* 0x000fc60003fa4070 */
[----:B------:R-:W-:Y:S02]  /*ad80*/  IMAD.MOV R7, RZ, RZ, -R7 ;  /* 0x000000ffff077224 */ /* 0x000fe400078e0a07 */
[C---:B------:R-:W-:Y:S02]  /*ad90*/  IMAD R191, R3.reuse, R8, R191 ;  /* 0x0000000803bf7224 */ /* 0x040fe400078e02bf */
[----:B------:R-:W-:Y:S02]  /*ada0*/  IMAD R192, R3, R7, R192 ;  /* 0x0000000703c07224 */ /* 0x000fe400078e02c0 */
[----:B------:R-:W-:-:S04]  /*adb0*/  IMAD.HI.U32 R7, R2, R194, RZ ;  /* 0x000000c202077227 */ /* 0x000fc800078e00ff */
[----:B------:R-:W-:Y:S01]  /*adc0*/  @!P4 IMAD.IADD R188, R188, 0x1, -R3 ;  /* 0x00000001bcbcc824 */ /* 0x000fe200078e0a03 */
[----:B------:R-:W-:Y:S01]  /*add0*/  ISETP.GT.U32.AND P4, PT, R3, R191, PT ;  /* 0x000000bf0300720c */ /* 0x000fe20003f84070 */
[----:B------:R-:W-:-:S04]  /*ade0*/  IMAD.HI.U32 R193, R2, R196, RZ ;  /* 0x000000c402c17227 */ /* 0x000fc800078e00ff */
[----:B------:R-:W-:-:S04]  /*adf0*/  IMAD.HI.U32 R8, R2, R195, RZ ;  /* 0x000000c302087227 */ /* 0x000fc800078e00ff */
[----:B------:R-:W-:Y:S02]  /*ae00*/  IMAD.MOV R7, RZ, RZ, -R7 ;  /* 0x000000ffff077224 */ /* 0x000fe400078e0a07 */
[--C-:B------:R-:W-:Y:S01]  /*ae10*/  @!P3 IMAD.IADD R189, R189, 0x1, -R3.reuse ;  /* 0x00000001bdbdb824 */ /* 0x100fe200078e0a03 */
[----:B------:R-:W-:Y:S01]  /*ae20*/  ISETP.GE.AND P3, PT, R197, RZ, PT ;  /* 0x000000ffc500720c */ /* 0x000fe20003f66270 */
[----:B------:R-:W-:Y:S01]  /*ae30*/  @!P5 IMAD.IADD R190, R190, 0x1, -R3 ;  /* 0x00000001bebed824 */ /* 0x000fe200078e0a03 */
[C---:B------:R-:W-:Y:S01]  /*ae40*/  ISETP.GT.U32.AND P5, PT, R3.reuse, R192, PT ;  /* 0x000000c00300720c */ /* 0x040fe20003fa4070 */
[----:B------:R-:W-:Y:S02]  /*ae50*/  IMAD.MOV R197, RZ, RZ, -R193 ;  /* 0x000000ffffc57224 */ /* 0x000fe400078e0ac1 */
[----:B------:R-:W-:Y:S02]  /*ae60*/  IMAD.MOV R8, RZ, RZ, -R8 ;  /* 0x000000ffff087224 */ /* 0x000fe400078e0a08 */
[----:B------:R-:W-:-:S02]  /*ae70*/  IMAD R193, R3, R7, R194 ;  /* 0x0000000703c17224 */ /* 0x000fc400078e02c2 */
[C---:B------:R-:W-:Y:S02]  /*ae80*/  IMAD R194, R3.reuse, R8, R195 ;  /* 0x0000000803c27224 */ /* 0x040fe400078e02c3 */
[----:B------:R-:W-:Y:S01]  /*ae90*/  @!P0 IMAD.MOV R188, RZ, RZ, -R188 ;  /* 0x000000ffffbc8224 */ /* 0x000fe200078e0abc */
[----:B------:R-:W-:Y:S01]  /*aea0*/  ISETP.GT.U32.AND P0, PT, R3, R193, PT ;  /* 0x000000c10300720c */ /* 0x000fe20003f04070 */
[----:B------:R-:W-:Y:S01]  /*aeb0*/  @!P4 IMAD.IADD R191, R191, 0x1, -R3 ;  /* 0x00000001bfbfc824 */ /* 0x000fe200078e0a03 */
[----:B------:R-:W-:Y:S01]  /*aec0*/  ISETP.GE.AND P4, PT, R198, RZ, PT ;  /* 0x000000ffc600720c */ /* 0x000fe20003f86270 */
[----:B------:R-:W-:Y:S01]  /*aed0*/  @!P2 IMAD.MOV R189, RZ, RZ, -R189 ;  /* 0x000000ffffbda224 */ /* 0x000fe200078e0abd */
[C---:B------:R-:W-:Y:S01]  /*aee0*/  ISETP.GT.U32.AND P2, PT, R3.reuse, R194, PT ;  /* 0x000000c20300720c */ /* 0x040fe20003f44070 */
[----:B------:R-:W-:Y:S01]  /*aef0*/  @!P5 IMAD.IADD R192, R192, 0x1, -R3 ;  /* 0x00000001c0c0d824 */ /* 0x000fe200078e0a03 */
[C---:B------:R-:W-:Y:S01]  /*af00*/  ISETP.GT.U32.AND P5, PT, R3.reuse, R191, PT ;  /* 0x000000bf0300720c */ /* 0x040fe20003fa4070 */
[----:B------:R-:W-:Y:S01]  /*af10*/  IMAD R195, R3, R197, R196 ;  /* 0x000000c503c37224 */ /* 0x000fe200078e02c4 */
[----:B------:R-:W-:Y:S01]  /*af20*/  LOP3.LUT R198, R5, 0x76, RZ, 0xfc, !PT ;  /* 0x0000007605c67812 */ /* 0x000fe200078efcff */
[----:B------:R-:W-:Y:S01]  /*af30*/  @!P6 IMAD.MOV R187, RZ, RZ, -R187 ;  /* 0x000000ffffbbe224 */ /* 0x000fe200078e0abb */
[----:B------:R-:W-:Y:S01]  /*af40*/  ISETP.GT.U32.AND P6, PT, R3, R192, PT ;  /* 0x000000c00300720c */ /* 0x000fe20003fc4070 */
[----:B------:R-:W-:Y:S01]  /*af50*/  @!P3 IMAD.MOV R190, RZ, RZ, -R190 ;  /* 0x000000ffffbeb224 */ /* 0x000fe200078e0abe */
[----:B------:R-:W-:Y:S01]  /*af60*/  IABS R196, R198 ;  /* 0x000000c600c47213 */ /* 0x000fe20000000000 */
[----:B------:R-:W-:Y:S01]  /*af70*/  @!P0 IMAD.IADD R193, R193, 0x1, -R3 ;  /* 0x00000001c1c18824 */ /* 0x000fe200078e0a03 */
[----:B------:R-:W-:-:S02]  /*af80*/  IABS R197, R202 ;  /* 0x000000ca00c57213 */ /* 0x000fc40000000000 */
[----:B------:R-:W-:Y:S01]  /*af90*/  ISETP.GE.AND P3, PT, R199, RZ, PT ;  /* 0x000000ffc700720c */ /* 0x000fe20003f66270 */
[----:B------:R-:W-:Y:S01]  /*afa0*/  @!P2 IMAD.IADD R194, R194, 0x1, -R3 ;  /* 0x00000001c2c2a824 */ /* 0x000fe200078e0a03 */
[----:B------:R-:W-:Y:S01]  /*afb0*/  ISETP.GT.U32.AND P2, PT, R3, R193, PT ;  /* 0x000000c10300720c */ /* 0x000fe20003f44070 */
[----:B------:R-:W-:Y:S01]  /*afc0*/  IMAD.HI.U32 R7, R2, R196, RZ ;  /* 0x000000c402077227 */ /* 0x000fe200078e00ff */
[----:B------:R-:W-:-:S03]  /*afd0*/  ISETP.GE.AND P0, PT, R201, RZ, PT ;  /* 0x000000ffc900720c */ /* 0x000fc60003f06270 */
[----:B------:R-:W-:Y:S01]  /*afe0*/  @!P5 IMAD.IADD R191, R191, 0x1, -R3 ;  /* 0x00000001bfbfd824 */ /* 0x000fe200078e0a03 */
[C---:B------:R-:W-:Y:S01]  /*aff0*/  ISETP.GT.U32.AND P5, PT, R3.reuse, R195, PT ;  /* 0x000000c30300720c */ /* 0x040fe20003fa4070 */
[----:B------:R-:W-:Y:S02]  /*b000*/  IMAD.MOV R7, RZ, RZ, -R7 ;  /* 0x000000ffff077224 */ /* 0x000fe400078e0a07 */
[----:B------:R-:W-:Y:S01]  /*b010*/  @!P4 IMAD.MOV R191, RZ, RZ, -R191 ;  /* 0x000000ffffbfc224 */ /* 0x000fe200078e0abf */
[C---:B------:R-:W-:Y:S01]  /*b020*/  ISETP.GT.U32.AND P4, PT, R3.reuse, R194, PT ;  /* 0x000000c20300720c */ /* 0x040fe20003f84070 */
[----:B------:R-:W-:Y:S02]  /*b030*/  IMAD R196, R3, R7, R196 ;  /* 0x0000000703c47224 */ /* 0x000fe400078e02c4 */
[--C-:B------:R-:W-:Y:S02]  /*b040*/  @!P2 IMAD.IADD R193, R193, 0x1, -R3.reuse ;  /* 0x00000001c1c1a824 */ /* 0x100fe400078e0a03 */
[--C-:B------:R-:W-:Y:S01]  /*b050*/  @!P6 IMAD.IADD R192, R192, 0x1, -R3.reuse ;  /* 0x00000001c0c0e824 */ /* 0x100fe200078e0a03 */
[----:B------:R-:W-:Y:S01]  /*b060*/  ISETP.GT.U32.AND P2, PT, R3, R196, PT ;  /* 0x000000c40300720c */ /* 0x000fe20003f44070 */
[----:B------:R-:W-:Y:S01]  /*b070*/  VIADD R7, R6, 0x6e ;  /* 0x0000006e06077836 */ /* 0x000fe20000000000 */
[----:B------:R-:W-:Y:S01]  /*b080*/  ISETP.GE.AND P6, PT, R200, RZ, PT ;  /* 0x000000ffc800720c */ /* 0x000fe20003fc6270 */
[--C-:B------:R-:W-:Y:S01]  /*b090*/  @!P5 IMAD.IADD R195, R195, 0x1, -R3.reuse ;  /* 0x00000001c3c3d824 */ /* 0x100fe200078e0a03 */
[----:B------:R-:W-:Y:S01]  /*b0a0*/  ISETP.GE.AND P5, PT, R198, RZ, PT ;  /* 0x000000ffc600720c */ /* 0x000fe20003fa6270 */
[----:B------:R-:W-:Y:S01]  /*b0b0*/  @!P1 IMAD.MOV R192, RZ, RZ, -R192 ;  /* 0x000000ffffc09224 */ /* 0x000fe200078e0ac0 */
[----:B------:R-:W-:Y:S01]  /*b0c0*/  IABS R198, R203 ;  /* 0x000000cb00c67213 */ /* 0x000fe20000000000 */
[----:B------:R-:W-:Y:S01]  /*b0d0*/  @!P4 IMAD.IADD R194, R194, 0x1, -R3 ;  /* 0x00000001c2c2c824 */ /* 0x000fe200078e0a03 */
[----:B------:R-:W-:Y:S01]  /*b0e0*/  ISETP.GT.U32.AND P1, PT, R3, R195, PT ;  /* 0x000000c30300720c */ /* 0x000fe20003f24070 */
[----:B------:R-:W-:Y:S01]  /*b0f0*/  IMAD.HI.U32 R8, R2, R197, RZ ;  /* 0x000000c502087227 */ /* 0x000fe200078e00ff */
[----:B------:R-:W-:-:S02]  /*b100*/  ISETP.GE.AND P4, PT, R7, RZ, PT ;  /* 0x000000ff0700720c */ /* 0x000fc40003f86270 */
[----:B------:R-:W-:Y:S01]  /*b110*/  IABS R201, R7 ;  /* 0x0000000700c97213 */ /* 0x000fe20000000000 */
[----:B------:R-:W-:Y:S01]  /*b120*/  IMAD.HI.U32 R7, R2, R198, RZ ;  /* 0x000000c602077227 */ /* 0x000fe200078e00ff */
[----:B------:R-:W-:-:S03]  /*b130*/  IABS R200, R204 ;  /* 0x000000cc00c87213 */ /* 0x000fc60000000000 */
[----:B------:R-:W-:Y:S02]  /*b140*/  IMAD.MOV R8, RZ, RZ, -R8 ;  /* 0x000000ffff087224 */ /* 0x000fe400078e0a08 */
[----:B------:R-:W-:Y:S01]  /*b150*/  @!P2 IMAD.IADD R196, R196, 0x1, -R3 ;  /* 0x00000001c4c4a824 */ /* 0x000fe200078e0a03 */
[----:B------:R-:W-:Y:S01]  /*b160*/  ISETP.GE.AND P2, PT, R202, RZ, PT ;  /* 0x000000ffca00720c */ /* 0x000fe20003f46270 */
[----:B------:R-:W-:Y:S02]  /*b170*/  IMAD.MOV R199, RZ, RZ, -R7 ;  /* 0x000000ffffc77224 */ /* 0x000fe400078e0a07 */
[C---:B------:R-:W-:Y:S02]  /*b180*/  IMAD R197, R3.reuse, R8, R197 ;  /* 0x0000000803c57224 */ /* 0x040fe400078e02c5 */
[----:B------:R-:W-:Y:S01]  /*b190*/  @!P3 IMAD.MOV R193, RZ, RZ, -R193 ;  /* 0x000000ffffc1b224 */ /* 0x000fe200078e0ac1 */
[C---:B------:R-:W-:Y:S01]  /*b1a0*/  ISETP.GT.U32.AND P3, PT, R3.reuse, R196, PT ;  /* 0x000000c40300720c */ /* 0x040fe20003f64070 */
[----:B------:R-:W-:-:S02]  /*b1b0*/  IMAD R198, R3, R199, R198 ;  /* 0x000000c703c67224 */ /* 0x000fc400078e02c6 */
[----:B------:R-:W-:Y:S01]  /*b1c0*/  @!P1 IMAD.IADD R195, R195, 0x1, -R3 ;  /* 0x00000001c3c39824 */ /* 0x000fe200078e0a03 */
[C---:B------:R-:W-:Y:S01]  /*b1d0*/  ISETP.GT.U32.AND P1, PT, R3.reuse, R197, PT ;  /* 0x000000c50300720c */ /* 0x040fe20003f24070 */
[----:B------:R-:W-:Y:S01]  /*b1e0*/  @!P6 IMAD.MOV R194, RZ, RZ, -R194 ;  /* 0x000000ffffc2e224 */ /* 0x000fe200078e0ac2 */
[----:B------:R-:W-:Y:S01]  /*b1f0*/  ISETP.GT.U32.AND P6, PT, R3, R198, PT ;  /* 0x000000c60300720c */ /* 0x000fe20003fc4070 */
[----:B------:R-:W-:-:S04]  /*b200*/  IMAD.HI.U32 R8, R2, R200, RZ ;  /* 0x000000c802087227 */ /* 0x000fc800078e00ff */
[----:B------:R-:W-:Y:S02]  /*b210*/  IMAD.MOV R8, RZ, RZ, -R8 ;  /* 0x000000ffff087224 */ /* 0x000fe400078e0a08 */
[--C-:B------:R-:W-:Y:S01]  /*b220*/  @!P3 IMAD.IADD R196, R196, 0x1, -R3.reuse ;  /* 0x00000001c4c4b824 */ /* 0x100fe200078e0a03 */
[----:B------:R-:W-:Y:S01]  /*b230*/  ISETP.GE.AND P3, PT, R204, RZ, PT ;  /* 0x000000ffcc00720c */ /* 0x000fe20003f66270 */
[----:B------:R-:W-:Y:S01]  /*b240*/  IMAD R199, R3, R8, R200 ;  /* 0x0000000803c77224 */ /* 0x000fe200078e02c8 */
[----:B------:R-:W-:Y:S01]  /*b250*/  LOP3.LUT R8, R5, 0x6a, RZ, 0xfc, !PT ;  /* 0x0000006a05087812 */ /* 0x000fe200078efcff */
[--C-:B------:R-:W-:Y:S02]  /*b260*/  @!P1 IMAD.IADD R197, R197, 0x1, -R3.reuse ;  /* 0x00000001c5c59824 */ /* 0x100fe400078e0a03 */
[----:B------:R-:W-:Y:S02]  /*b270*/  @!P6 IMAD.IADD R198, R198, 0x1, -R3 ;  /* 0x00000001c6c6e824 */ /* 0x000fe400078e0a03 */
[----:B------:R-:W-:Y:S01]  /*b280*/  @!P5 IMAD.MOV R196, RZ, RZ, -R196 ;  /* 0x000000ffffc4d224 */ /* 0x000fe200078e0ac4 */
[C---:B------:R-:W-:Y:S01]  /*b290*/  ISETP.GT.U32.AND P5, PT, R3.reuse, R199, PT ;  /* 0x000000c70300720c */ /* 0x040fe20003fa4070 */
[----:B------:R-:W-:Y:S01]  /*b2a0*/  IMAD.HI.U32 R7, R2, R201, RZ ;  /* 0x000000c902077227 */ /* 0x000fe200078e00ff */
[----:B------:R-:W-:-:S02]  /*b2b0*/  ISETP.GT.U32.AND P1, PT, R3, R197, PT ;  /* 0x000000c50300720c */ /* 0x000fc40003f24070 */
[----:B------:R-:W-:Y:S01]  /*b2c0*/  ISETP.GT.U32.AND P6, PT, R3, R198, PT ;  /* 0x000000c60300720c */ /* 0x000fe20003fc4070 */
[----:B------:R-:W-:Y:S01]  /*b2d0*/  IMAD.MOV R202, RZ, RZ, -R7 ;  /* 0x000000ffffca7224 */ /* 0x000fe200078e0a07 */
[----:B------:R-:W-:Y:S01]  /*b2e0*/  LOP3.LUT R7, R5, 0x6c, RZ, 0xfc, !PT ;  /* 0x0000006c05077812 */ /* 0x000fe200078efcff */
[----:B------:R-:W-:Y:S01]  /*b2f0*/  @!P0 IMAD.MOV R195, RZ, RZ, -R195 ;  /* 0x000000ffffc38224 */ /* 0x000fe200078e0ac3 */
[----:B------:R-:W-:Y:S01]  /*b300*/  ISETP.GE.AND P0, PT, R203, RZ, PT ;  /* 0x000000ffcb00720c */ /* 0x000fe20003f06270 */
[----:B------:R-:W-:Y:S01]  /*b310*/  IMAD R200, R3, R202, R201 ;  /* 0x000000ca03c87224 */ /* 0x000fe200078e02c9 */
[----:B------:R-:W-:Y:S02]  /*b320*/  IABS R201, R7 ;  /* 0x0000000700c97213 */ /* 0x000fe40000000000 */
[----:B------:R-:W-:Y:S01]  /*b330*/  IABS R203, R8 ;  /* 0x0000000800cb7213 */ /* 0x000fe20000000000 */
[--C-:B------:R-:W-:Y:S02]  /*b340*/  @!P5 IMAD.IADD R199, R199, 0x1, -R3.reuse ;  /* 0x00000001c7c7d824 */ /* 0x100fe400078e0a03 */
[--C-:B------:R-:W-:Y:S01]  /*b350*/  @!P1 IMAD.IADD R197, R197, 0x1, -R3.reuse ;  /* 0x00000001c5c59824 */ /* 0x100fe200078e0a03 */
[----:B------:R-:W-:Y:S01]  /*b360*/  ISETP.GE.AND P1, PT, R7, RZ, PT ;  /* 0x000000ff0700720c */ /* 0x000fe20003f26270 */
[----:B------:R-:W-:Y:S01]  /*b370*/  @!P6 IMAD.IADD R198, R198, 0x1, -R3 ;  /* 0x00000001c6c6e824 */ /* 0x000fe200078e0a03 */
[C---:B------:R-:W-:Y:S01]  /*b380*/  ISETP.GT.U32.AND P6, PT, R3.reuse, R200, PT ;  /* 0x000000c80300720c */ /* 0x040fe20003fc4070 */
[----:B------:R-:W-:Y:S01]  /*b390*/  IMAD.HI.U32 R7, R2, R201, RZ ;  /* 0x000000c902077227 */ /* 0x000fe200078e00ff */
[----:B------:R-:W-:-:S03]  /*b3a0*/  ISETP.GT.U32.AND P5, PT, R3, R199, PT ;  /* 0x000000c70300720c */ /* 0x000fc60003fa4070 */
[----:B------:R-:W-:Y:S01]  /*b3b0*/  @!P2 IMAD.MOV R197, RZ, RZ, -R197 ;  /* 0x000000ffffc5a224 */ /* 0x000fe200078e0ac5 */
[----:B------:R-:W-:Y:S01]  /*b3c0*/  ISETP.GE.AND P2, PT, R8, RZ, PT ;  /* 0x000000ff0800720c */ /* 0x000fe20003f46270 */
[----:B------:R-:W-:-:S04]  /*b3d0*/  IMAD.HI.U32 R8, R2, R203, RZ ;  /* 0x000000cb02087227 */ /* 0x000fc800078e00ff */
[----:B------:R-:W-:Y:S02]  /*b3e0*/  IMAD.MOV R202, RZ, RZ, -R7 ;  /* 0x000000ffffca7224 */ /* 0x000fe400078e0a07 */
[----:B------:R-:W-:-:S04]  /*b3f0*/  IMAD.HI.U32 R7, R2, R205, RZ ;  /* 0x000000cd02077227 */ /* 0x000fc800078e00ff */
[----:B------:R-:W-:Y:S02]  /*b400*/  IMAD.MOV R204, RZ, RZ, -R8 ;  /* 0x000000ffffcc7224 */ /* 0x000fe400078e0a08 */
[----:B------:R-:W-:Y:S02]  /*b410*/  IMAD.MOV R206, RZ, RZ, -R7 ;  /* 0x000000ffffce7224 */ /* 0x000fe400078e0a07 */
[C---:B------:R-:W-:Y:S02]  /*b420*/  IMAD R201, R3.reuse, R202, R201 ;  /* 0x000000ca03c97224 */ /* 0x040fe400078e02c9 */
[C---:B------:R-:W-:Y:S02]  /*b430*/  IMAD R202, R3.reuse, R204, R203 ;  /* 0x000000cc03ca7224 */ /* 0x040fe400078e02cb */
[----:B------:R-:W-:Y:S02]  /*b440*/  @!P6 IMAD.IADD R200, R200, 0x1, -R3 ;  /* 0x00000001c8c8e824 */ /* 0x000fe400078e0a03 */
[----:B------:R-:W-:Y:S01]  /*b450*/  IMAD R203, R3, R206, R205 ;  /* 0x000000ce03cb7224 */ /* 0x000fe200078e02cd */
[----:B------:R-:W-:Y:S01]  /*b460*/  IABS R206, R213 ;  /* 0x000000d500ce7213 */ /* 0x000fe20000000000 */
[----:B------:R-:W-:Y:S01]  /*b470*/  @!P5 IMAD.IADD R199, R199, 0x1, -R3 ;  /* 0x00000001c7c7d824 */ /* 0x000fe200078e0a03 */
[C---:B------:R-:W-:Y:S01]  /*b480*/  ISETP.GT.U32.AND P6, PT, R3.reuse, R200, PT ;  /* 0x000000c80300720c */ /* 0x040fe20003fc4070 */
[----:B------:R-:W-:Y:S01]  /*b490*/  IMAD.HI.U32 R7, R2, R207, RZ ;  /* 0x000000cf02077227 */ /* 0x000fe200078e00ff */
[----:B------:R-:W-:-:S03]  /*b4a0*/  ISETP.GT.U32.AND P5, PT, R3, R201, PT ;  /* 0x000000c90300720c */ /* 0x000fc60003fa4070 */
[----:B------:R-:W-:Y:S01]  /*b4b0*/  @!P3 IMAD.MOV R199, RZ, RZ, -R199 ;  /* 0x000000ffffc7b224 */ /* 0x000fe200078e0ac7 */
[C---:B------:R-:W-:Y:S01]  /*b4c0*/  ISETP.GT.U32.AND P3, PT, R3.reuse, R203, PT ;  /* 0x000000cb0300720c */ /* 0x040fe20003f64070 */
[----:B------:R-:W-:Y:S02]  /*b4d0*/  IMAD.MOV R204, RZ, RZ, -R7 ;  /* 0x000000ffffcc7224 */ /* 0x000fe400078e0a07 */
[----:B------:R-:W-:Y:S01]  /*b4e0*/  @!P0 IMAD.MOV R198, RZ, RZ, -R198 ;  /* 0x000000ffffc68224 */ /* 0x000fe200078e0ac6 */
[C---:B------:R-:W-:Y:S01]  /*b4f0*/  ISETP.GT.U32.AND P0, PT, R3.reuse, R202, PT ;  /* 0x000000ca0300720c */ /* 0x040fe20003f04070 */
[C---:B------:R-:W-:Y:S01]  /*b500*/  IMAD R204, R3.reuse, R204, R207 ;  /* 0x000000cc03cc7224 */ /* 0x040fe200078e02cf */
[----:B------:R-:W-:Y:S01]  /*b510*/  IABS R207, R214 ;  /* 0x000000d600cf7213 */ /* 0x000fe20000000000 */
[----:B------:R-:W-:Y:S02]  /*b520*/  @!P6 IMAD.IADD R200, R200, 0x1, -R3 ;  /* 0x00000001c8c8e824 */ /* 0x000fe400078e0a03 */
[----:B------:R-:W-:Y:S01]  /*b530*/  IMAD.HI.U32 R7, R2, R206, RZ ;  /* 0x000000ce02077227 */ /* 0x000fe200078e00ff */
[----:B------:R-:W-:-:S03]  /*b540*/  ISETP.GT.U32.AND P6, PT, R3, R204, PT ;  /* 0x000000cc0300720c */ /* 0x000fc60003fc4070 */
[----:B------:R-:W-:Y:S02]  /*b550*/  @!P3 IMAD.IADD R203, R203, 0x1, -R3 ;  /* 0x00000001cbcbb824 */ /* 0x000fe400078e0a03 */
[----:B------:R-:W-:Y:S02]  /*b560*/  @!P4 IMAD.MOV R200, RZ, RZ, -R200 ;  /* 0x000000ffffc8c224 */ /* 0x000fe400078e0ac8 */
[----:B------:R-:W-:Y:S01]  /*b570*/  IMAD.HI.U32 R8, R2, R208, RZ ;  /* 0x000000d002087227 */ /* 0x000fe200078e00ff */
[----:B------:R-:W-:-:S03]  /*b580*/  ISETP.GT.U32.AND P4, PT, R3, R203, PT ;  /* 0x000000cb0300720c */ /* 0x000fc60003f84070 */
[----:B------:R-:W-:Y:S02]  /*b590*/  @!P0 IMAD.IADD R202, R202, 0x1, -R3 ;  /* 0x00000001caca8824 */ /* 0x000fe400078e0a03 */
[----:B------:R-:W-:Y:S02]  /*b5a0*/  IMAD.MOV R7, RZ, RZ, -R7 ;  /* 0x000000ffff077224 */ /* 0x000fe400078e0a07 */
[--C-:B------:R-:W-:Y:S01]  /*b5b0*/  @!P5 IMAD.IADD R201, R201, 0x1, -R3.reuse ;  /* 0x00000001c9c9d824 */ /* 0x100fe200078e0a03 */
[C---:B------:R-:W-:Y:S01]  /*b5c0*/  ISETP.GT.U32.AND P3, PT, R3.reuse, R202, PT ;  /* 0x000000ca0300720c */ /* 0x040fe20003f64070 */
[----:B------:R-:W-:Y:S02]  /*b5d0*/  IMAD.MOV R8, RZ, RZ, -R8 ;  /* 0x000000ffff087224 */ /* 0x000fe400078e0a08 */
[----:B------:R-:W-:Y:S01]  /*b5e0*/  @!P6 IMAD.IADD R204, R204, 0x1, -R3 ;  /* 0x00000001cccce824 */ /* 0x000fe200078e0a03 */
[C---:B------:R-:W-:Y:S01]  /*b5f0*/  ISETP.GT.U32.AND P0, PT, R3.reuse, R201, PT ;  /* 0x000000c90300720c */ /* 0x040fe20003f04070 */
[----:B------:R-:W-:-:S02]  /*b600*/  IMAD R206, R3, R7, R206 ;  /* 0x0000000703ce7224 */ /* 0x000fc400078e02ce */
[C---:B------:R-:W-:Y:S01]  /*b610*/  IMAD R205, R3.reuse, R8, R208 ;  /* 0x0000000803cd7224 */ /* 0x040fe200078e02d0 */
[----:B------:R-:W-:Y:S01]  /*b620*/  ISETP.GT.U32.AND P6, PT, R3, R204, PT ;  /* 0x000000cc0300720c */ /* 0x000fe20003fc4070 */
[----:B------:R-:W-:Y:S02]  /*b630*/  VIADD R8, R6, 0x5e ;  /* 0x0000005e06087836 */ /* 0x000fe40000000000 */
[--C-:B------:R-:W-:Y:S01]  /*b640*/  @!P4 IMAD.IADD R203, R203, 0x1, -R3.reuse ;  /* 0x00000001cbcbc824 */ /* 0x100fe200078e0a03 */
[----:B------:R-:W-:Y:S01]  /*b650*/  ISETP.GT.U32.AND P4, PT, R3, R206, PT ;  /* 0x000000ce0300720c */ /* 0x000fe20003f84070 */
[----:B------:R-:W-:Y:S01]  /*b660*/  @!P3 IMAD.IADD R202, R202, 0x1, -R3 ;  /* 0x00000001cacab824 */ /* 0x000fe200078e0a03 */
[----:B------:R-:W-:Y:S01]  /*b670*/  IABS R209, R8 ;  /* 0x0000000800d17213 */ /* 0x000fe20000000000 */
[----:B------:R-:W-:Y:S01]  /*b680*/  IMAD.HI.U32 R7, R2, R207, RZ ;  /* 0x000000cf02077227 */ /* 0x000fe200078e00ff */
[----:B------:R-:W-:Y:S02]  /*b690*/  ISETP.GE.AND P5, PT, R8, RZ, PT ;  /* 0x000000ff0800720c */ /* 0x000fe40003fa6270 */
[----:B------:R-:W-:Y:S01]  /*b6a0*/  ISETP.GE.AND P3, PT, R212, RZ, PT ;  /* 0x000000ffd400720c */ /* 0x000fe20003f66270 */
[----:B------:R-:W-:Y:S01]  /*b6b0*/  IMAD.HI.U32 R8, R2, R209, RZ ;  /* 0x000000d102087227 */ /* 0x000fe200078e00ff */
[----:B------:R-:W-:-:S03]  /*b6c0*/  LOP3.LUT R212, R5, 0x5c, RZ, 0xfc, !PT ;  /* 0x0000005c05d47812 */ /* 0x000fc600078efcff */
[----:B------:R-:W-:Y:S01]  /*b6d0*/  @!P0 IMAD.IADD R201, R201, 0x1, -R3 ;  /* 0x00000001c9c98824 */ /* 0x000fe200078e0a03 */
[----:B------:R-:W-:Y:S01]  /*b6e0*/  ISETP.GT.U32.AND P0, PT, R3, R205, PT ;  /* 0x000000cd0300720c */ /* 0x000fe20003f04070 */
[----:B------:R-:W-:Y:S02]  /*b6f0*/  IMAD.MOV R208, RZ, RZ, -R7 ;  /* 0x000000ffffd07224 */ /* 0x000fe400078e0a07 */
[----:B------:R-:W-:Y:S02]  /*b700*/  IMAD.MOV R8, RZ, RZ, -R8 ;  /* 0x000000ffff087224 */ /* 0x000fe400078e0a08 */
[--C-:B------:R-:W-:Y:S01]  /*b710*/  @!P6 IMAD.IADD R204, R204, 0x1, -R3.reuse ;  /* 0x00000001cccce824 */ /* 0x100fe200078e0a03 */
[----:B------:R-:W-:Y:S01]  /*b720*/  ISETP.GE.AND P6, PT, R211, RZ, PT ;  /* 0x000000ffd300720c */ /* 0x000fe20003fc6270 */
[----:B------:R-:W-:Y:S01]  /*b730*/  @!P4 IMAD.IADD R206, R206, 0x1, -R3 ;  /* 0x00000001cecec824 */ /* 0x000fe200078e0a03 */
[----:B------:R-:W-:Y:S01]  /*b740*/  IABS R211, R215 ;  /* 0x000000d700d37213 */ /* 0x000fe20000000000 */
[----:B------:R-:W-:-:S02]  /*b750*/  IMAD R207, R3, R208, R207 ;  /* 0x000000d003cf7224 */ /* 0x000fc400078e02cf */
[C---:B------:R-:W-:Y:S01]  /*b760*/  IMAD R208, R3.reuse, R8, R209 ;  /* 0x0000000803d07224 */ /* 0x040fe200078e02d1 */
[----:B------:R-:W-:Y:S01]  /*b770*/  IABS R209, R212 ;  /* 0x000000d400d17213 */ /* 0x000fe20000000000 */
[----:B------:R-:W-:Y:S01]  /*b780*/  @!P2 IMAD.MOV R202, RZ, RZ, -R202 ;  /* 0x000000ffffcaa224 */ /* 0x000fe200078e0aca */
[----:B------:R-:W-:Y:S01]  /*b790*/  ISETP.GT.U32.AND P2, PT, R3, R206, PT ;  /* 0x000000ce0300720c */ /* 0x000fe20003f44070 */
[----:B------:R-:W-:Y:S01]  /*b7a0*/  @!P3 IMAD.MOV R203, RZ, RZ, -R203 ;  /* 0x000000ffffcbb224 */ /* 0x000fe200078e0acb */
[----:B------:R-:W-:Y:S01]  /*b7b0*/  ISETP.GE.AND P3, PT, R213, RZ, PT ;  /* 0x000000ffd500720c */ /* 0x000fe20003f66270 */
[C---:B------:R-:W-:Y:S01]  /*b7c0*/  IMAD.HI.U32 R7, R2.reuse, R209, RZ ;  /* 0x000000d102077227 */ /* 0x040fe200078e00ff */
[----:B------:R-:W-:Y:S02]  /*b7d0*/  ISETP.GT.U32.AND P4, PT, R3, R207, PT ;  /* 0x000000cf0300720c */ /* 0x000fe40003f84070 */
[----:B------:R-:W-:Y:S01]  /*b7e0*/  LOP3.LUT R213, R5, 0x58, RZ, 0xfc, !PT ;  /* 0x0000005805d57812 */ /* 0x000fe200078efcff */
[----:B------:R-:W-:-:S04]  /*b7f0*/  IMAD.HI.U32 R8, R2, R211, RZ ;  /* 0x000000d302087227 */ /* 0x000fc800078e00ff */
[----:B------:R-:W-:Y:S01]  /*b800*/  @!P0 IMAD.IADD R205, R205, 0x1, -R3 ;  /* 0x00000001cdcd8824 */ /* 0x000fe200078e0a03 */
[----:B------:R-:W-:Y:S01]  /*b810*/  ISETP.GE.AND P0, PT, R210, RZ, PT ;  /* 0x000000ffd200720c */ /* 0x000fe20003f06270 */
[----:B------:R-:W-:Y:S01]  /*b820*/  IMAD.MOV R210, RZ, RZ, -R7 ;  /* 0x000000ffffd27224 */ /* 0x000fe200078e0a07 */
[----:B------:R-:W-:Y:S01]  /*b830*/  IABS R7, R213 ;  /* 0x000000d500077213 */ /* 0x000fe20000000000 */
[----:B------:R-:W-:Y:S01]  /*b840*/  @!P6 IMAD.MOV R204, RZ, RZ, -R204 ;  /* 0x000000ffffcce224 */ /* 0x000fe200078e0acc */
[C---:B------:R-:W-:Y:S01]  /*b850*/  ISETP.GT.U32.AND P6, PT, R3.reuse, R208, PT ;  /* 0x000000d00300720c */ /* 0x040fe20003fc4070 */
[----:B------:R-:W-:Y:S02]  /*b860*/  IMAD.MOV R8, RZ, RZ, -R8 ;  /* 0x000000ffff087224 */ /* 0x000fe400078e0a08 */
[----:B------:R-:W-:Y:S01]  /*b870*/  @!P1 IMAD.MOV R201, RZ, RZ, -R201 ;  /* 0x000000ffffc99224 */ /* 0x000fe200078e0ac9 */
[C---:B------:R-:W-:Y:S01]  /*b880*/  ISETP.GT.U32.AND P1, PT, R3.reuse, R205, PT ;  /* 0x000000cd0300720c */ /* 0x040fe20003f24070 */
[----:B------:R-:W-:-:S02]  /*b890*/  IMAD R209, R3, R210, R209 ;  /* 0x000000d203d17224 */ /* 0x000fc400078e02d1 */
[----:B------:R-:W-:Y:S01]  /*b8a0*/  @!P2 IMAD.IADD R206, R206, 0x1, -R3 ;  /* 0x00000001cecea824 */ /* 0x000fe200078e0a03 */
[----:B------:R-:W-:Y:S01]  /*b8b0*/  ISETP.GE.AND P2, PT, R212, RZ, PT ;  /* 0x000000ffd400720c */ /* 0x000fe20003f46270 */
[----:B------:R-:W-:Y:S02]  /*b8c0*/  IMAD R210, R3, R8, R211 ;  /* 0x0000000803d27224 */ /* 0x000fe400078e02d3 */
[----:B------:R-:W-:Y:S02]  /*b8d0*/  @!P3 IMAD.MOV R206, RZ, RZ, -R206 ;  /* 0x000000ffffceb224 */ /* 0x000fe400078e0ace */
[--C-:B------:R-:W-:Y:S01]  /*b8e0*/  @!P4 IMAD.IADD R207, R207, 0x1, -R3.reuse ;  /* 0x00000001cfcfc824 */ /* 0x100fe200078e0a03 */
[----:B------:R-:W-:Y:S01]  /*b8f0*/  ISETP.GT.U32.AND P3, PT, R3, R210, PT ;  /* 0x000000d20300720c */ /* 0x000fe20003f64070 */
[--C-:B------:R-:W-:Y:S02]  /*b900*/  @!P6 IMAD.IADD R208, R208, 0x1, -R3.reuse ;  /* 0x00000001d0d0e824 */ /* 0x100fe400078e0a03 */
[----:B------:R-:W-:Y:S01]  /*b910*/  @!P1 IMAD.IADD R205, R205, 0x1, -R3 ;  /* 0x00000001cdcd9824 */ /* 0x000fe200078e0a03 */
[----:B------:R-:W-:Y:S01]  /*b920*/  ISETP.GE.AND P1, PT, R214, RZ, PT ;  /* 0x000000ffd600720c */ /* 0x000fe20003f26270 */
[----:B------:R-:W-:Y:S01]  /*b930*/  IMAD.MOV.U32 R211, RZ, RZ, R7 ;  /* 0x000000ffffd37224 */ /* 0x000fe200078e0007 */
[C---:B------:R-:W-:Y:S01]  /*b940*/  ISETP.GT.U32.AND P4, PT, R3.reuse, R207, PT ;  /* 0x000000cf0300720c */ /* 0x040fe20003f84070 */
[----:B------:R-:W-:Y:S01]  /*b950*/  @!P0 IMAD.MOV R205, RZ, RZ, -R205 ;  /* 0x000000ffffcd8224 */ /* 0x000fe200078e0acd */
[----:B------:R-:W-:Y:S01]  /*b960*/  ISETP.GT.U32.AND P6, PT, R3, R208, PT ;  /* 0x000000d00300720c */ /* 0x000fe20003fc4070 */
[----:B------:R-:W-:Y:S01]  /*b970*/  IMAD.HI.U32 R7, R2, R211, RZ ;  /* 0x000000d302077227 */ /* 0x000fe200078e00ff */
[----:B------:R-:W-:-:S02]  /*b980*/  LOP3.LUT R214, R5, 0x56, RZ, 0xfc, !PT ;  /* 0x0000005605d67812 */ /* 0x000fc400078efcff */
[----:B------:R-:W-:Y:S01]  /*b990*/  ISETP.GT.U32.AND P0, PT, R3, R209, PT ;  /* 0x000000d10300720c */ /* 0x000fe20003f04070 */
[----:B------:R-:W-:Y:S01]  /*b9a0*/  @!P3 IMAD.IADD R210, R210, 0x1, -R3 ;  /* 0x00000001d2d2b824 */ /* 0x000fe200078e0a03 */
[----:B------:R-:W-:Y:S01]  /*b9b0*/  IABS R212, R214 ;  /* 0x000000d600d47213 */ /* 0x000fe20000000000 */
[----:B------:R-:W-:-:S03]  /*b9c0*/  IMAD.MOV R8, RZ, RZ, -R7 ;  /* 0x000000ffff087224 */ /* 0x000fc600078e0a07 */
[----:B------:R-:W-:Y:S01]  /*b9d0*/  ISETP.GT.U32.AND P3, PT, R3, R210, PT ;  /* 0x000000d20300720c */ /* 0x000fe20003f64070 */
        /* <DEDUP_REMOVED lines=9> */
[--C-:B------:R-:W-:Y:S02]  /*ba70*/  @!P0 IMAD.IADD R209, R209, 0x1, -R3.reuse ;  /* 0x00000001d1d18824 */ /* 0x100fe400078e0a03 */
        /* <DEDUP_REMOVED lines=13> */
[--C-:B------:R-:W-:Y:S01]  /*bb50*/  @!P0 IMAD.IADD R209, R209, 0x1, -R3.reuse ;  /* 0x00000001d1d18824 */ /* 0x100fe200078e0a03 */
[----:B------:R-:W-:Y:S01]  /*bb60*/  ISETP.GE.AND P0, PT, R215, RZ, PT ;  /* 0x000000ffd700720c */ /* 0x000fe20003f06270 */
[----:B------:R-:W-:Y:S01]  /*bb70*/  VIADD R7, R6, 0x4e ;  /* 0x0000004e06077836 */ /* 0x000fe20000000000 */
[----:B------:R-:W-:Y:S01]  /*bb80*/  IABS R215, R218 ;  /* 0x000000da00d77213 */ /* 0x000fe20000000000 */
[----:B------:R-:W-:Y:S01]  /*bb90*/  @!P3 IMAD.IADD R212, R212, 0x1, -R3 ;  /* 0x00000001d4d4b824 */ /* 0x000fe200078e0a03 */
[C---:B------:R-:W-:Y:S01]  /*bba0*/  ISETP.GT.U32.AND P5, PT, R3.reuse, R211, PT ;  /* 0x000000d30300720c */ /* 0x040fe20003fa4070 */
[----:B------:R-:W-:Y:S01]  /*bbb0*/  @!P4 IMAD.MOV R210, RZ, RZ, -R210 ;  /* 0x000000ffffd2c224 */ /* 0x000fe200078e0ad2 */
[----:B------:R-:W-:Y:S01]  /*bbc0*/  ISETP.GT.U32.AND P4, PT, R3, R213, PT ;  /* 0x000000d50300720c */ /* 0x000fe20003f84070 */
[----:B------:R-:W-:Y:S01]  /*bbd0*/  @!P2 IMAD.MOV R209, RZ, RZ, -R209 ;  /* 0x000000ffffd1a224 */ /* 0x000fe200078e0ad1 */
[----:B------:R-:W-:Y:S01]  /*bbe0*/  ISETP.GE.AND P2, PT, R7, RZ, PT ;  /* 0x000000ff0700720c */ /* 0x000fe20003f46270 */
[----:B------:R-:W-:Y:S01]  /*bbf0*/  IMAD.HI.U32 R8, R2, R215, RZ ;  /* 0x000000d702087227 */ /* 0x000fe200078e00ff */
[----:B------:R-:W-:-:S02]  /*bc00*/  IABS R216, R7 ;  /* 0x0000000700d87213 */ /* 0x000fc40000000000 */
[----:B------:R-:W-:Y:S01]  /*bc10*/  ISETP.GT.U32.AND P3, PT, R3, R212, PT ;  /* 0x000000d40300720c */ /* 0x000fe20003f64070 */
[----:B------:R-:W-:-:S04]  /*bc20*/  IMAD.HI.U32 R7, R2, R214, RZ ;  /* 0x000000d602077227 */ /* 0x000fc800078e00ff */
[----:B------:R-:W-:Y:S02]  /*bc30*/  IMAD.MOV R7, RZ, RZ, -R7 ;  /* 0x000000ffff077224 */ /* 0x000fe400078e0a07 */
[----:B------:R-:W-:Y:S02]  /*bc40*/  IMAD.MOV R8, RZ, RZ, -R8 ;  /* 0x000000ffff087224 */ /* 0x000fe400078e0a08 */
[----:B------:R-:W-:Y:S01]  /*bc50*/  @!P5 IMAD.IADD R211, R211, 0x1, -R3 ;  /* 0x00000001d3d3d824 */ /* 0x000fe200078e0a03 */
[----:B------:R-:W-:Y:S01]  /*bc60*/  ISETP.GE.AND P5, PT, R217, RZ, PT ;  /* 0x000000ffd900720c */ /* 0x000fe20003fa6270 */
[C---:B------:R-:W-:Y:S01]  /*bc70*/  IMAD R214, R3.reuse, R7, R214 ;  /* 0x0000000703d67224 */ /* 0x040fe200078e02d6 */
[----:B------:R-:W-:Y:S01]  /*bc80*/  IABS R217, R220 ;  /* 0x000000dc00d97213 */ /* 0x000fe20000000000 */
[----:B------:R-:W-:Y:S02]  /*bc90*/  IMAD R215, R3, R8, R215 ;  /* 0x0000000803d77224 */ /* 0x000fe400078e02d7 */
[----:B------:R-:W-:-:S02]  /*bca0*/  @!P4 IMAD.IADD R213, R213, 0x1, -R3 ;  /* 0x00000001d5d5c824 */ /* 0x000fc400078e0a03 */
[----:B------:R-:W-:Y:S01]  /*bcb0*/  @!P3 IMAD.IADD R212, R212, 0x1, -R3 ;  /* 0x00000001d4d4b824 */ /* 0x000fe200078e0a03 */
[C---:B------:R-:W-:Y:S01]  /*bcc0*/  ISETP.GT.U32.AND P3, PT, R3.reuse, R214, PT ;  /* 0x000000d60300720c */ /* 0x040fe20003f64070 */
[----:B------:R-:W-:Y:S01]  /*bcd0*/  @!P6 IMAD.MOV R211, RZ, RZ, -R211 ;  /* 0x000000ffffd3e224 */ /* 0x000fe200078e0ad3 */
[C---:B------:R-:W-:Y:S01]  /*bce0*/  ISETP.GT.U32.AND P4, PT, R3.reuse, R213, PT ;  /* 0x000000d50300720c */ /* 0x040fe20003f84070 */
[----:B------:R-:W-:Y:S01]  /*bcf0*/  IMAD.HI.U32 R8, R2, R217, RZ ;  /* 0x000000d902087227 */ /* 0x000fe200078e00ff */
[----:B------:R-:W-:-:S03]  /*bd00*/  ISETP.GT.U32.AND P6, PT, R3, R215, PT ;  /* 0x000000d70300720c */ /* 0x000fc60003fc4070 */
[----:B------:R-:W-:Y:S02]  /*bd10*/  IMAD.MOV R8, RZ, RZ, -R8 ;  /* 0x000000ffff087224 */ /* 0x000fe400078e0a08 */
[----:B------:R-:W-:-:S04]  /*bd20*/  IMAD.HI.U32 R7, R2, R216, RZ ;  /* 0x000000d802077227 */ /* 0x000fc800078e00ff */
[----:B------:R-:W-:Y:S01]  /*bd30*/  @!P1 IMAD.MOV R212, RZ, RZ, -R212 ;  /* 0x000000ffffd49224 */ /* 0x000fe200078e0ad4 */
[----:B------:R-:W-:Y:S01]  /*bd40*/  ISETP.GE.AND P1, PT, R218, RZ, PT ;  /* 0x000000ffda00720c */ /* 0x000fe20003f26270 */
[----:B------:R-:W-:Y:S01]  /*bd50*/  @!P3 IMAD.IADD R214, R214, 0x1, -R3 ;  /* 0x00000001d6d6b824 */ /* 0x000fe200078e0a03 */
[----:B------:R-:W-:Y:S01]  /*bd60*/  IABS R218, R221 ;  /* 0x000000dd00da7213 */ /* 0x000fe20000000000 */
[----:B------:R-:W-:Y:S02]  /*bd70*/  IMAD R217, R3, R8, R217 ;  /* 0x0000000803d97224 */ /* 0x000fe400078e02d9 */
[--C-:B------:R-:W-:Y:S01]  /*bd80*/  @!P4 IMAD.IADD R213, R213, 0x1, -R3.reuse ;  /* 0x00000001d5d5c824 */ /* 0x100fe200078e0a03 */
[----:B------:R-:W-:Y:S01]  /*bd90*/  ISETP.GT.U32.AND P3, PT, R3, R214, PT ;  /* 0x000000d60300720c */ /* 0x000fe20003f64070 */
[----:B------:R-:W-:Y:S02]  /*bda0*/  @!P6 IMAD.IADD R215, R215, 0x1, -R3 ;  /* 0x00000001d7d7e824 */ /* 0x000fe400078e0a03 */
[----:B------:R-:W-:-:S02]  /*bdb0*/  IMAD.MOV R7, RZ, RZ, -R7 ;  /* 0x000000ffff077224 */ /* 0x000fc400078e0a07 */
[----:B------:R-:W-:Y:S01]  /*bdc0*/  @!P0 IMAD.MOV R213, RZ, RZ, -R213 ;  /* 0x000000ffffd58224 */ /* 0x000fe200078e0ad5 */
[C---:B------:R-:W-:Y:S01]  /*bdd0*/  ISETP.GT.U32.AND P6, PT, R3.reuse, R215, PT ;  /* 0x000000d70300720c */ /* 0x040fe20003fc4070 */
[C---:B------:R-:W-:Y:S01]  /*bde0*/  IMAD R216, R3.reuse, R7, R216 ;  /* 0x0000000703d87224 */ /* 0x040fe200078e02d8 */
[----:B------:R-:W-:Y:S01]  /*bdf0*/  ISETP.GT.U32.AND P0, PT, R3, R217, PT ;  /* 0x000000d90300720c */ /* 0x000fe20003f04070 */
[----:B------:R-:W-:-:S03]  /*be00*/  IMAD.HI.U32 R7, R2, R218, RZ ;  /* 0x000000da02077227 */ /* 0x000fc600078e00ff */
[C---:B------:R-:W-:Y:S01]  /*be10*/  ISETP.GT.U32.AND P4, PT, R3.reuse, R216, PT ;  /* 0x000000d80300720c */ /* 0x040fe20003f84070 */
[----:B------:R-:W-:Y:S02]  /*be20*/  IMAD.MOV R7, RZ, RZ, -R7 ;  /* 0x000000ffff077224 */ /* 0x000fe400078e0a07 */
[--C-:B------:R-:W-:Y:S01]  /*be30*/  @!P3 IMAD.IADD R214, R214, 0x1, -R3.reuse ;  /* 0x00000001d6d6b824 */ /* 0x100fe200078e0a03 */
[----:B------:R-:W-:Y:S01]  /*be40*/  ISETP.GE.AND P3, PT, R220, RZ, PT ;  /* 0x000000ffdc00720c */ /* 0x000fe20003f66270 */
[----:B------:R-:W-:Y:S01]  /*be50*/  IMAD R218, R3, R7, R218 ;  /* 0x0000000703da7224 */ /* 0x000fe200078e02da */
[----:B------:R-:W-:Y:S01]  /*be60*/  IABS R220, R223 ;  /* 0x000000df00dc7213 */ /* 0x000fe20000000000 */
[--C-:B------:R-:W-:Y:S02]  /*be70*/  @!P6 IMAD.IADD R215, R215, 0x1, -R3.reuse ;  /* 0x00000001d7d7e824 */ /* 0x100fe400078e0a03 */
[----:B------:R-:W-:Y:S01]  /*be80*/  @!P0 IMAD.IADD R217, R217, 0x1, -R3 ;  /* 0x00000001d9d98824 */ /* 0x000fe200078e0a03 */
[----:B------:R-:W-:Y:S01]  /*be90*/  ISETP.GT.U32.AND P6, PT, R3, R218, PT ;  /* 0x000000da0300720c */ /* 0x000fe20003fc4070 */
[----:B------:R-:W-:Y:S01]  /*bea0*/  @!P5 IMAD.MOV R214, RZ, RZ, -R214 ;  /* 0x000000ffffd6d224 */ /* 0x000fe200078e0ad6 */
[----:B------:R-:W-:Y:S01]  /*beb0*/  ISETP.GE.AND P0, PT, R221, RZ, PT ;  /* 0x000000ffdd00720c */ /* 0x000fe20003f06270 */
[----:B------:R-:W-:Y:S01]  /*bec0*/  IMAD.HI.U32 R7, R2, R219, RZ ;  /* 0x000000db02077227 */ /* 0x000fe200078e00ff */
[----:B------:R-:W-:-:S02]  /*bed0*/  ISETP.GT.U32.AND P5, PT, R3, R217, PT ;  /* 0x000000d90300720c */ /* 0x000fc40003fa4070 */
[----:B------:R-:W-:Y:S01]  /*bee0*/  LOP3.LUT R221, R5, 0x42, RZ, 0xfc, !PT ;  /* 0x0000004205dd7812 */ /* 0x000fe200078efcff */
[----:B------:R-:W-:Y:S02]  /*bef0*/  IMAD.MOV R8, RZ, RZ, -R7 ;  /* 0x000000ffff087224 */ /* 0x000fe400078e0a07 */
[----:B------:R-:W-:-:S04]  /*bf00*/  IMAD.HI.U32 R7, R2, R220, RZ ;  /* 0x000000dc02077227 */ /* 0x000fc800078e00ff */
[----:B------:R-:W-:Y:S01]  /*bf10*/  IMAD R219, R3, R8, R219 ;  /* 0x0000000803db7224 */ /* 0x000fe200078e02db */
[----:B------:R-:W-:Y:S01]  /*bf20*/  LOP3.LUT R8, R5, 0x44, RZ, 0xfc, !PT ;  /* 0x0000004405087812 */ /* 0x000fe200078efcff */
[--C-:B------:R-:W-:Y:S02]  /*bf30*/  @!P6 IMAD.IADD R218, R218, 0x1, -R3.reuse ;  /* 0x00000001dadae824 */ /* 0x100fe400078e0a03 */
[----:B------:R-:W-:Y:S01]  /*bf40*/  @!P5 IMAD.IADD R217, R217, 0x1, -R3 ;  /* 0x00000001d9d9d824 */ /* 0x000fe200078e0a03 */
[C---:B------:R-:W-:Y:S01]  /*bf50*/  ISETP.GT.U32.AND P5, PT, R3.reuse, R219, PT ;  /* 0x000000db0300720c */ /* 0x040fe20003fa4070 */
[----:B------:R-:W-:Y:S01]  /*bf60*/  IMAD.MOV R7, RZ, RZ, -R7 ;  /* 0x000000ffff077224 */ /* 0x000fe200078e0a07 */
[C---:B------:R-:W-:Y:S01]  /*bf70*/  ISETP.GT.U32.AND P6, PT, R3.reuse, R218, PT ;  /* 0x000000da0300720c */ /* 0x040fe20003fc4070 */
[----:B------:R-:W-:Y:S02]  /*bf80*/  @!P4 IMAD.IADD R216, R216, 0x1, -R3 ;  /* 0x00000001d8d8c824 */ /* 0x000fe400078e0a03 */
[----:B------:R-:W-:-:S02]  /*bf90*/  IMAD R220, R3, R7, R220 ;  /* 0x0000000703dc7224 */ /* 0x000fc400078e02dc */
[----:B------:R-:W-:Y:S01]  /*bfa0*/  @!P1 IMAD.MOV R215, RZ, RZ, -R215 ;  /* 0x000000ffffd79224 */ /* 0x000fe200078e0ad7 */
[----:B------:R-:W-:Y:S01]  /*bfb0*/  ISETP.GT.U32.AND P4, PT, R3, R216, PT ;  /* 0x000000d80300720c */ /* 0x000fe20003f84070 */
[----:B------:R-:W-:Y:S01]  /*bfc0*/  @!P3 IMAD.MOV R217, RZ, RZ, -R217 ;  /* 0x000000ffffd9b224 */ /* 0x000fe200078e0ad9 */
[----:B------:R-:W-:Y:S02]  /*bfd0*/  ISETP.GE.AND P1, PT, R222, RZ, PT ;  /* 0x000000ffde00720c */ /* 0x000fe40003f26270 */
[----:B------:R-:W-:Y:S01]  /*bfe0*/  IABS R222, R8 ;  /* 0x0000000800de7213 */ /* 0x000fe20000000000 */
[--C-:B------:R-:W-:Y:S01]  /*bff0*/  @!P5 IMAD.IADD R219, R219, 0x1, -R3.reuse ;  /* 0x00000001dbdbd824 */ /* 0x100fe200078e0a03 */
[----:B------:R-:W-:Y:S01]  /*c000*/  ISETP.GE.AND P3, PT, R221, RZ, PT ;  /* 0x000000ffdd00720c */ /* 0x000fe20003f66270 */
[----:B------:R-:W-:Y:S01]  /*c010*/  @!P6 IMAD.IADD R218, R218, 0x1, -R3 ;  /* 0x00000001dadae824 */ /* 0x000fe200078e0a03 */
[C---:B------:R-:W-:Y:S01]  /*c020*/  ISETP.GT.U32.AND P6, PT, R3.reuse, R220, PT ;  /* 0x000000dc0300720c */ /* 0x040fe20003fc4070 */
[----:B------:R-:W-:Y:S01]  /*c030*/  IMAD.HI.U32 R7, R2, R222, RZ ;  /* 0x000000de02077227 */ /* 0x000fe200078e00ff */
[----:B------:R-:W-:-:S03]  /*c040*/  ISETP.GT.U32.AND P5, PT, R3, R219, PT ;  /* 0x000000db0300720c */ /* 0x000fc60003fa4070 */
[----:B------:R-:W-:Y:S01]  /*c050*/  @!P4 IMAD.IADD R216, R216, 0x1, -R3 ;  /* 0x00000001d8d8c824 */ /* 0x000fe200078e0a03 */
[----:B------:R-:W-:Y:S01]  /*c060*/  ISETP.GE.AND P4, PT, R223, RZ, PT ;  /* 0x000000ffdf00720c */ /* 0x000fe20003f86270 */
[----:B------:R-:W-:Y:S01]  /*c070*/  @!P0 IMAD.MOV R218, RZ, RZ, -R218 ;  /* 0x000000ffffda8224 */ /* 0x000fe200078e0ada */
[----:B------:R-:W-:Y:S01]  /*c080*/  IABS R223, R221 ;  /* 0x000000dd00df7213 */ /* 0x000fe20000000000 */
[----:B------:R-:W-:Y:S02]  /*c090*/  IMAD.MOV R221, RZ, RZ, -R7 ;  /* 0x000000ffffdd7224 */ /* 0x000fe400078e0a07 */
[----:B------:R-:W-:Y:S01]  /*c0a0*/  @!P2 IMAD.MOV R216, RZ, RZ, -R216 ;  /* 0x000000ffffd8a224 */ /* 0x000fe200078e0ad8 */
[----:B------:R-:W-:Y:S01]  /*c0b0*/  ISETP.GE.AND P2, PT, R8, RZ, PT ;  /* 0x000000ff0800720c */ /* 0x000fe20003f46270 */
[----:B------:R-:W-:Y:S01]  /*c0c0*/  @!P6 IMAD.IADD R220, R220, 0x1, -R3 ;  /* 0x00000001dcdce824 */ /* 0x000fe200078e0a03 */
[----:B------:R-:W-:Y:S01]  /*c0d0*/  LOP3.LUT R8, R5, 0x40, RZ, 0xfc, !PT ;  /* 0x0000004005087812 */ /* 0x000fe200078efcff */
[----:B------:R-:W-:-:S02]  /*c0e0*/  IMAD R221, R3, R221, R222 ;  /* 0x000000dd03dd7224 */ /* 0x000fc400078e02de */
[----:B------:R-:W-:Y:S01]  /*c0f0*/  @!P5 IMAD.IADD R219, R219, 0x1, -R3 ;  /* 0x00000001dbdbd824 */ /* 0x000fe200078e0a03 */
[C---:B------:R-:W-:Y:S01]  /*c100*/  ISETP.GT.U32.AND P6, PT, R3.reuse, R220, PT ;  /* 0x000000dc0300720c */ /* 0x040fe20003fc4070 */
[----:B------:R-:W-:Y:S01]  /*c110*/  IMAD.HI.U32 R7, R2, R223, RZ ;  /* 0x000000df02077227 */ /* 0x000fe200078e00ff */
[----:B------:R-:W-:Y:S02]  /*c120*/  ISETP.GE.AND P0, PT, R8, RZ, PT ;  /* 0x000000ff0800720c */ /* 0x000fe40003f06270 */
[----:B------:R-:W-:Y:S01]  /*c130*/  IABS R224, R8 ;  /* 0x0000000800e07213 */ /* 0x000fe20000000000 */
[----:B------:R-:W-:Y:S01]  /*c140*/  @!P1 IMAD.MOV R219, RZ, RZ, -R219 ;  /* 0x000000ffffdb9224 */ /* 0x000fe200078e0adb */
[----:B------:R-:W-:Y:S01]  /*c150*/  ISETP.GT.U32.AND P1, PT, R3, R221, PT ;  /* 0x000000dd0300720c */ /* 0x000fe20003f24070 */
[----:B------:R-:W-:Y:S02]  /*c160*/  IMAD.MOV R222, RZ, RZ, -R7 ;  /* 0x000000ffffde7224 */ /* 0x000fe400078e0a07 */
[----:B------:R-:W-:-:S02]  /*c170*/  VIADD R8, R6, 0x3e ;  /* 0x0000003e06087836 */ /* 0x000fc40000000000 */
[----:B------:R-:W-:Y:S02]  /*c180*/  IMAD R222, R3, R222, R223 ;  /* 0x000000de03de7224 */ /* 0x000fe400078e02df */
[--C-:B------:R-:W-:Y:S01]  /*c190*/  @!P6 IMAD.IADD R220, R220, 0x1, -R3.reuse ;  /* 0x00000001dcdce824 */ /* 0x100fe200078e0a03 */
[----:B------:R-:W-:Y:S01]  /*c1a0*/  ISETP.GE.AND P5, PT, R8, RZ, PT ;  /* 0x000000ff0800720c */ /* 0x000fe20003fa6270 */
[----:B------:R-:W-:Y:S01]  /*c1b0*/  IMAD.HI.U32 R7, R2, R224, RZ ;  /* 0x000000e002077227 */ /* 0x000fe200078e00ff */
[----:B------:R-:W-:Y:S02]  /*c1c0*/  IABS R225, R8 ;  /* 0x0000000800e17213 */ /* 0x000fe40000000000 */
[----:B------:R-:W-:Y:S01]  /*c1d0*/  LOP3.LUT R8, R5, 0x3c, RZ, 0xfc, !PT ;  /* 0x0000003c05087812 */ /* 0x000fe200078efcff */
[----:B------:R-:W-:Y:S01]  /*c1e0*/  @!P4 IMAD.MOV R220, RZ, RZ, -R220 ;  /* 0x000000ffffdcc224 */ /* 0x000fe200078e0adc */
[----:B------:R-:W-:Y:S01]  /*c1f0*/  ISETP.GT.U32.AND P4, PT, R3, R222, PT ;  /* 0x000000de0300720c */ /* 0x000fe20003f84070 */
[----:B------:R-:W-:Y:S01]  /*c200*/  @!P1 IMAD.IADD R221, R221, 0x1, -R3 ;  /* 0x00000001dddd9824 */ /* 0x000fe200078e0a03 */
[----:B------:R-:W-:Y:S01]  /*c210*/  IABS R226, R8 ;  /* 0x0000000800e27213 */ /* 0x000fe20000000000 */
[----:B------:R-:W-:Y:S01]  /*c220*/  IMAD.MOV R7, RZ, RZ, -R7 ;  /* 0x000000ffff077224 */ /* 0x000fe200078e0a07 */
[----:B------:R-:W-:-:S02]  /*c230*/  ISETP.GE.AND P6, PT, R8, RZ, PT ;  /* 0x000000ff0800720c */ /* 0x000fc40003fc6270 */
[C---:B------:R-:W-:Y:S01]  /*c240*/  ISETP.GT.U32.AND P1, PT, R3.reuse, R221, PT ;  /* 0x000000dd0300720c */ /* 0x040fe20003f24070 */
[----:B------:R-:W-:Y:S02]  /*c250*/  IMAD R223, R3, R7, R224 ;  /* 0x0000000703df7224 */ /* 0x000fe400078e02e0 */
[----:B------:R-:W-:-:S04]  /*c260*/  IMAD.HI.U32 R7, R2, R225, RZ ;  /* 0x000000e102077227 */ /* 0x000fc800078e00ff */
[----:B------:R-:W-:-:S04]  /*c270*/  IMAD.HI.U32 R8, R2, R226, RZ ;  /* 0x000000e202087227 */ /* 0x000fc800078e00ff */
[----:B------:R-:W-:Y:S02]  /*c280*/  @!P4 IMAD.IADD R222, R222, 0x1, -R3 ;  /* 0x00000001dedec824 */ /* 0x000fe400078e0a03 */
[----:B------:R-:W-:Y:S01]  /*c290*/  IMAD.MOV R224, RZ, RZ, -R7 ;  /* 0x000000ffffe07224 */ /* 0x000fe200078e0a07 */
[----:B------:R-:W-:Y:S01]  /*c2a0*/  LOP3.LUT R7, R5, 0x36, RZ, 0xfc, !PT ;  /* 0x0000003605077812 */ /* 0x000fe200078efcff */
[----:B------:R-:W-:Y:S01]  /*c2b0*/  IMAD.MOV R227, RZ, RZ, -R8 ;  /* 0x000000ffffe37224 */ /* 0x000fe200078e0a08 */
[----:B------:R-:W-:Y:S01]  /*c2c0*/  ISETP.GT.U32.AND P4, PT, R3, R222, PT ;  /* 0x000000de0300720c */ /* 0x000fe20003f84070 */
[----:B------:R-:W-:Y:S01]  /*c2d0*/  @!P1 IMAD.IADD R221, R221, 0x1, -R3 ;  /* 0x00000001dddd9824 */ /* 0x000fe200078e0a03 */
[C---:B------:R-:W-:Y:S01]  /*c2e0*/  ISETP.GT.U32.AND P1, PT, R3.reuse, R223, PT ;  /* 0x000000df0300720c */ /* 0x040fe20003f24070 */
[----:B------:R-:W-:Y:S02]  /*c2f0*/  IMAD R224, R3, R224, R225 ;  /* 0x000000e003e07224 */ /* 0x000fe400078e02e1 */
[----:B------:R-:W-:-:S04]  /*c300*/  IMAD.HI.U32 R8, R2, R229, RZ ;  /* 0x000000e502087227 */ /* 0x000fc800078e00ff */
[C---:B------:R-:W-:Y:S01]  /*c310*/  IMAD R225, R3.reuse, R227, R226 ;  /* 0x000000e303e17224 */ /* 0x040fe200078e02e2 */
[----:B------:R-:W-:Y:S01]  /*c320*/  IABS R226, R7 ;  /* 0x0000000700e27213 */ /* 0x000fe20000000000 */
[----:B------:R-:W-:Y:S02]  /*c330*/  IMAD.MOV R8, RZ, RZ, -R8 ;  /* 0x000000ffff087224 */ /* 0x000fe400078e0a08 */
[----:B------:R-:W-:Y:S02]  /*c340*/  IMAD.MOV.U32 R227, RZ, RZ, R228 ;  /* 0x000000ffffe37224 */ /* 0x000fe400078e00e4 */
[----:B------:R-:W-:Y:S02]  /*c350*/  IMAD.MOV.U32 R228, RZ, RZ, R226 ;  /* 0x000000ffffe47224 */ /* 0x000fe400078e00e2 */
[----:B------:R-:W-:Y:S01]  /*c360*/  @!P2 IMAD.MOV R221, RZ, RZ, -R221 ;  /* 0x000000ffffdda224 */ /* 0x000fe200078e0add */
[C---:B------:R-:W-:Y:S01]  /*c370*/  ISETP.GT.U32.AND P2, PT, R3.reuse, R224, PT ;  /* 0x000000e00300720c */ /* 0x040fe20003f44070 */
[----:B------:R-:W-:-:S02]  /*c380*/  IMAD R226, R3, R8, R229 ;  /* 0x0000000803e27224 */ /* 0x000fc400078e02e5 */
[--C-:B------:R-:W-:Y:S01]  /*c390*/  @!P4 IMAD.IADD R222, R222, 0x1, -R3.reuse ;  /* 0x00000001dedec824 */ /* 0x100fe200078e0a03 */
[----:B------:R-:W-:Y:S01]  /*c3a0*/  ISETP.GT.U32.AND P4, PT, R3, R225, PT ;  /* 0x000000e10300720c */ /* 0x000fe20003f84070 */
[----:B------:R-:W-:Y:S01]  /*c3b0*/  @!P1 IMAD.IADD R223, R223, 0x1, -R3 ;  /* 0x00000001dfdf9824 */ /* 0x000fe200078e0a03 */
[----:B------:R-:W-:Y:S01]  /*c3c0*/  ISETP.GT.U32.AND P1, PT, R3, R226, PT ;  /* 0x000000e20300720c */ /* 0x000fe20003f24070 */
[----:B------:R-:W-:-:S04]  /*c3d0*/  IMAD.HI.U32 R229, R2, R228, RZ ;  /* 0x000000e402e57227 */ /* 0x000fc800078e00ff */
[----:B------:R-:W-:-:S04]  /*c3e0*/  IMAD.HI.U32 R8, R2, R227, RZ ;  /* 0x000000e302087227 */ /* 0x000fc800078e00ff */
[----:B------:R-:W-:Y:S01]  /*c3f0*/  @!P2 IMAD.IADD R224, R224, 0x1, -R3 ;  /* 0x00000001e0e0a824 */ /* 0x000fe200078e0a03 */
[----:B------:R-:W-:Y:S01]  /*c400*/  ISETP.GT.U32.AND P2, PT, R3, R223, PT ;  /* 0x000000df0300720c */ /* 0x000fe20003f44070 */
[----:B------:R-:W-:Y:S02]  /*c410*/  IMAD.MOV R229, RZ, RZ, -R229 ;  /* 0x000000ffffe57224 */ /* 0x000fe400078e0ae5 */
[--C-:B------:R-:W-:Y:S01]  /*c420*/  @!P4 IMAD.IADD R225, R225, 0x1, -R3.reuse ;  /* 0x00000001e1e1c824 */ /* 0x100fe200078e0a03 */
[C---:B------:R-:W-:Y:S01]  /*c430*/  ISETP.GT.U32.AND P4, PT, R3.reuse, R224, PT ;  /* 0x000000e00300720c */ /* 0x040fe20003f84070 */
[----:B------:R-:W-:Y:S02]  /*c440*/  @!P1 IMAD.IADD R226, R226, 0x1, -R3 ;  /* 0x00000001e2e29824 */ /* 0x000fe400078e0a03 */
[----:B------:R-:W-:Y:S02]  /*c450*/  IMAD.MOV R8, RZ, RZ, -R8 ;  /* 0x000000ffff087224 */ /* 0x000fe400078e0a08 */
[C---:B------:R-:W-:Y:S01]  /*c460*/  IMAD R228, R3.reuse, R229, R228 ;  /* 0x000000e503e47224 */ /* 0x040fe200078e02e4 */
[----:B------:R-:W-:Y:S01]  /*c470*/  ISETP.GT.U32.AND P1, PT, R3, R226, PT ;  /* 0x000000e20300720c */ /* 0x000fe20003f24070 */
[----:B------:R-:W-:-:S02]  /*c480*/  IMAD.MOV.U32 R229, RZ, RZ, R230 ;  /* 0x000000ffffe57224 */ /* 0x000fc400078e00e6 */
[----:B------:R-:W-:Y:S01]  /*c490*/  IMAD R227, R3, R8, R227 ;  /* 0x0000000803e37224 */ /* 0x000fe200078e02e3 */
[----:B------:R-:W-:Y:S01]  /*c4a0*/  LOP3.LUT R8, R5, 0x30, RZ, 0xfc, !PT ;  /* 0x0000003005087812 */ /* 0x000fe200078efcff */
[----:B------:R-:W-:-:S03]  /*c4b0*/  IMAD.HI.U32 R230, R2, R229, RZ ;  /* 0x000000e502e67227 */ /* 0x000fc600078e00ff */
[----:B------:R-:W-:Y:S01]  /*c4c0*/  IABS R237, R8 ;  /* 0x0000000800ed7213 */ /* 0x000fe20000000000 */
[----:B------:R-:W-:Y:S01]  /*c4d0*/  @!P2 IMAD.IADD R223, R223, 0x1, -R3 ;  /* 0x00000001dfdfa824 */ /* 0x000fe200078e0a03 */
[C---:B------:R-:W-:Y:S01]  /*c4e0*/  ISETP.GT.U32.AND P2, PT, R3.reuse, R227, PT ;  /* 0x000000e30300720c */ /* 0x040fe20003f44070 */
[----:B------:R-:W-:Y:S02]  /*c4f0*/  IMAD.MOV R238, RZ, RZ, -R230 ;  /* 0x000000ffffee7224 */ /* 0x000fe400078e0ae6 */
[----:B------:R-:W-:Y:S01]  /*c500*/  @!P3 IMAD.MOV R222, RZ, RZ, -R222 ;  /* 0x000000ffffdeb224 */ /* 0x000fe200078e0ade */
[C---:B------:R-:W-:Y:S01]  /*c510*/  ISETP.GT.U32.AND P3, PT, R3.reuse, R225, PT ;  /* 0x000000e10300720c */ /* 0x040fe20003f64070 */
[C---:B------:R-:W-:Y:S02]  /*c520*/  IMAD R229, R3.reuse, R238, R229 ;  /* 0x000000ee03e57224 */ /* 0x040fe400078e02e5 */
[--C-:B------:R-:W-:Y:S01]  /*c530*/  @!P4 IMAD.IADD R224, R224, 0x1, -R3.reuse ;  /* 0x00000001e0e0c824 */ /* 0x100fe200078e0a03 */
[C---:B------:R-:W-:Y:S01]  /*c540*/  ISETP.GT.U32.AND P4, PT, R3.reuse, R228, PT ;  /* 0x000000e40300720c */ /* 0x040fe20003f84070 */
[----:B------:R-:W-:Y:S01]  /*c550*/  @!P1 IMAD.IADD R226, R226, 0x1, -R3 ;  /* 0x00000001e2e29824 */ /* 0x000fe200078e0a03 */
[----:B------:R-:W-:Y:S01]  /*c560*/  ISETP.GT.U32.AND P1, PT, R3, R229, PT ;  /* 0x000000e50300720c */ /* 0x000fe20003f24070 */
[----:B------:R-:W-:-:S02]  /*c570*/  IMAD.MOV.U32 R230, RZ, RZ, R231 ;  /* 0x000000ffffe67224 */ /* 0x000fc400078e00e7 */
[----:B------:R-:W-:Y:S01]  /*c580*/  @!P2 IMAD.IADD R227, R227, 0x1, -R3 ;  /* 0x00000001e3e3a824 */ /* 0x000fe200078e0a03 */
[----:B------:R-:W-:Y:S01]  /*c590*/  ISETP.GE.AND P2, PT, R236, RZ, PT ;  /* 0x000000ffec00720c */ /* 0x000fe20003f46270 */
[----:B------:R-:W-:Y:S02]  /*c5a0*/  IMAD.MOV.U32 R231, RZ, RZ, R237 ;  /* 0x000000ffffe77224 */ /* 0x000fe400078e00ed */
[----:B------:R-:W-:Y:S01]  /*c5b0*/  @!P0 IMAD.MOV R223, RZ, RZ, -R223 ;  /* 0x000000ffffdf8224 */ /* 0x000fe200078e0adf */
[----:B------:R-:W-:Y:S01]  /*c5c0*/  ISETP.GT.U32.AND P0, PT, R3, R227, PT ;  /* 0x000000e30300720c */ /* 0x000fe20003f04070 */
[--C-:B------:R-:W-:Y:S01]  /*c5d0*/  @!P3 IMAD.IADD R225, R225, 0x1, -R3.reuse ;  /* 0x00000001e1e1b824 */ /* 0x100fe200078e0a03 */
[----:B------:R-:W-:Y:S01]  /*c5e0*/  ISETP.GE.AND P3, PT, R235, RZ, PT ;  /* 0x000000ffeb00720c */ /* 0x000fe20003f66270 */
[----:B------:R-:W-:Y:S02]  /*c5f0*/  @!P4 IMAD.IADD R228, R228, 0x1, -R3 ;  /* 0x00000001e4e4c824 */ /* 0x000fe400078e0a03 */
[----:B------:R-:W-:-:S04]  /*c600*/  IMAD.HI.U32 R237, R2, R230, RZ ;  /* 0x000000e602ed7227 */ /* 0x000fc800078e00ff */
[----:B------:R-:W-:-:S04]  /*c610*/  IMAD.HI.U32 R238, R2, R231, RZ ;  /* 0x000000e702ee7227 */ /* 0x000fc800078e00ff */
[----:B------:R-:W-:Y:S01]  /*c620*/  @!P1 IMAD.IADD R229, R229, 0x1, -R3 ;  /* 0x00000001e5e59824 */ /* 0x000fe200078e0a03 */
[C---:B------:R-:W-:Y:S01]  /*c630*/  ISETP.GT.U32.AND P1, PT, R3.reuse, R228, PT ;  /* 0x000000e40300720c */ /* 0x040fe20003f24070 */
[----:B------:R-:W-:Y:S02]  /*c640*/  IMAD.MOV R237, RZ, RZ, -R237 ;  /* 0x000000ffffed7224 */ /* 0x000fe400078e0aed */
[----:B------:R-:W-:Y:S02]  /*c650*/  IMAD.MOV R238, RZ, RZ, -R238 ;  /* 0x000000ffffee7224 */ /* 0x000fe400078e0aee */
[----:B------:R-:W-:Y:S02]  /*c660*/  VIADD R235, R6, 0x2e ;  /* 0x0000002e06eb7836 */ /* 0x000fe40000000000 */
[C---:B------:R-:W-:Y:S02]  /*c670*/  IMAD R230, R3.reuse, R237, R230 ;  /* 0x000000ed03e67224 */ /* 0x040fe400078e02e6 */
[----:B------:R-:W-:Y:S01]  /*c680*/  IMAD R231, R3, R238, R231 ;  /* 0x000000ee03e77224 */ /* 0x000fe200078e02e7 */
[----:B------:R-:W-:Y:S01]  /*c690*/  ISETP.GE.AND P4, PT, R235, RZ, PT ;  /* 0x000000ffeb00720c */ /* 0x000fe20003f86270 */
[----:B------:R-:W-:Y:S01]  /*c6a0*/  @!P5 IMAD.MOV R224, RZ, RZ, -R224 ;  /* 0x000000ffffe0d224 */ /* 0x000fe200078e0ae0 */
[----:B------:R-:W-:Y:S01]  /*c6b0*/  ISETP.GT.U32.AND P5, PT, R3, R229, PT ;  /* 0x000000e50300720c */ /* 0x000fe20003fa4070 */
[----:B------:R-:W-:Y:S01]  /*c6c0*/  @!P6 IMAD.MOV R225, RZ, RZ, -R225 ;  /* 0x000000ffffe1e224 */ /* 0x000fe200078e0ae1 */
[----:B------:R-:W-:Y:S01]  /*c6d0*/  IABS R235, R235 ;  /* 0x000000eb00eb7213 */ /* 0x000fe20000000000 */
[--C-:B------:R-:W-:Y:S01]  /*c6e0*/  @!P0 IMAD.IADD R227, R227, 0x1, -R3.reuse ;  /* 0x00000001e3e38824 */ /* 0x100fe200078e0a03 */
[C---:B------:R-:W-:Y:S01]  /*c6f0*/  ISETP.GT.U32.AND P6, PT, R3.reuse, R230, PT ;  /* 0x000000e60300720c */ /* 0x040fe20003fc4070 */
[----:B------:R-:W-:Y:S01]  /*c700*/  @!P3 IMAD.MOV R226, RZ, RZ, -R226 ;  /* 0x000000ffffe2b224 */ /* 0x000fe200078e0ae2 */
[----:B------:R-:W-:Y:S01]  /*c710*/  ISETP.GT.U32.AND P0, PT, R3, R231, PT ;  /* 0x000000e70300720c */ /* 0x000fe20003f04070 */
[----:B------:R-:W-:Y:S01]  /*c720*/  @!P1 IMAD.IADD R228, R228, 0x1, -R3 ;  /* 0x00000001e4e49824 */ /* 0x000fe200078e0a03 */
[----:B------:R-:W-:Y:S01]  /*c730*/  ISETP.GE.AND P3, PT, R7, RZ, PT ;  /* 0x000000ff0700720c */ /* 0x000fe20003f66270 */
[----:B------:R-:W-:Y:S01]  /*c740*/  IMAD.HI.U32 R236, R2, R235, RZ ;  /* 0x000000eb02ec7227 */ /* 0x000fe200078e00ff */
[----:B------:R-:W-:-:S02]  /*c750*/  LOP3.LUT R7, R5, 0x2c, RZ, 0xfc, !PT ;  /* 0x0000002c05077812 */ /* 0x000fc400078efcff */
[----:B------:R-:W-:Y:S01]  /*c760*/  ISETP.GE.AND P1, PT, R233, RZ, PT ;  /* 0x000000ffe900720c */ /* 0x000fe20003f26270 */
[--C-:B------:R-:W-:Y:S01]  /*c770*/  @!P5 IMAD.IADD R229, R229, 0x1, -R3.reuse ;  /* 0x00000001e5e5d824 */ /* 0x100fe200078e0a03 */
[----:B------:R-:W-:Y:S01]  /*c780*/  IABS R233, R7 ;  /* 0x0000000700e97213 */ /* 0x000fe20000000000 */
[----:B------:R-:W-:Y:S01]  /*c790*/  IMAD.MOV R236, RZ, RZ, -R236 ;  /* 0x000000ffffec7224 */ /* 0x000fe200078e0aec */
[----:B------:R-:W-:Y:S01]  /*c7a0*/  ISETP.GE.AND P5, PT, R234, RZ, PT ;  /* 0x000000ffea00720c */ /* 0x000fe20003fa6270 */
[----:B------:R-:W-:Y:S01]  /*c7b0*/  @!P6 IMAD.IADD R230, R230, 0x1, -R3 ;  /* 0x00000001e6e6e824 */ /* 0x000fe200078e0a03 */
[----:B------:R-:W-:Y:S01]  /*c7c0*/  ISETP.GE.AND P6, PT, R8, RZ, PT ;  /* 0x000000ff0800720c */ /* 0x000fe20003fc6270 */
[----:B------:R-:W-:Y:S02]  /*c7d0*/  IMAD.MOV.U32 R234, RZ, RZ, R233 ;  /* 0x000000ffffea7224 */ /* 0x000fe400078e00e9 */
[----:B------:R-:W-:Y:S01]  /*c7e0*/  IMAD R233, R3, R236, R235 ;  /* 0x000000ec03e97224 */ /* 0x000fe200078e02eb */
[----:B------:R-:W-:Y:S01]  /*c7f0*/  LOP3.LUT R235, R5, 0x28, RZ, 0xfc, !PT ;  /* 0x0000002805eb7812 */ /* 0x000fe200078efcff */
[----:B------:R-:W-:Y:S01]  /*c800*/  @!P0 IMAD.IADD R231, R231, 0x1, -R3 ;  /* 0x00000001e7e78824 */ /* 0x000fe200078e0a03 */
[----:B------:R-:W-:Y:S01]  /*c810*/  ISETP.GT.U32.AND P0, PT, R3, R230, PT ;  /* 0x000000e60300720c */ /* 0x000fe20003f04070 */
[----:B------:R-:W-:Y:S01]  /*c820*/  IMAD.HI.U32 R8, R2, R234, RZ ;  /* 0x000000ea02087227 */ /* 0x000fe200078e00ff */
[----:B------:R-:W-:-:S03]  /*c830*/  IABS R238, R235 ;  /* 0x000000eb00ee7213 */ /* 0x000fc60000000000 */
[----:B------:R-:W-:Y:S01]  /*c840*/  @!P2 IMAD.MOV R227, RZ, RZ, -R227 ;  /* 0x000000ffffe3a224 */ /* 0x000fe200078e0ae3 */
[C---:B------:R-:W-:Y:S01]  /*c850*/  ISETP.GT.U32.AND P2, PT, R3.reuse, R231, PT ;  /* 0x000000e70300720c */ /* 0x040fe20003f44070 */
[----:B------:R-:W-:Y:S01]  /*c860*/  @!P3 IMAD.MOV R228, RZ, RZ, -R228 ;  /* 0x000000ffffe4b224 */ /* 0x000fe200078e0ae4 */
[----:B------:R-:W-:Y:S01]  /*c870*/  ISETP.GT.U32.AND P3, PT, R3, R233, PT ;  /* 0x000000e90300720c */ /* 0x000fe20003f64070 */
[----:B------:R-:W-:Y:S02]  /*c880*/  IMAD.MOV R8, RZ, RZ, -R8 ;  /* 0x000000ffff087224 */ /* 0x000fe400078e0a08 */
[----:B------:R-:W-:Y:S01]  /*c890*/  @!P1 IMAD.MOV R229, RZ, RZ, -R229 ;  /* 0x000000ffffe59224 */ /* 0x000fe200078e0ae5 */
[----:B------:R-:W-:Y:S01]  /*c8a0*/  ISETP.GE.AND P1, PT, R7, RZ, PT ;  /* 0x000000ff0700720c */ /* 0x000fe20003f26270 */
[----:B------:R-:W-:Y:S01]  /*c8b0*/  IMAD R234, R3, R8, R234 ;  /* 0x0000000803ea7224 */ /* 0x000fe200078e02ea */
[C---:B------:R-:W-:Y:S01]  /*c8c0*/  LOP3.LUT R8, R5.reuse, 0x2a, RZ, 0xfc, !PT ;  /* 0x0000002a05087812 */ /* 0x040fe200078efcff */
[----:B------:R-:W-:Y:S01]  /*c8d0*/  @!P0 IMAD.IADD R230, R230, 0x1, -R3 ;  /* 0x00000001e6e68824 */ /* 0x000fe200078e0a03 */
[----:B------:R-:W-:-:S02]  /*c8e0*/  LOP3.LUT R7, R5, 0x26, RZ, 0xfc, !PT ;  /* 0x0000002605077812 */ /* 0x000fc400078efcff */
[----:B------:R-:W-:Y:S01]  /*c8f0*/  IABS R236, R8 ;  /* 0x0000000800ec7213 */ /* 0x000fe20000000000 */
[--C-:B------:R-:W-:Y:S01]  /*c900*/  @!P2 IMAD.IADD R231, R231, 0x1, -R3.reuse ;  /* 0x00000001e7e7a824 */ /* 0x100fe200078e0a03 */
[----:B------:R-:W-:Y:S01]  /*c910*/  ISETP.GT.U32.AND P2, PT, R3, R234, PT ;  /* 0x000000ea0300720c */ /* 0x000fe20003f44070 */
[----:B------:R-:W-:Y:S01]  /*c920*/  @!P3 IMAD.IADD R233, R233, 0x1, -R3 ;  /* 0x00000001e9e9b824 */ /* 0x000fe200078e0a03 */
[----:B------:R-:W-:Y:S01]  /*c930*/  ISETP.GE.AND P3, PT, R235, RZ, PT ;  /* 0x000000ffeb00720c */ /* 0x000fe20003f66270 */
[----:B------:R-:W-:Y:S01]  /*c940*/  IMAD.MOV.U32 R235, RZ, RZ, R236 ;  /* 0x000000ffffeb7224 */ /* 0x000fe200078e00ec */
[----:B------:R-:W-:Y:S01]  /*c950*/  ISETP.GE.AND P0, PT, R8, RZ, PT ;  /* 0x000000ff0800720c */ /* 0x000fe20003f06270 */
[----:B------:R-:W-:Y:S01]  /*c960*/  @!P5 IMAD.MOV R230, RZ, RZ, -R230 ;  /* 0x000000ffffe6d224 */ /* 0x000fe200078e0ae6 */
[----:B------:R-:W-:Y:S01]  /*c970*/  ISETP.GT.U32.AND P5, PT, R3, R233, PT ;  /* 0x000000e90300720c */ /* 0x000fe20003fa4070 */
[----:B------:R-:W-:Y:S01]  /*c980*/  IMAD.HI.U32 R240, R2, R235, RZ ;  /* 0x000000eb02f07227 */ /* 0x000fe200078e00ff */
[----:B------:R-:W-:-:S02]  /*c990*/  IABS R237, R7 ;  /* 0x0000000700ed7213 */ /* 0x000fc40000000000 */
[----:B------:R-:W-:Y:S01]  /*c9a0*/  IABS R8, R252 ;  /* 0x000000fc00087213 */ /* 0x000fe20000000000 */
[----:B------:R-:W-:Y:S02]  /*c9b0*/  IMAD.MOV R240, RZ, RZ, -R240 ;  /* 0x000000fffff07224 */ /* 0x000fe400078e0af0 */
[----:B------:R-:W-:Y:S02]  /*c9c0*/  @!P2 IMAD.IADD R234, R234, 0x1, -R3 ;  /* 0x00000001eaeaa824 */ /* 0x000fe400078e0a03 */
[C---:B------:R-:W-:Y:S01]  /*c9d0*/  IMAD R235, R3.reuse, R240, R235 ;  /* 0x000000f003eb7224 */ /* 0x040fe200078e02eb */
[----:B------:R-:W-:Y:S01]  /*c9e0*/  IABS R240, R251 ;  /* 0x000000fb00f07213 */ /* 0x000fe20000000000 */
[----:B------:R-:W-:Y:S01]  /*c9f0*/  IMAD.MOV.U32 R236, RZ, RZ, R238 ;  /* 0x000000ffffec7224 */ /* 0x000fe200078e00ee */
[----:B------:R-:W-:Y:S01]  /*ca00*/  ISETP.GT.U32.AND P2, PT, R3, R234, PT ;  /* 0x000000ea0300720c */ /* 0x000fe20003f44070 */
[----:B------:R-:W-:Y:S01]  /*ca10*/  @!P5 IMAD.IADD R233, R233, 0x1, -R3 ;  /* 0x00000001e9e9d824 */ /* 0x000fe200078e0a03 */
[----:B------:R-:W-:Y:S01]  /*ca20*/  ISETP.GT.U32.AND P5, PT, R3, R235, PT ;  /* 0x000000eb0300720c */ /* 0x000fe20003fa4070 */
[----:B------:R-:W-:-:S04]  /*ca30*/  IMAD.HI.U32 R239, R2, R236, RZ ;  /* 0x000000ec02ef7227 */ /* 0x000fc800078e00ff */
[----:B------:R-:W-:Y:S02]  /*ca40*/  IMAD.MOV R239, RZ, RZ, -R239 ;  /* 0x000000ffffef7224 */ /* 0x000fe400078e0aef */
[----:B------:R-:W-:Y:S01]  /*ca50*/  @!P6 IMAD.MOV R231, RZ, RZ, -R231 ;  /* 0x000000ffffe7e224 */ /* 0x000fe200078e0ae7 */
[----:B------:R-:W-:Y:S01]  /*ca60*/  ISETP.GE.AND P6, PT, R7, RZ, PT ;  /* 0x000000ff0700720c */ /* 0x000fe20003fc6270 */
[----:B------:R-:W-:Y:S01]  /*ca70*/  IMAD R236, R3, R239, R236 ;  /* 0x000000ef03ec7224 */ /* 0x000fe200078e02ec */
[----:B------:R-:W-:Y:S01]  /*ca80*/  LOP3.LUT R239, R5, 0x22, RZ, 0xfc, !PT ;  /* 0x0000002205ef7812 */ /* 0x000fe200078efcff */
[--C-:B------:R-:W-:Y:S01]  /*ca90*/  @!P2 IMAD.IADD R234, R234, 0x1, -R3.reuse ;  /* 0x00000001eaeaa824 */ /* 0x100fe200078e0a03 */
[----:B------:R-:W-:Y:S01]  /*caa0*/  ISETP.GE.AND P2, PT, R243, RZ, PT ;  /* 0x000000fff300720c */ /* 0x000fe20003f46270 */
[----:B------:R-:W-:Y:S01]  /*cab0*/  @!P5 IMAD.IADD R235, R235, 0x1, -R3 ;  /* 0x00000001ebebd824 */ /* 0x000fe200078e0a03 */
[----:B------:R-:W-:Y:S01]  /*cac0*/  IABS R243, R243 ;  /* 0x000000f300f37213 */ /* 0x000fe20000000000 */
[----:B------:R-:W-:Y:S01]  /*cad0*/  @!P1 IMAD.MOV R234, RZ, RZ, -R234 ;  /* 0x000000ffffea9224 */ /* 0x000fe200078e0aea */
[C---:B------:R-:W-:Y:S01]  /*cae0*/  ISETP.GT.U32.AND P1, PT, R3.reuse, R236, PT ;  /* 0x000000ec0300720c */ /* 0x040fe20003f24070 */
[----:B------:R-:W-:Y:S01]  /*caf0*/  IMAD.HI.U32 R238, R2, R237, RZ ;  /* 0x000000ed02ee7227 */ /* 0x000fe200078e00ff */
[----:B------:R-:W-:-:S03]  /*cb00*/  ISETP.GT.U32.AND P5, PT, R3, R235, PT ;  /* 0x000000eb0300720c */ /* 0x000fc60003fa4070 */
[----:B------:R-:W-:-:S04]  /*cb10*/  IMAD.HI.U32 R7, R2, R8, RZ ;  /* 0x0000000802077227 */ /* 0x000fc800078e00ff */
[----:B------:R-:W-:Y:S02]  /*cb20*/  IMAD.MOV R238, RZ, RZ, -R238 ;  /* 0x000000ffffee7224 */ /* 0x000fe400078e0aee */
[----:B------:R-:W-:Y:S02]  /*cb30*/  IMAD.MOV R7, RZ, RZ, -R7 ;  /* 0x000000ffff077224 */ /* 0x000fe400078e0a07 */
[C---:B------:R-:W-:Y:S01]  /*cb40*/  IMAD R237, R3.reuse, R238, R237 ;  /* 0x000000ee03ed7224 */ /* 0x040fe200078e02ed */
[----:B------:R-:W-:Y:S01]  /*cb50*/  IABS R238, R5 ;  /* 0x0000000500ee7213 */ /* 0x000fe20000000000 */
[----:B------:R-:W-:Y:S02]  /*cb60*/  IMAD R8, R3, R7, R8 ;  /* 0x0000000703087224 */ /* 0x000fe400078e0208 */
[--C-:B------:R-:W-:Y:S01]  /*cb70*/  @!P5 IMAD.IADD R235, R235, 0x1, -R3.reuse ;  /* 0x00000001ebebd824 */ /* 0x100fe200078e0a03 */
[----:B------:R-:W-:Y:S01]  /*cb80*/  ISETP.GT.U32.AND P5, PT, R3, R237, PT ;  /* 0x000000ed0300720c */ /* 0x000fe20003fa4070 */
[----:B------:R-:W-:-:S02]  /*cb90*/  @!P1 IMAD.IADD R236, R236, 0x1, -R3 ;  /* 0x00000001ecec9824 */ /* 0x000fc400078e0a03 */
        /* <DEDUP_REMOVED lines=9> */
[----:B------:R-:W-:-:S04]  /*cc30*/  IMAD.HI.U32 R245, R2, R240, RZ ;  /* 0x000000f002f57227 */ /* 0x000fc800078e00ff */
[--C-:B------:R-:W-:Y:S01]  /*cc40*/  @!P1 IMAD.IADD R236, R236, 0x1, -R3.reuse ;  /* 0x00000001ecec9824 */ /* 0x100fe200078e0a03 */
[----:B------:R-:W-:Y:S01]  /*cc50*/  ISETP.GT.U32.AND P1, PT, R3, R238, PT ;  /* 0x000000ee0300720c */ /* 0x000fe20003f24070 */
[----:B------:R-:W-:Y:S02]  /*cc60*/  @!P0 IMAD.IADD R8, R8, 0x1, -R3 ;  /* 0x0000000108088824 */ /* 0x000fe400078e0a03 */
[----:B------:R-:W-:-:S03]  /*cc70*/  IMAD.HI.U32 R7, R2, R239, RZ ;  /* 0x000000ef02077227 */ /* 0x000fc600078e00ff */
[----:B------:R-:W-:Y:S01]  /*cc80*/  ISETP.GT.U32.AND P0, PT, R3, R8, PT ;  /* 0x000000080300720c */ /* 0x000fe20003f04070 */
[----:B------:R-:W-:-:S04]  /*cc90*/  IMAD.HI.U32 R246, R2, R243, RZ ;  /* 0x000000f302f67227 */ /* 0x000fc800078e00ff */
[----:B------:R-:W-:Y:S02]  /*cca0*/  IMAD.MOV R241, RZ, RZ, -R245 ;  /* 0x000000fffff17224 */ /* 0x000fe400078e0af5 */
[----:B------:R-:W-:Y:S02]  /*ccb0*/  IMAD.MOV R7, RZ, RZ, -R7 ;  /* 0x000000ffff077224 */ /* 0x000fe400078e0a07 */
[----:B------:R-:W-:Y:S01]  /*ccc0*/  IMAD.MOV R245, RZ, RZ, -R246 ;  /* 0x000000fffff57224 */ /* 0x000fe200078e0af6 */
[----:B------:R-:W-:Y:S01]  /*ccd0*/  IABS R246, R14 ;  /* 0x0000000e00f67213 */ /* 0x000fe20000000000 */
[----:B------:R-:W-:Y:S02]  /*cce0*/  @!P5 IMAD.IADD R237, R237, 0x1, -R3 ;  /* 0x00000001ededd824 */ /* 0x000fe400078e0a03 */
[C---:B------:R-:W-:Y:S02]  /*ccf0*/  IMAD R240, R3.reuse, R241, R240 ;  /* 0x000000f103f07224 */ /* 0x040fe400078e02f0 */
[C---:B------:R-:W-:Y:S01]  /*cd00*/  IMAD R239, R3.reuse, R7, R239 ;  /* 0x0000000703ef7224 */ /* 0x040fe200078e02ef */
[C---:B------:R-:W-:Y:S01]  /*cd10*/  ISETP.GT.U32.AND P5, PT, R3.reuse, R237, PT ;  /* 0x000000ed0300720c */ /* 0x040fe20003fa4070 */
[C---:B------:R-:W-:Y:S01]  /*cd20*/  IMAD R241, R3.reuse, R245, R243 ;  /* 0x000000f503f17224 */ /* 0x040fe200078e02f3 */
[----:B------:R-:W-:Y:S01]  /*cd30*/  IABS R243, R4 ;  /* 0x0000000400f37213 */ /* 0x000fe20000000000 */
[--C-:B------:R-:W-:Y:S01]  /*cd40*/  @!P1 IMAD.IADD R238, R238, 0x1, -R3.reuse ;  /* 0x00000001eeee9824 */ /* 0x100fe200078e0a03 */
[----:B------:R-:W-:Y:S01]  /*cd50*/  IABS R245, R16 ;  /* 0x0000001000f57213 */ /* 0x000fe20000000000 */
[----:B------:R-:W-:Y:S01]  /*cd60*/  IMAD.MOV R7, RZ, RZ, -R244 ;  /* 0x000000ffff077224 */ /* 0x000fe200078e0af4 */
[----:B------:R-:W-:Y:S01]  /*cd70*/  IABS R244, R125 ;  /* 0x0000007d00f47213 */ /* 0x000fe20000000000 */
[----:B------:R-:W-:Y:S01]  /*cd80*/  @!P0 IMAD.IADD R8, R8, 0x1, -R3 ;  /* 0x0000000108088824 */ /* 0x000fe200078e0a03 */
[C---:B------:R-:W-:Y:S01]  /*cd90*/  ISETP.GT.U32.AND P1, PT, R3.reuse, R238, PT ;  /* 0x000000ee0300720c */ /* 0x040fe20003f24070 */
[C---:B------:R-:W-:Y:S01]  /*cda0*/  IMAD R242, R3.reuse, R7, R242 ;  /* 0x0000000703f27224 */ /* 0x040fe200078e02f2 */
[----:B------:R-:W-:Y:S01]  /*cdb0*/  ISETP.GT.U32.AND P0, PT, R3, R240, PT ;  /* 0x000000f00300720c */ /* 0x000fe20003f04070 */
[----:B------:R-:W-:-:S04]  /*cdc0*/  IMAD.HI.U32 R7, R2, R243, RZ ;  /* 0x000000f302077227 */ /* 0x000fc800078e00ff */
[----:B------:R-:W-:Y:S02]  /*cdd0*/  IMAD.MOV R7, RZ, RZ, -R7 ;  /* 0x000000ffff077224 */ /* 0x000fe400078e0a07 */
[----:B------:R-:W-:Y:S01]  /*cde0*/  @!P5 IMAD.IADD R237, R237, 0x1, -R3 ;  /* 0x00000001ededd824 */ /* 0x000fe200078e0a03 */
[C---:B------:R-:W-:Y:S01]  /*cdf0*/  ISETP.GT.U32.AND P5, PT, R3.reuse, R239, PT ;  /* 0x000000ef0300720c */ /* 0x040fe20003fa4070 */
[C---:B------:R-:W-:Y:S02]  /*ce00*/  IMAD R243, R3.reuse, R7, R243 ;  /* 0x0000000703f37224 */ /* 0x040fe400078e02f3 */
[--C-:B------:R-:W-:Y:S01]  /*ce10*/  @!P1 IMAD.IADD R238, R238, 0x1, -R3.reuse ;  /* 0x00000001eeee9824 */ /* 0x100fe200078e0a03 */
[C---:B------:R-:W-:Y:S01]  /*ce20*/  ISETP.GT.U32.AND P1, PT, R3.reuse, R241, PT ;  /* 0x000000f10300720c */ /* 0x040fe20003f24070 */
[----:B------:R-:W-:Y:S01]  /*ce30*/  @!P0 IMAD.IADD R240, R240, 0x1, -R3 ;  /* 0x00000001f0f08824 */ /* 0x000fe200078e0a03 */
[----:B------:R-:W-:Y:S01]  /*ce40*/  ISETP.GT.U32.AND P0, PT, R3, R243, PT ;  /* 0x000000f30300720c */ /* 0x000fe20003f04070 */
[----:B------:R-:W-:-:S04]  /*ce50*/  IMAD.HI.U32 R247, R2, R245, RZ ;  /* 0x000000f502f77227 */ /* 0x000fc800078e00ff */
[----:B------:R-:W-:-:S04]  /*ce60*/  IMAD.HI.U32 R248, R2, R244, RZ ;  /* 0x000000f402f87227 */ /* 0x000fc800078e00ff */
[--C-:B------:R-:W-:Y:S02]  /*ce70*/  @!P5 IMAD.IADD R239, R239, 0x1, -R3.reuse ;  /* 0x00000001efefd824 */ /* 0x100fe400078e0a03 */
[--C-:B------:R-:W-:Y:S01]  /*ce80*/  @!P1 IMAD.IADD R241, R241, 0x1, -R3.reuse ;  /* 0x00000001f1f19824 */ /* 0x100fe200078e0a03 */
[----:B------:R-:W-:Y:S01]  /*ce90*/  ISETP.GE.AND P1, PT, R5, RZ, PT ;  /* 0x000000ff0500720c */ /* 0x000fe20003f26270 */
[----:B------:R-:W-:Y:S01]  /*cea0*/  @!P0 IMAD.IADD R243, R243, 0x1, -R3 ;  /* 0x00000001f3f38824 */ /* 0x000fe200078e0a03 */
[C---:B------:R-:W-:Y:S01]  /*ceb0*/  ISETP.GT.U32.AND P0, PT, R3.reuse, R240, PT ;  /* 0x000000f00300720c */ /* 0x040fe20003f04070 */
[----:B------:R-:W-:Y:S01]  /*cec0*/  IMAD.MOV R247, RZ, RZ, -R247 ;  /* 0x000000fffff77224 */ /* 0x000fe200078e0af7 */
[----:B------:R-:W-:Y:S01]  /*ced0*/  ISETP.GT.U32.AND P5, PT, R3, R239, PT ;  /* 0x000000ef0300720c */ /* 0x000fe20003fa4070 */
[----:B------:R-:W-:-:S04]  /*cee0*/  IMAD.HI.U32 R249, R2, R246, RZ ;  /* 0x000000f602f97227 */ /* 0x000fc800078e00ff */
[----:B------:R-:W-:Y:S02]  /*cef0*/  IMAD.MOV R7, RZ, RZ, -R248 ;  /* 0x000000ffff077224 */ /* 0x000fe400078e0af8 */
[C---:B------:R-:W-:Y:S01]  /*cf00*/  IMAD R245, R3.reuse, R247, R245 ;  /* 0x000000f703f57224 */ /* 0x040fe200078e02f5 */
[----:B------:R-:W-:Y:S01]  /*cf10*/  IABS R247, R13 ;  /* 0x0000000d00f77213 */ /* 0x000fe20000000000 */
[----:B------:R-:W-:Y:S01]  /*cf20*/  IMAD.MOV R248, RZ, RZ, -R249 ;  /* 0x000000fffff87224 */ /* 0x000fe200078e0af9 */
[----:B------:R-:W-:Y:S01]  /*cf30*/  IABS R249, R15 ;  /* 0x0000000f00f97213 */ /* 0x000fe20000000000 */
[----:B------:R-:W-:Y:S01]  /*cf40*/  @!P1 IMAD.MOV R238, RZ, RZ, -R238 ;  /* 0x000000ffffee9224 */ /* 0x000fe200078e0aee */
[C---:B------:R-:W-:Y:S01]  /*cf50*/  ISETP.GT.U32.AND P1, PT, R3.reuse, R243, PT ;  /* 0x000000f30300720c */ /* 0x040fe20003f24070 */
[----:B------:R-:W-:Y:S01]  /*cf60*/  IMAD R246, R3, R248, R246 ;  /* 0x000000f803f67224 */ /* 0x000fe200078e02f6 */
[----:B------:R-:W-:Y:S01]  /*cf70*/  IABS R248, R11 ;  /* 0x0000000b00f87213 */ /* 0x000fe20000000000 */
[----:B------:R-:W-:-:S04]  /*cf80*/  IMAD.HI.U32 R6, R2, R247, RZ ;  /* 0x000000f702067227 */ /* 0x000fc800078e00ff */
[--C-:B------:R-:W-:Y:S01]  /*cf90*/  @!P0 IMAD.IADD R240, R240, 0x1, -R3.reuse ;  /* 0x00000001f0f08824 */ /* 0x100fe200078e0a03 */
[C---:B------:R-:W-:Y:S01]  /*cfa0*/  ISETP.GT.U32.AND P0, PT, R3.reuse, R245, PT ;  /* 0x000000f50300720c */ /* 0x040fe20003f04070 */
[----:B------:R-:W-:Y:S02]  /*cfb0*/  IMAD R244, R3, R7, R244 ;  /* 0x0000000703f47224 */ /* 0x000fe400078e02f4 */
[----:B------:R-:W-:Y:S02]  /*cfc0*/  IMAD.MOV R6, RZ, RZ, -R6 ;  /* 0x000000ffff067224 */ /* 0x000fe400078e0a06 */
[----:B------:R-:W-:Y:S01]  /*cfd0*/  @!P5 IMAD.IADD R239, R239, 0x1, -R3 ;  /* 0x00000001efefd824 */ /* 0x000fe200078e0a03 */
[----:B------:R-:W-:Y:S01]  /*cfe0*/  ISETP.GT.U32.AND P5, PT, R3, R242, PT ;  /* 0x000000f20300720c */ /* 0x000fe20003fa4070 */
[----:B------:R-:W-:-:S04]  /*cff0*/  IMAD.HI.U32 R7, R2, R248, RZ ;  /* 0x000000f802077227 */ /* 0x000fc800078e00ff */
[----:B------:R-:W-:Y:S02]  /*d000*/  IMAD R247, R3, R6, R247 ;  /* 0x0000000603f77224 */ /* 0x000fe400078e02f7 */
[----:B------:R-:W-:Y:S02]  /*d010*/  IMAD.MOV R6, RZ, RZ, -R7 ;  /* 0x000000ffff067224 */ /* 0x000fe400078e0a07 */
[--C-:B------:R-:W-:Y:S01]  /*d020*/  @!P1 IMAD.IADD R243, R243, 0x1, -R3.reuse ;  /* 0x00000001f3f39824 */ /* 0x100fe200078e0a03 */
[----:B------:R-:W-:Y:S01]  /*d030*/  ISETP.GE.AND P1, PT, R251, RZ, PT ;  /* 0x000000fffb00720c */ /* 0x000fe20003f26270 */
[----:B------:R-:W-:Y:S02]  /*d040*/  IMAD R248, R3, R6, R248 ;  /* 0x0000000603f87224 */ /* 0x000fe400078e02f8 */
[--C-:B------:R-:W-:Y:S02]  /*d050*/  @!P0 IMAD.IADD R245, R245, 0x1, -R3.reuse ;  /* 0x00000001f5f58824 */ /* 0x100fe400078e0a03 */
[----:B------:R-:W-:Y:S01]  /*d060*/  @!P5 IMAD.IADD R242, R242, 0x1, -R3 ;  /* 0x00000001f2f2d824 */ /* 0x000fe200078e0a03 */
[C---:B------:R-:W-:Y:S01]  /*d070*/  ISETP.GT.U32.AND P0, PT, R3.reuse, R248, PT ;  /* 0x000000f80300720c */ /* 0x040fe20003f04070 */
[----:B------:R-:W-:Y:S01]  /*d080*/  IMAD.HI.U32 R251, R2, R249, RZ ;  /* 0x000000f902fb7227 */ /* 0x000fe200078e00ff */
[----:B------:R-:W-:-:S03]  /*d090*/  ISETP.GT.U32.AND P5, PT, R3, R244, PT ;  /* 0x000000f40300720c */ /* 0x000fc60003fa4070 */
[----:B------:R-:W-:Y:S01]  /*d0a0*/  @!P3 IMAD.MOV R236, RZ, RZ, -R236 ;  /* 0x000000ffffecb224 */ /* 0x000fe200078e0aec */
[----:B------:R-:W-:Y:S01]  /*d0b0*/  ISETP.GT.U32.AND P3, PT, R3, R241, PT ;  /* 0x000000f10300720c */ /* 0x000fe20003f64070 */
[----:B------:R-:W-:Y:S02]  /*d0c0*/  IMAD.MOV R251, RZ, RZ, -R251 ;  /* 0x000000fffffb7224 */ /* 0x000fe400078e0afb */
[----:B------:R-:W-:-:S04]  /*d0d0*/  IMAD.HI.U32 R7, R2, R250, RZ ;  /* 0x000000fa02077227 */ /* 0x000fc800078e00ff */
[C---:B------:R-:W-:Y:S01]  /*d0e0*/  IMAD R249, R3.reuse, R251, R249 ;  /* 0x000000fb03f97224 */ /* 0x040fe200078e02f9 */
[----:B------:R-:W-:Y:S01]  /*d0f0*/  IABS R251, R9 ;  /* 0x0000000900fb7213 */ /* 0x000fe20000000000 */
[--C-:B------:R-:W-:Y:S02]  /*d100*/  @!P0 IMAD.IADD R248, R248, 0x1, -R3.reuse ;  /* 0x00000001f8f88824 */ /* 0x100fe400078e0a03 */
[----:B------:R-:W-:Y:S01]  /*d110*/  @!P5 IMAD.IADD R244, R244, 0x1, -R3 ;  /* 0x00000001f4f4d824 */ /* 0x000fe200078e0a03 */
[C---:B------:R-:W-:Y:S01]  /*d120*/  ISETP.GT.U32.AND P0, PT, R3.reuse, R249, PT ;  /* 0x000000f90300720c */ /* 0x040fe20003f04070 */
[----:B------:R-:W-:Y:S01]  /*d130*/  @!P6 IMAD.MOV R237, RZ, RZ, -R237 ;  /* 0x000000ffffede224 */ /* 0x000fe200078e0aed */
[----:B------:R-:W-:Y:S01]  /*d140*/  ISETP.GT.U32.AND P6, PT, R3, R242, PT ;  /* 0x000000f20300720c */ /* 0x000fe20003fc4070 */
[----:B------:R-:W-:Y:S01]  /*d150*/  @!P3 IMAD.IADD R241, R241, 0x1, -R3 ;  /* 0x00000001f1f1b824 */ /* 0x000fe200078e0a03 */
[C---:B------:R-:W-:Y:S01]  /*d160*/  ISETP.GT.U32.AND P3, PT, R3.reuse, R246, PT ;  /* 0x000000f60300720c */ /* 0x040fe20003f64070 */
[----:B------:R-:W-:Y:S01]  /*d170*/  IMAD.MOV R6, RZ, RZ, -R7 ;  /* 0x000000ffff067224 */ /* 0x000fe200078e0a07 */
[----:B------:R-:W-:Y:S01]  /*d180*/  ISETP.GT.U32.AND P5, PT, R3, R244, PT ;  /* 0x000000f40300720c */ /* 0x000fe20003fa4070 */
[----:B------:R-:W-:-:S02]  /*d190*/  @!P1 IMAD.MOV R240, RZ, RZ, -R240 ;  /* 0x000000fffff09224 */ /* 0x000fc400078e0af0 */
[----:B------:R-:W-:Y:S02]  /*d1a0*/  IMAD R250, R3, R6, R250 ;  /* 0x0000000603fa7224 */ /* 0x000fe400078e02fa */
[----:B--2---:R-:W-:-:S04]  /*d1b0*/  IMAD.HI.U32 R21, R2, R251, RZ ;  /* 0x000000fb02157227 */ /* 0x004fc800078e00ff */
[--C-:B------:R-:W-:Y:S01]  /*d1c0*/  @!P0 IMAD.IADD R249, R249, 0x1, -R3.reuse ;  /* 0x00000001f9f98824 */ /* 0x100fe200078e0a03 */
[C---:B------:R-:W-:Y:S01]  /*d1d0*/  ISETP.GT.U32.AND P0, PT, R3.reuse, R250, PT ;  /* 0x000000fa0300720c */ /* 0x040fe20003f04070 */
[--C-:B------:R-:W-:Y:S01]  /*d1e0*/  @!P6 IMAD.IADD R242, R242, 0x1, -R3.reuse ;  /* 0x00000001f2f2e824 */ /* 0x100fe200078e0a03 */
[----:B------:R-:W-:Y:S01]  /*d1f0*/  ISETP.GT.U32.AND P6, PT, R3, R247, PT ;  /* 0x000000f70300720c */ /* 0x000fe20003fc4070 */
[--C-:B------:R-:W-:Y:S01]  /*d200*/  @!P3 IMAD.IADD R246, R246, 0x1, -R3.reuse ;  /* 0x00000001f6f6b824 */ /* 0x100fe200078e0a03 */
[----:B------:R-:W-:Y:S01]  /*d210*/  ISETP.GE.AND P3, PT, R4, RZ, PT ;  /* 0x000000ff0400720c */ /* 0x000fe20003f66270 */
[----:B------:R-:W-:Y:S01]  /*d220*/  @!P5 IMAD.IADD R244, R244, 0x1, -R3 ;  /* 0x00000001f4f4d824 */ /* 0x000fe200078e0a03 */
[----:B------:R-:W-:Y:S01]  /*d230*/  ISETP.GE.AND P5, PT, R0, RZ, PT ;  /* 0x000000ff0000720c */ /* 0x000fe20003fa6270 */
[----:B------:R-:W-:Y:S01]  /*d240*/  @!P2 IMAD.MOV R241, RZ, RZ, -R241 ;  /* 0x000000fffff1a224 */ /* 0x000fe200078e0af1 */
[C---:B------:R-:W-:Y:S01]  /*d250*/  LOP3.LUT R4, R5.reuse, 0x8, RZ, 0xfc, !PT ;  /* 0x0000000805047812 */ /* 0x040fe200078efcff */
[----:B------:R-:W-:Y:S01]  /*d260*/  @!P4 IMAD.MOV R239, RZ, RZ, -R239 ;  /* 0x000000ffffefc224 */ /* 0x000fe200078e0aef */
[----:B------:R-:W-:Y:S01]  /*d270*/  LOP3.LUT R0, R5, 0x6, RZ, 0xfc, !PT ;  /* 0x0000000605007812 */ /* 0x000fe200078efcff */
[----:B------:R-:W-:Y:S01]  /*d280*/  IMAD.MOV R21, RZ, RZ, -R21 ;  /* 0x000000ffff157224 */ /* 0x000fe200078e0a15 */
[----:B------:R-:W-:-:S02]  /*d290*/  IABS R7, R4 ;  /* 0x0000000400077213 */ /* 0x000fc40000000000 */
[----:B------:R-:W-:Y:S01]  /*d2a0*/  IABS R6, R0 ;  /* 0x0000000000067213 */ /* 0x000fe20000000000 */
[----:B------:R-:W-:Y:S01]  /*d2b0*/  @!P0 IMAD.IADD R250, R250, 0x1, -R3 ;  /* 0x00000001fafa8824 */ /* 0x000fe200078e0a03 */
[C---:B------:R-:W-:Y:S01]  /*d2c0*/  ISETP.GT.U32.AND P0, PT, R3.reuse, R245, PT ;  /* 0x000000f50300720c */ /* 0x040fe20003f04070 */
[----:B------:R-:W-:Y:S01]  /*d2d0*/  IMAD.HI.U32 R20, R2, R7, RZ ;  /* 0x0000000702147227 */ /* 0x000fe200078e00ff */
[----:B------:R-:W-:-:S03]  /*d2e0*/  ISETP.GT.U32.AND P1, PT, R3, R246, PT ;  /* 0x000000f60300720c */ /* 0x000fc60003f24070 */
[----:B------:R-:W-:Y:S01]  /*d2f0*/  @!P6 IMAD.IADD R247, R247, 0x1, -R3 ;  /* 0x00000001f7f7e824 */ /* 0x000fe200078e0a03 */
[----:B------:R-:W-:Y:S01]  /*d300*/  ISETP.GE.AND P6, PT, R125, RZ, PT ;  /* 0x000000ff7d00720c */ /* 0x000fe20003fc6270 */
[----:B------:R-:W-:Y:S01]  /*d310*/  IMAD.HI.U32 R19, R2, R6, RZ ;  /* 0x0000000602137227 */ /* 0x000fe200078e00ff */
[----:B------:R-:W-:Y:S02]  /*d320*/  LOP3.LUT R125, R5, 0x2, RZ, 0xfc, !PT ;  /* 0x00000002057d7812 */ /* 0x000fe400078efcff */
[----:B------:R-:W-:Y:S01]  /*d330*/  IABS R5, R12 ;  /* 0x0000000c00057213 */ /* 0x000fe20000000000 */
[----:B------:R-:W-:Y:S01]  /*d340*/  IMAD.MOV R20, RZ, RZ, -R20 ;  /* 0x000000ffff147224 */ /* 0x000fe200078e0a14 */
[----:B------:R-:W-:Y:S01]  /*d350*/  IABS R17, R125 ;  /* 0x0000007d00117213 */ /* 0x000fe20000000000 */
[----:B------:R-:W-:Y:S01]  /*d360*/  IMAD.MOV R19, RZ, RZ, -R19 ;  /* 0x000000ffff137224 */ /* 0x000fe200078e0a13 */
[C---:B------:R-:W-:Y:S01]  /*d370*/  ISETP.GT.U32.AND P2, PT, R3.reuse, R247, PT ;  /* 0x000000f70300720c */ /* 0x040fe20003f44070 */
[----:B------:R-:W-:-:S02]  /*d380*/  IMAD R7, R3, R20, R7 ;  /* 0x0000001403077224 */ /* 0x000fc400078e0207 */
[C---:B------:R-:W-:Y:S01]  /*d390*/  IMAD R6, R3.reuse, R19, R6 ;  /* 0x0000001303067224 */ /* 0x040fe200078e0206 */
[----:B------:R-:W-:Y:S01]  /*d3a0*/  ISETP.GT.U32.AND P4, PT, R3, R248, PT ;  /* 0x000000f80300720c */ /* 0x000fe20003f84070 */
[----:B------:R-:W-:-:S04]  /*d3b0*/  IMAD.HI.U32 R18, R2, R5, RZ ;  /* 0x0000000502127227 */ /* 0x000fc800078e00ff */
[----:B------:R-:W-:Y:S01]  /*d3c0*/  @!P3 IMAD.MOV R243, RZ, RZ, -R243 ;  /* 0x000000fffff3b224 */ /* 0x000fe200078e0af3 */
[----:B------:R-:W-:Y:S01]  /*d3d0*/  ISETP.GT.U32.AND P3, PT, R3, R249, PT ;  /* 0x000000f90300720c */ /* 0x000fe20003f64070 */
[----:B------:R-:W-:-:S04]  /*d3e0*/  IMAD.HI.U32 R2, R2, R17, RZ ;  /* 0x0000001102027227 */ /* 0x000fc800078e00ff */
[--C-:B------:R-:W-:Y:S01]  /*d3f0*/  @!P0 IMAD.IADD R245, R245, 0x1, -R3.reuse ;  /* 0x00000001f5f58824 */ /* 0x100fe200078e0a03 */
[C---:B------:R-:W-:Y:S01]  /*d400*/  ISETP.GT.U32.AND P0, PT, R3.reuse, R7, PT ;  /* 0x000000070300720c */ /* 0x040fe20003f04070 */
[----:B------:R-:W-:Y:S01]  /*d410*/  @!P1 IMAD.IADD R246, R246, 0x1, -R3 ;  /* 0x00000001f6f69824 */ /* 0x000fe200078e0a03 */
[C---:B------:R-:W-:Y:S01]  /*d420*/  ISETP.GT.U32.AND P1, PT, R3.reuse, R6, PT ;  /* 0x000000060300720c */ /* 0x040fe20003f24070 */
[----:B------:R-:W-:Y:S02]  /*d430*/  IMAD.MOV R18, RZ, RZ, -R18 ;  /* 0x000000ffff127224 */ /* 0x000fe400078e0a12 */
[----:B------:R-:W-:Y:S02]  /*d440*/  IMAD.MOV R2, RZ, RZ, -R2 ;  /* 0x000000ffff027224 */ /* 0x000fe400078e0a02 */
[C---:B------:R-:W-:Y:S02]  /*d450*/  IMAD R251, R3.reuse, R21, R251 ;  /* 0x0000001503fb7224 */ /* 0x040fe400078e02fb */
[C---:B------:R-:W-:Y:S01]  /*d460*/  IMAD R5, R3.reuse, R18, R5 ;  /* 0x0000001203057224 */ /* 0x040fe200078e0205 */
[----:B------:R-:W2:Y:S01]  /*d470*/  LDL.LU R21, [R1+0x1094] ;  /* 0x0010940001157983 */ /* 0x000ea20000300800 */
[----:B------:R-:W-:-:S02]  /*d480*/  IMAD R2, R3, R2, R17 ;  /* 0x0000000203027224 */ /* 0x000fc400078e0211 */
[----:B------:R-:W-:Y:S01]  /*d490*/  @!P6 IMAD.MOV R244, RZ, RZ, -R244 ;  /* 0x000000fffff4e224 */ /* 0x000fe200078e0af4 */
[----:B------:R-:W-:Y:S01]  /*d4a0*/  ISETP.GT.U32.AND P6, PT, R3, R251, PT ;  /* 0x000000fb0300720c */ /* 0x000fe20003fc4070 */
[--C-:B------:R-:W-:Y:S01]  /*d4b0*/  @!P2 IMAD.IADD R247, R247, 0x1, -R3.reuse ;  /* 0x00000001f7f7a824 */ /* 0x100fe200078e0a03 */
[C---:B------:R-:W-:Y:S01]  /*d4c0*/  ISETP.GT.U32.AND P2, PT, R3.reuse, R5, PT ;  /* 0x000000050300720c */ /* 0x040fe20003f44070 */
[----:B------:R-:W-:Y:S01]  /*d4d0*/  @!P5 IMAD.MOV R242, RZ, RZ, -R242 ;  /* 0x000000fffff2d224 */ /* 0x000fe200078e0af2 */
[C---:B------:R-:W-:Y:S01]  /*d4e0*/  ISETP.GT.U32.AND P5, PT, R3.reuse, R250, PT ;  /* 0x000000fa0300720c */ /* 0x040fe20003fa4070 */
[--C-:B------:R-:W-:Y:S01]  /*d4f0*/  @!P4 IMAD.IADD R248, R248, 0x1, -R3.reuse ;  /* 0x00000001f8f8c824 */ /* 0x100fe200078e0a03 */
[----:B------:R-:W-:Y:S01]  /*d500*/  ISETP.GT.U32.AND P4, PT, R3, R2, PT ;  /* 0x000000020300720c */ /* 0x000fe20003f84070 */
[--C-:B------:R-:W-:Y:S01]  /*d510*/  @!P3 IMAD.IADD R249, R249, 0x1, -R3.reuse ;  /* 0x00000001f9f9b824 */ /* 0x100fe200078e0a03 */
[----:B------:R-:W-:Y:S01]  /*d520*/  ISETP.GE.AND P3, PT, R16, RZ, PT ;  /* 0x000000ff1000720c */ /* 0x000fe20003f66270 */
[--C-:B------:R-:W-:Y:S01]  /*d530*/  @!P0 IMAD.IADD R7, R7, 0x1, -R3.reuse ;  /* 0x0000000107078824 */ /* 0x100fe200078e0a03 */
[----:B------:R-:W-:Y:S01]  /*d540*/  ISETP.GE.AND P0, PT, R13, RZ, PT ;  /* 0x000000ff0d00720c */ /* 0x000fe20003f06270 */
[--C-:B------:R-:W-:Y:S01]  /*d550*/  @!P1 IMAD.IADD R6, R6, 0x1, -R3.reuse ;  /* 0x0000000106069824 */ /* 0x100fe200078e0a03 */
[----:B------:R-:W-:Y:S01]  /*d560*/  ISETP.GE.AND P1, PT, R11, RZ, PT ;  /* 0x000000ff0b00720c */ /* 0x000fe20003f26270 */
[--C-:B------:R-:W-:Y:S01]  /*d570*/  @!P6 IMAD.IADD R251, R251, 0x1, -R3.reuse ;  /* 0x00000001fbfbe824 */ /* 0x100fe200078e0a03 */
[----:B------:R-:W3:Y:S01]  /*d580*/  LDL.LU R20, [R1+0x1090] ;  /* 0x0010900001147983 */ /* 0x000ee20000300800 */
[--C-:B------:R-:W-:Y:S01]  /*d590*/  @!P2 IMAD.IADD R5, R5, 0x1, -R3.reuse ;  /* 0x000000010505a824 */ /* 0x100fe200078e0a03 */
[----:B------:R-:W-:Y:S01]  /*d5a0*/  ISETP.GE.AND P2, PT, R10, RZ, PT ;  /* 0x000000ff0a00720c */ /* 0x000fe20003f46270 */
[--C-:B------:R-:W-:Y:S01]  /*d5b0*/  @!P5 IMAD.IADD R250, R250, 0x1, -R3.reuse ;  /* 0x00000001fafad824 */ /* 0x100fe200078e0a03 */
[----:B------:R-:W-:Y:S01]  /*d5c0*/  ISETP.GE.AND P5, PT, R15, RZ, PT ;  /* 0x000000ff0f00720c */ /* 0x000fe20003fa6270 */
[----:B------:R-:W-:Y:S01]  /*d5d0*/  @!P4 IMAD.IADD R2, R2, 0x1, -R3 ;  /* 0x000000010202c824 */ /* 0x000fe200078e0a03 */
[C---:B------:R-:W-:Y:S01]  /*d5e0*/  ISETP.GT.U32.AND P4, PT, R3.reuse, R7, PT ;  /* 0x000000070300720c */ /* 0x040fe20003f84070 */
[----:B------:R-:W-:Y:S01]  /*d5f0*/  @!P3 IMAD.MOV R245, RZ, RZ, -R245 ;  /* 0x000000fffff5b224 */ /* 0x000fe200078e0af5 */
[C---:B------:R-:W-:Y:S01]  /*d600*/  ISETP.GT.U32.AND P3, PT, R3.reuse, R251, PT ;  /* 0x000000fb0300720c */ /* 0x040fe20003f64070 */
[----:B------:R-:W-:Y:S01]  /*d610*/  @!P0 IMAD.MOV R247, RZ, RZ, -R247 ;  /* 0x000000fffff78224 */ /* 0x000fe200078e0af7 */
[C---:B------:R-:W-:Y:S01]  /*d620*/  ISETP.GT.U32.AND P0, PT, R3.reuse, R6, PT ;  /* 0x000000060300720c */ /* 0x040fe20003f04070 */
[----:B------:R-:W-:Y:S01]  /*d630*/  @!P1 IMAD.MOV R248, RZ, RZ, -R248 ;  /* 0x000000fffff89224 */ /* 0x000fe200078e0af8 */
[----:B------:R-:W-:Y:S01]  /*d640*/  ISETP.GT.U32.AND P1, PT, R3, R5, PT ;  /* 0x000000050300720c */ /* 0x000fe20003f24070 */
[----:B------:R-:W4:Y:S01]  /*d650*/  LDL.LU R19, [R1+0x108c] ;  /* 0x00108c0001137983 */ /* 0x000f220000300800 */
[----:B------:R-:W-:-:S03]  /*d660*/  ISETP.GE.AND P6, PT, R14, RZ, PT ;  /* 0x000000ff0e00720c */ /* 0x000fc60003fc6270 */
[----:B------:R-:W2:Y:S04]  /*d670*/  LDL.LU R18, [R1+0x1088] ;  /* 0x0010880001127983 */ /* 0x000ea80000300800 */
[----:B------:R-:W3:Y:S04]  /*d680*/  LDL.LU R17, [R1+0x1084] ;  /* 0x0010840001117983 */ /* 0x000ee80000300800 */
[----:B------:R-:W4:Y:S01]  /*d690*/  LDL.LU R16, [R1+0x1080] ;  /* 0x0010800001107983 */ /* 0x000f220000300800 */
[----:B------:R-:W-:-:S03]  /*d6a0*/  @!P2 IMAD.MOV R250, RZ, RZ, -R250 ;  /* 0x000000fffffaa224 */ /* 0x000fc600078e0afa */
[----:B------:R-:W2:Y:S01]  /*d6b0*/  LDL.LU R15, [R1+0x107c] ;  /* 0x00107c00010f7983 */ /* 0x000ea20000300800 */
[----:B------:R-:W-:-:S03]  /*d6c0*/  @!P5 IMAD.MOV R249, RZ, RZ, -R249 ;  /* 0x000000fffff9d224 */ /* 0x000fc600078e0af9 */
[----:B------:R-:W3:Y:S01]  /*d6d0*/  LDL.LU R14, [R1+0x1078] ;  /* 0x00107800010e7983 */ /* 0x000ee20000300800 */
[----:B------:R-:W-:-:S03]  /*d6e0*/  ISETP.GE.AND P2, PT, R9, RZ, PT ;  /* 0x000000ff0900720c */ /* 0x000fc60003f46270 */
[----:B------:R-:W4:Y:S01]  /*d6f0*/  LDL.LU R13, [R1+0x1074] ;  /* 0x00107400010d7983 */ /* 0x000f220000300800 */
[----:B------:R-:W-:Y:S01]  /*d700*/  ISETP.GE.AND P5, PT, R252, RZ, PT ;  /* 0x000000fffc00720c */ /* 0x000fe20003fa6270 */
[--C-:B------:R-:W-:Y:S01]  /*d710*/  @!P4 IMAD.IADD R7, R7, 0x1, -R3.reuse ;  /* 0x000000010707c824 */ /* 0x100fe200078e0a03 */
[----:B------:R-:W-:Y:S01]  /*d720*/  ISETP.GE.AND P4, PT, R0, RZ, PT ;  /* 0x000000ff0000720c */ /* 0x000fe20003f86270 */
[----:B------:R-:W2:Y:S01]  /*d730*/  LDL.LU R11, [R1+0x20] ;  /* 0x00002000010b7983 */ /* 0x000ea20000300800 */
[--C-:B------:R-:W-:Y:S01]  /*d740*/  @!P3 IMAD.IADD R251, R251, 0x1, -R3.reuse ;  /* 0x00000001fbfbb824 */ /* 0x100fe200078e0a03 */
[----:B------:R-:W-:Y:S01]  /*d750*/  ISETP.GE.AND P3, PT, R4, RZ, PT ;  /* 0x000000ff0400720c */ /* 0x000fe20003f66270 */
[--C-:B------:R-:W-:Y:S01]  /*d760*/  @!P0 IMAD.IADD R6, R6, 0x1, -R3.reuse ;  /* 0x0000000106068824 */ /* 0x100fe200078e0a03 */
[----:B------:R-:W3:Y:S01]  /*d770*/  LDL.LU R10, [R1+0x1c] ;  /* 0x00001c00010a7983 */ /* 0x000ee20000300800 */
[----:B------:R-:W-:Y:S01]  /*d780*/  ISETP.GE.AND P0, PT, R12, RZ, PT ;  /* 0x000000ff0c00720c */ /* 0x000fe20003f06270 */
[----:B------:R-:W-:-:S02]  /*d790*/  @!P1 IMAD.IADD R5, R5, 0x1, -R3 ;  /* 0x0000000105059824 */ /* 0x000fc400078e0a03 */
[----:B------:R-:W4:Y:S01]  /*d7a0*/  LDL.LU R9, [R1+0x18] ;  /* 0x0000180001097983 */ /* 0x000f220000300800 */
[----:B------:R-:W-:Y:S01]  /*d7b0*/  ISETP.GE.AND P1, PT, R125, RZ, PT ;  /* 0x000000ff7d00720c */ /* 0x000fe20003f26270 */
[----:B------:R-:W-:Y:S01]  /*d7c0*/  @!P6 IMAD.MOV R246, RZ, RZ, -R246 ;  /* 0x000000fffff6e224 */ /* 0x000fe200078e0af6 */
[----:B------:R-:W-:Y:S01]  /*d7d0*/  ISETP.GT.U32.AND P6, PT, R3, R2, PT ;  /* 0x000000020300720c */ /* 0x000fe20003fc4070 */
[----:B------:R-:W4:Y:S04]  /*d7e0*/  LDL.LU R252, [R1+0x14] ;  /* 0x0000140001fc7983 */ /* 0x000f280000300800 */
[----:B------:R-:W4:Y:S04]  /*d7f0*/  LDL.LU R0, [R1+0x10] ;  /* 0x0000100001007983 */ /* 0x000f280000300800 */
[----:B------:R-:W4:Y:S04]  /*d800*/  LDL.LU R4, [R1+0xc] ;  /* 0x00000c0001047983 */ /* 0x000f280000300800 */
[----:B------:R-:W4:Y:S04]  /*d810*/  LDL.LU R12, [R1+0x1070] ;  /* 0x00107000010c7983 */ /* 0x000f280000300800 */
[----:B------:R-:W2:Y:S01]  /*d820*/  LDL.LU R125, [R1+0x106c] ;  /* 0x00106c00017d7983 */ /* 0x000ea20000300800 */
[----:B------:R-:W-:Y:S01]  /*d830*/  LOP3.LUT R232, R232, 0x3f, RZ, 0xc0, !PT ;  /* 0x0000003fe8e87812 */ /* 0x000fe200078ec0ff */
[----:B------:R-:W-:-:S04]  /*d840*/  @!P2 IMAD.MOV R251, RZ, RZ, -R251 ;  /* 0x000000fffffba224 */ /* 0x000fc800078e0afb */
[----:B------:R-:W-:Y:S02]  /*d850*/  IMAD R232, R232, UR34, RZ ;  /* 0x00000022e8e87c24 */ /* 0x000fe4000f8e02ff */
[----:B------:R-:W-:-:S03]  /*d860*/  @!P6 IMAD.IADD R2, R2, 0x1, -R3 ;  /* 0x000000010202e824 */ /* 0x000fc600078e0a03 */
[----:B------:R-:W-:Y:S02]  /*d870*/  IADD3 R3, P6, R232, UR6, RZ ;  /* 0x00000006e8037c10 */ /* 0x000fe4000ffde0ff */
[----:B--2---:R-:W-:Y:S01]  /*d880*/  ISETP.NE.AND P2, PT, R125, RZ, PT ;  /* 0x000000ff7d00720c */ /* 0x004fe20003f45270 */
[----:B------:R-:W-:Y:S01]  /*d890*/  @!P1 IMAD.MOV R2, RZ, RZ, -R2 ;  /* 0x000000ffff029224 */ /* 0x000fe200078e0a02 */
[----:B------:R-:W-:Y:S01]  /*d8a0*/  LOP3.LUT R125, RZ, R125, RZ, 0x33, !PT ;  /* 0x0000007dff7d7212 */ /* 0x000fe200078e33ff */
[----:B------:R0:W-:Y:S01]  /*d8b0*/  STL [R1+0x1038], R3 ;  /* 0x0010380301007387 */ /* 0x0001e20000100800 */
[----:B------:R-:W-:Y:S02]  /*d8c0*/  ULDC UR6, c[0x0][0x240] ;  /* 0x0000900000067ab9 */ /* 0x000fe40000000800 */
[C---:B------:R-:W-:Y:S02]  /*d8d0*/  SEL R11, R125.reuse, R11, !P2 ;  /* 0x0000000b7d0b7207 */ /* 0x040fe40005000000 */
[----:B---3--:R-:W-:-:S02]  /*d8e0*/  SEL R10, R125, R10, !P2 ;  /* 0x0000000a7d0a7207 */ /* 0x008fc40005000000 */
[C---:B----4-:R-:W-:Y:S01]  /*d8f0*/  SEL R9, R125.reuse, R9, !P2 ;  /* 0x000000097d097207 */ /* 0x050fe20005000000 */
[----:B0-----:R-:W2:Y:S01]  /*d900*/  LDL.LU R3, [R1+0x8] ;  /* 0x0000080001037983 */ /* 0x001ea20000300800 */
[----:B------:R-:W-:-:S03]  /*d910*/  SEL R252, R125, R252, !P2 ;  /* 0x000000fc7dfc7207 */ /* 0x000fc60005000000 */
[----:B------:R0:W-:Y:S01]  /*d920*/  STL [R1+0xd0], R11 ;  /* 0x0000d00b01007387 */ /* 0x0001e20000100800 */
[C---:B------:R-:W-:Y:S02]  /*d930*/  SEL R0, R125.reuse, R0, !P2 ;  /* 0x000000007d007207 */ /* 0x040fe40005000000 */
[C---:B------:R-:W-:Y:S01]  /*d940*/  SEL R4, R125.reuse, R4, !P2 ;  /* 0x000000047d047207 */ /* 0x040fe20005000000 */
[----:B0-----:R-:W3:Y:S04]  /*d950*/  LDL.LU R11, [R1+0x1068] ;  /* 0x00106800010b7983 */ /* 0x001ee80000300800 */
[----:B------:R0:W-:Y:S04]  /*d960*/  STL [R1+0xcc], R10 ;  /* 0x0000cc0a01007387 */ /* 0x0001e80000100800 */
[----:B0-----:R-:W4:Y:S04]  /*d970*/  LDL.LU R10, [R1+0x1064] ;  /* 0x00106400010a7983 */ /* 0x001f280000300800 */
[----:B------:R0:W-:Y:S04]  /*d980*/  STL [R1+0xc8], R9 ;  /* 0x0000c80901007387 */ /* 0x0001e80000100800 */
[----:B0-----:R-:W3:Y:S04]  /*d990*/  LDL.LU R9, [R1+0x1060] ;  /* 0x0010600001097983 */ /* 0x001ee80000300800 */
[----:B------:R0:W-:Y:S04]  /*d9a0*/  STL [R1+0xc4], R252 ;  /* 0x0000c4fc01007387 */ /* 0x0001e80000100800 */
[----:B0-----:R-:W4:Y:S04]  /*d9b0*/  LDL.LU R252, [R1+0x105c] ;  /* 0x00105c0001fc7983 */ /* 0x001f280000300800 */
[----:B------:R0:W-:Y:S04]  /*d9c0*/  STL [R1+0xc0], R0 ;  /* 0x0000c00001007387 */ /* 0x0001e80000100800 */
[----:B0-----:R-:W4:Y:S04]  /*d9d0*/  LDL.LU R0, [R1+0x1058] ;  /* 0x0010580001007983 */ /* 0x001f280000300800 */
[----:B------:R0:W-:Y:S04]  /*d9e0*/  STL [R1+0xbc], R4 ;  /* 0x0000bc0401007387 */ /* 0x0001e80000100800 */
[----:B0-----:R-:W4:Y:S01]  /*d9f0*/  LDL.LU R4, [R1+0x1054] ;  /* 0x0010540001047983 */ /* 0x001f220000300800 */
[----:B--2---:R-:W-:-:S05]  /*da00*/  SEL R3, R125, R3, !P2 ;  /* 0x000000037d037207 */ /* 0x004fca0005000000 */
[----:B------:R4:W-:Y:S01]  /*da10*/  STL [R1+0xb8], R3 ;  /* 0x0000b80301007387 */ /* 0x0009e20000100800 */
[C---:B---3--:R-:W-:Y:S02]  /*da20*/  SEL R9, R125.reuse, R9, !P2 ;  /* 0x000000097d097207 */ /* 0x048fe40005000000 */
[C---:B----4-:R-:W-:Y:S02]  /*da30*/  SEL R3, R125.reuse, R4, !P2 ;  /* 0x000000047d037207 */ /* 0x050fe40005000000 */
[----:B------:R-:W2:Y:S04]  /*da40*/  LDL.LU R4, [R1+0x1050] ;  /* 0x0010500001047983 */ /* 0x000ea80000300800 */
[----:B------:R0:W-:Y:S02]  /*da50*/  STL [R1+0xb4], R3 ;  /* 0x0000b40301007387 */ /* 0x0001e40000100800 */
[----:B0-----:R-:W-:-:S02]  /*da60*/  SEL R3, R125, R0, !P2 ;  /* 0x000000007d037207 */ /* 0x001fc40005000000 */
[----:B------:R-:W-:-:S03]  /*da70*/  SEL R0, R125, R252, !P2 ;  /* 0x000000fc7d007207 */ /* 0x000fc60005000000 */
[----:B------:R0:W-:Y:S04]  /*da80*/  STL [R1+0xb0], R3 ;  /* 0x0000b00301007387 */ /* 0x0001e80000100800 */
[----:B------:R1:W-:Y:S01]  /*da90*/  STL [R1+0xac], R0 ;  /* 0x0000ac0001007387 */ /* 0x0003e20000100800 */
[----:B0-----:R-:W-:-:S03]  /*daa0*/  SEL R3, R125, R10, !P2 ;  /* 0x0000000a7d037207 */ /* 0x001fc60005000000 */
[----:B------:R0:W-:Y:S01]  /*dab0*/  STL [R1+0xa8], R9 ;  /* 0x0000a80901007387 */ /* 0x0001e20000100800 */
[----:B-1----:R-:W-:-:S03]  /*dac0*/  SEL R0, R125, R11, !P2 ;  /* 0x0000000b7d007207 */ /* 0x002fc60005000000 */
[----:B------:R1:W-:Y:S04]  /*dad0*/  STL [R1+0xa4], R3 ;  /* 0x0000a40301007387 */ /* 0x0003e80000100800 */
[----:B------:R3:W-:Y:S01]  /*dae0*/  STL [R1+0xa0], R0 ;  /* 0x0000a00001007387 */ /* 0x0007e20000100800 */
[C---:B0-----:R-:W-:Y:S02]  /*daf0*/  SEL R9, R125.reuse, R12, !P2 ;  /* 0x0000000c7d097207 */ /* 0x041fe40005000000 */
[----:B-1----:R-:W-:-:S03]  /*db00*/  SEL R3, R125, R13, !P2 ;  /* 0x0000000d7d037207 */ /* 0x002fc60005000000 */
[----:B------:R0:W-:Y:S01]  /*db10*/  STL [R1+0x9c], R9 ;  /* 0x00009c0901007387 */ /* 0x0001e20000100800 */
[----:B---3--:R-:W-:-:S03]  /*db20*/  SEL R0, R125, R14, !P2 ;  /* 0x0000000e7d007207 */ /* 0x008fc60005000000 */
        /* <DEDUP_REMOVED lines=46> */
[----:B------:R-:W-:Y:S01]  /*de10*/  STL [R1+0x3c], R9 ;  /* 0x00003c0901007387 */ /* 0x000fe20000100800 */
[----:B---3--:R-:W-:-:S03]  /*de20*/  SEL R0, R125, R38, !P2 ;  /* 0x000000267d007207 */ /* 0x008fc60005000000 */
[----:B------:R0:W-:Y:S01]  /*de30*/  STL [R1+0x38], R3 ;  /* 0x0000380301007387 */ /* 0x0001e20000100800 */
[----:B------:R-:W-:-:S03]  /*de40*/  SEL R38, R125, R40, !P2 ;  /* 0x000000287d267207 */ /* 0x000fc60005000000 */
[----:B------:R1:W-:Y:S01]  /*de50*/  STL [R1+0x34], R0 ;  /* 0x0000340001007387 */ /* 0x0003e20000100800 */
[C---:B------:R-:W-:Y:S02]  /*de60*/  SEL R40, R125.reuse, R72, !P2 ;  /* 0x000000487d287207 */ /* 0x040fe40005000000 */
[C---:B0-----:R-:W-:Y:S02]  /*de70*/  SEL R3, R125.reuse, R70, !P2 ;  /* 0x000000467d037207 */ /* 0x041fe40005000000 */
[----:B-1----:R-:W-:-:S03]  /*de80*/  SEL R0, R125, R71, !P2 ;  /* 0x000000477d007207 */ /* 0x002fc60005000000 */
[----:B------:R0:W-:Y:S04]  /*de90*/  STL [R1+0x30], R3 ;  /* 0x0000300301007387 */ /* 0x0001e80000100800 */
[----:B------:R1:W-:Y:S01]  /*dea0*/  STL [R1+0x2c], R0 ;  /* 0x00002c0001007387 */ /* 0x0003e20000100800 */
[----:B0-----:R-:W-:-:S03]  /*deb0*/  SEL R3, R125, R73, !P2 ;  /* 0x000000497d037207 */ /* 0x001fc60005000000 */
[----:B------:R0:W-:Y:S01]  /*dec0*/  STL [R1+0x28], R40 ;  /* 0x0000282801007387 */ /* 0x0001e20000100800 */
[----:B-1----:R-:W-:-:S03]  /*ded0*/  SEL R0, R125, R74, !P2 ;  /* 0x0000004a7d007207 */ /* 0x002fc60005000000 */
[----:B------:R1:W-:Y:S01]  /*dee0*/  STL [R1+0x24], R3 ;  /* 0x0000240301007387 */ /* 0x0003e20000100800 */
[----:B0-----:R-:W-:-:S03]  /*def0*/  SEL R40, R125, R75, !P2 ;  /* 0x0000004b7d287207 */ /* 0x001fc60005000000 */
[----:B------:R0:W-:Y:S01]  /*df00*/  STL [R1+0x20], R0 ;  /* 0x0000200001007387 */ /* 0x0001e20000100800 */
[----:B-1----:R-:W-:-:S03]  /*df10*/  SEL R3, R125, R76, !P2 ;  /* 0x0000004c7d037207 */ /* 0x002fc60005000000 */
[----:B------:R1:W-:Y:S01]  /*df20*/  STL [R1], R40 ;  /* 0x0000002801007387 */ /* 0x0003e20000100800 */
[----:B0-----:R-:W-:-:S03]  /*df30*/  SEL R0, R125, R77, !P2 ;  /* 0x0000004d7d007207 */ /* 0x001fc60005000000 */
[----:B------:R0:W-:Y:S01]  /*df40*/  STL [R1+0xc], R3 ;  /* 0x00000c0301007387 */ /* 0x0001e20000100800 */
[----:B-1----:R-:W-:-:S03]  /*df50*/  SEL R40, R125, R78, !P2 ;  /* 0x0000004e7d287207 */ /* 0x002fc60005000000 */
[----:B------:R1:W-:Y:S01]  /*df60*/  STL [R1+0x18], R0 ;  /* 0x0000180001007387 */ /* 0x0003e20000100800 */
[C---:B------:R-:W-:Y:S02]  /*df70*/  SEL R30, R125.reuse, R48, !P2 ;  /* 0x000000307d1e7207 */ /* 0x040fe40005000000 */
[C---:B0-----:R-:W-:Y:S01]  /*df80*/  SEL R3, R125.reuse, R79, !P2 ;  /* 0x0000004f7d037207 */ /* 0x041fe20005000000 */
[----:B------:R0:W-:Y:S01]  /*df90*/  STL [R1+0x1c], R40 ;  /* 0x00001c2801007387 */ /* 0x0001e20000100800 */
[----:B-1----:R-:W-:-:S03]  /*dfa0*/  SEL R0, R125, R80, !P2 ;  /* 0x000000507d007207 */ /* 0x002fc60005000000 */
[----:B------:R-:W3:Y:S01]  /*dfb0*/  LDL.LU R48, [R1+0xd0] ;  /* 0x0000d00001307983 */ /* 0x000ee20000300800 */
[----:B------:R-:W-:-:S03]  /*dfc0*/  SEL R31, R125, R47, !P2 ;  /* 0x0000002f7d1f7207 */ /* 0x000fc60005000000 */
[----:B------:R1:W-:Y:S01]  /*dfd0*/  STL [R1+0x14], R3 ;  /* 0x0000140301007387 */ /* 0x0003e20000100800 */
[----:B------:R-:W-:-:S03]  /*dfe0*/  SEL R32, R125, R46, !P2 ;  /* 0x0000002e7d207207 */ /* 0x000fc60005000000 */
[----:B------:R-:W4:Y:S01]  /*dff0*/  LDL.LU R47, [R1+0xcc] ;  /* 0x0000cc00012f7983 */ /* 0x000f220000300800 */
[----:B------:R-:W-:-:S03]  /*e000*/  SEL R33, R125, R45, !P2 ;  /* 0x0000002d7d217207 */ /* 0x000fc60005000000 */
[----:B------:R1:W-:Y:S01]  /*e010*/  STL [R1+0x10], R0 ;  /* 0x0000100001007387 */ /* 0x0003e20000100800 */
[----:B------:R-:W-:-:S03]  /*e020*/  SEL R34, R125, R44, !P2 ;  /* 0x0000002c7d227207 */ /* 0x000fc60005000000 */
[----:B------:R-:W4:Y:S01]  /*e030*/  LDL.LU R46, [R1+0xc8] ;  /* 0x0000c800012e7983 */ /* 0x000f220000300800 */
[----:B------:R-:W-:-:S03]  /*e040*/  SEL R35, R125, R43, !P2 ;  /* 0x0000002b7d237207 */ /* 0x000fc60005000000 */
[----:B------:R-:W4:Y:S01]  /*e050*/  LDL.LU R45, [R1+0xc4] ;  /* 0x0000c400012d7983 */ /* 0x000f220000300800 */
[----:B------:R-:W-:-:S03]  /*e060*/  SEL R36, R125, R42, !P2 ;  /* 0x0000002a7d247207 */ /* 0x000fc60005000000 */
[----:B------:R-:W4:Y:S01]  /*e070*/  LDL.LU R44, [R1+0xc0] ;  /* 0x0000c000012c7983 */ /* 0x000f220000300800 */
[----:B------:R-:W-:-:S03]  /*e080*/  SEL R37, R125, R41, !P2 ;  /* 0x000000297d257207 */ /* 0x000fc60005000000 */
[----:B------:R-:W4:Y:S04]  /*e090*/  LDL.LU R43, [R1+0xbc] ;  /* 0x0000bc00012b7983 */ /* 0x000f280000300800 */
[----:B------:R-:W4:Y:S04]  /*e0a0*/  LDL.LU R42, [R1+0xb8] ;  /* 0x0000b800012a7983 */ /* 0x000f280000300800 */
[----:B------:R-:W4:Y:S04]  /*e0b0*/  LDL.LU R41, [R1+0xb4] ;  /* 0x0000b40001297983 */ /* 0x000f280000300800 */
[----:B0-----:R-:W4:Y:S01]  /*e0c0*/  LDL.LU R40, [R1+0xb0] ;  /* 0x0000b00001287983 */ /* 0x001f220000300800 */
[----:B-1----:R-:W-:-:S02]  /*e0d0*/  SEL R3, R125, R81, !P2 ;  /* 0x000000517d037207 */ /* 0x002fc40005000000 */
[C---:B------:R-:W-:Y:S02]  /*e0e0*/  SEL R0, R125.reuse, R82, !P2 ;  /* 0x000000527d007207 */ /* 0x040fe40005000000 */
[C---:B------:R-:W-:Y:S02]  /*e0f0*/  SEL R252, R125.reuse, R83, !P2 ;  /* 0x000000537dfc7207 */ /* 0x040fe40005000000 */
[C---:B------:R-:W-:Y:S02]  /*e100*/  SEL R84, R125.reuse, R84, !P2 ;  /* 0x000000547d547207 */ /* 0x040fe40005000000 */
[C---:B------:R-:W-:Y:S01]  /*e110*/  SEL R83, R125.reuse, R2, !P2 ;  /* 0x000000027d537207 */ /* 0x040fe20005000000 */
[----:B------:R-:W-:Y:S01]  /*e120*/  STL [R1+0x103c], R3 ;  /* 0x00103c0301007387 */ /* 0x000fe20000100800 */
[C---:B------:R-:W-:Y:S02]  /*e130*/  SEL R85, R125.reuse, R85, !P2 ;  /* 0x000000557d557207 */ /* 0x040fe40005000000 */
[----:B------:R-:W-:Y:S01]  /*e140*/  LEA.HI.X.SX32 R2, R232, UR7, 0x1, P6 ;  /* 0x00000007e8027c11 */ /* 0x000fe2000b0f0eff */
[----:B------:R-:W-:Y:S04]  /*e150*/  STL [R1+0x1040], R0 ;  /* 0x0010400001007387 */ /* 0x000fe80000100800 */
[----:B------:R-:W-:Y:S01]  /*e160*/  STL [R1+0x1044], R252 ;  /* 0x001044fc01007387 */ /* 0x000fe20000100800 */
[----:B------:R-:W-:-:S03]  /*e170*/  SEL R9, R125, R69, !P2 ;  /* 0x000000457d097207 */ /* 0x000fc60005000000 */
[----:B------:R-:W-:Y:S01]  /*e180*/  STL [R1+0x1048], R84 ;  /* 0x0010485401007387 */ /* 0x000fe20000100800 */
[----:B--2---:R-:W-:-:S03]  /*e190*/  IMAD R232, R4, UR5, RZ ;  /* 0x0000000504e87c24 */ /* 0x004fc6000f8e02ff */
[----:B------:R0:W-:Y:S01]  /*e1a0*/  STL [R1+0x104c], R85 ;  /* 0x00104c5501007387 */ /* 0x0001e20000100800 */
[----:B------:R-:W-:-:S03]  /*e1b0*/  SEL R10, R125, R68, !P2 ;  /* 0x000000447d0a7207 */ /* 0x000fc60005000000 */
[----:B------:R1:W-:Y:S01]  /*e1c0*/  STL [R1+0x1034], R232 ;  /* 0x001034e801007387 */ /* 0x0003e20000100800 */
[----:B------:R-:W-:-:S03]  /*e1d0*/  SEL R11, R125, R67, !P2 ;  /* 0x000000437d0b7207 */ /* 0x000fc60005000000 */
[----:B------:R-:W2:Y:S01]  /*e1e0*/  LDL.LU R70, [R1+0xac] ;  /* 0x0000ac0001467983 */ /* 0x000ea20000300800 */
        /* <DEDUP_REMOVED lines=35> */
[----:B------:R-:W2:Y:S04]  /*e420*/  LDL.LU R52, [R1+0x64] ;  /* 0x0000640001347983 */ /* 0x000ea80000300800 */
[----:B------:R-:W2:Y:S04]  /*e430*/  LDL.LU R51, [R1+0x60] ;  /* 0x0000600001337983 */ /* 0x000ea80000300800 */
[----:B------:R-:W2:Y:S01]  /*e440*/  LDL.LU R50, [R1+0x5c] ;  /* 0x00005c0001327983 */ /* 0x000ea20000300800 */
[----:B------:R-:W-:-:S03]  /*e450*/  @!P3 IMAD.MOV R7, RZ, RZ, -R7 ;  /* 0x000000ffff07b224 */ /* 0x000fc600078e0a07 */
[----:B------:R-:W2:Y:S01]  /*e460*/  LDL.LU R49, [R1+0x58] ;  /* 0x0000580001317983 */ /* 0x000ea20000300800 */
[----:B------:R-:W-:Y:S01]  /*e470*/  @!P4 IMAD.MOV R6, RZ, RZ, -R6 ;  /* 0x000000ffff06c224 */ /* 0x000fe200078e0a06 */
[C---:B------:R-:W-:Y:S01]  /*e480*/  SEL R72, R125.reuse, R245, !P2 ;  /* 0x000000f57d487207 */ /* 0x040fe20005000000 */
[----:B------:R-:W-:Y:S01]  /*e490*/  @!P0 IMAD.MOV R5, RZ, RZ, -R5 ;  /* 0x000000ffff058224 */ /* 0x000fe200078e0a05 */
[C---:B------:R-:W-:Y:S01]  /*e4a0*/  SEL R74, R125.reuse, R247, !P2 ;  /* 0x000000f77d4a7207 */ /* 0x040fe20005000000 */
[----:B------:R-:W-:Y:S01]  /*e4b0*/  @!P5 IMAD.MOV R8, RZ, RZ, -R8 ;  /* 0x000000ffff08d224 */ /* 0x000fe200078e0a08 */
[C---:B------:R-:W-:Y:S02]  /*e4c0*/  SEL R76, R125.reuse, R249, !P2 ;  /* 0x000000f97d4c7207 */ /* 0x040fe40005000000 */
[C---:B------:R-:W-:Y:S02]  /*e4d0*/  SEL R78, R125.reuse, R251, !P2 ;  /* 0x000000fb7d4e7207 */ /* 0x040fe40005000000 */
[----:B------:R-:W-:-:S02]  /*e4e0*/  SEL R39, R125, R39, !P2 ;  /* 0x000000277d277207 */ /* 0x000fc40005000000 */
[C---:B------:R-:W-:Y:S02]  /*e4f0*/  SEL R86, R125.reuse, R86, !P2 ;  /* 0x000000567d567207 */ /* 0x040fe40005000000 */
[C---:B------:R-:W-:Y:S02]  /*e500*/  SEL R87, R125.reuse, R87, !P2 ;  /* 0x000000577d577207 */ /* 0x040fe40005000000 */
[C---:B------:R-:W-:Y:S02]  /*e510*/  SEL R88, R125.reuse, R88, !P2 ;  /* 0x000000587d587207 */ /* 0x040fe40005000000 */
        /* <DEDUP_REMOVED lines=56> */
[----:B------:R-:W-:Y:S01]  /*e8a0*/  SEL R146, R125, R146, !P2 ;  /* 0x000000927d927207 */ /* 0x000fe20005000000 */
[----:B---3--:R-:W-:-:S02]  /*e8b0*/  IMAD R79, R48, UR6, RZ ;  /* 0x00000006304f7c24 */ /* 0x008fc4000f8e02ff */
[----:B------:R-:W3:Y:S01]  /*e8c0*/  LDL.LU R48, [R1+0x54] ;  /* 0x0000540001307983 */ /* 0x000ee20000300800 */
[----:B----4-:R-:W-:-:S03]  /*e8d0*/  IMAD R77, R47, UR6, RZ ;  /* 0x000000062f4d7c24 */ /* 0x010fc6000f8e02ff */
[----:B------:R-:W4:Y:S01]  /*e8e0*/  LDL.LU R47, [R1+0x50] ;  /* 0x00005000012f7983 */ /* 0x000f220000300800 */
[----:B------:R-:W-:-:S03]  /*e8f0*/  IMAD R75, R46, UR6, RZ ;  /* 0x000000062e4b7c24 */ /* 0x000fc6000f8e02ff */
[----:B------:R-:W4:Y:S01]  /*e900*/  LDL.LU R46, [R1+0x4c] ;  /* 0x00004c00012e7983 */ /* 0x000f220000300800 */
[----:B------:R-:W-:-:S03]  /*e910*/  IMAD R73, R45, UR6, RZ ;  /* 0x000000062d497c24 */ /* 0x000fc6000f8e02ff */
[----:B------:R-:W4:Y:S01]  /*e920*/  LDL.LU R45, [R1+0x48] ;  /* 0x00004800012d7983 */ /* 0x000f220000300800 */
[----:B------:R-:W-:-:S03]  /*e930*/  IMAD R71, R44, UR6, RZ ;  /* 0x000000062c477c24 */ /* 0x000fc6000f8e02ff */
[----:B------:R-:W4:Y:S01]  /*e940*/  LDL.LU R44, [R1+0x44] ;  /* 0x00004400012c7983 */ /* 0x000f220000300800 */
[----:B------:R-:W-:-:S03]  /*e950*/  IMAD R245, R43, UR6, RZ ;  /* 0x000000062bf57c24 */ /* 0x000fc6000f8e02ff */
[----:B------:R-:W4:Y:S01]  /*e960*/  LDL.LU R43, [R1+0x40] ;  /* 0x00004000012b7983 */ /* 0x000f220000300800 */
[----:B------:R-:W-:Y:S01]  /*e970*/  IMAD R247, R42, UR6, RZ ;  /* 0x000000062af77c24 */ /* 0x000fe2000f8e02ff */
[C---:B------:R-:W-:Y:S02]  /*e980*/  SEL R147, R125.reuse, R147, !P2 ;  /* 0x000000937d937207 */ /* 0x040fe40005000000 */
[----:B------:R-:W4:Y:S01]  /*e990*/  LDL.LU R42, [R1+0x3c] ;  /* 0x00003c00012a7983 */ /* 0x000f220000300800 */
[----:B------:R-:W-:Y:S01]  /*e9a0*/  SEL R148, R125, R148, !P2 ;  /* 0x000000947d947207 */ /* 0x000fe20005000000 */
[----:B------:R-:W-:Y:S01]  /*e9b0*/  IMAD R249, R41, UR6, RZ ;  /* 0x0000000629f97c24 */ /* 0x000fe2000f8e02ff */
[C---:B------:R-:W-:Y:S01]  /*e9c0*/  SEL R149, R125.reuse, R149, !P2 ;  /* 0x000000957d957207 */ /* 0x040fe20005000000 */
[----:B------:R-:W4:Y:S01]  /*e9d0*/  LDL.LU R41, [R1+0x38] ;  /* 0x0000380001297983 */ /* 0x000f220000300800 */
[C---:B------:R-:W-:Y:S01]  /*e9e0*/  SEL R150, R125.reuse, R150, !P2 ;  /* 0x000000967d967207 */ /* 0x040fe20005000000 */
[----:B------:R-:W-:Y:S01]  /*e9f0*/  IMAD R251, R40, UR6, RZ ;  /* 0x0000000628fb7c24 */ /* 0x000fe2000f8e02ff */
[C---:B------:R-:W-:Y:S01]  /*ea00*/  SEL R151, R125.reuse, R151, !P2 ;  /* 0x000000977d977207 */ /* 0x040fe20005000000 */
[----:B------:R-:W4:Y:S01]  /*ea10*/  LDL.LU R40, [R1+0x34] ;  /* 0x0000340001287983 */ /* 0x000f220000300800 */
        /* <DEDUP_REMOVED lines=98> */
[----:B------:R-:W-:Y:S02]  /*f040*/  SEL R125, R125, R8, !P2 ;  /* 0x000000087d7d7207 */ /* 0x000fe40005000000 */
[----:B------:R-:W4:Y:S04]  /*f050*/  LDL.LU R8, [R1+0x30] ;  /* 0x0000300001087983 */ /* 0x000f280000300800 */
[----:B------:R-:W4:Y:S04]  /*f060*/  LDL.LU R7, [R1+0x2c] ;  /* 0x00002c0001077983 */ /* 0x000f280000300800 */
[----:B------:R-:W4:Y:S04]  /*f070*/  LDL.LU R6, [R1+0x28] ;  /* 0x0000280001067983 */ /* 0x000f280000300800 */
[----:B------:R-:W4:Y:S04]  /*f080*/  LDL.LU R5, [R1+0x24] ;  /* 0x0000240001057983 */ /* 0x000f280000300800 */
[----:B------:R-:W4:Y:S04]  /*f090*/  LDL.LU R4, [R1+0x20] ;  /* 0x0000200001047983 */ /* 0x000f280000300800 */
[----:B0-----:R-:W2:Y:S04]  /*f0a0*/  LDL.LU R85, [R1] ;  /* 0x0000000001557983 */ /* 0x001ea80000300800 */
[----:B------:R-:W3:Y:S04]  /*f0b0*/  LDL.LU R84, [R1+0xc] ;  /* 0x00000c0001547983 */ /* 0x000ee80000300800 */
[----:B------:R-:W4:Y:S04]  /*f0c0*/  LDL.LU R252, [R1+0x18] ;  /* 0x0000180001fc7983 */ /* 0x000f280000300800 */
[----:B------:R-:W4:Y:S04]  /*f0d0*/  LDL.LU R0, [R1+0x1c] ;  /* 0x00001c0001007983 */ /* 0x000f280000300800 */
[----:B------:R-:W4:Y:S04]  /*f0e0*/  LDL.LU R3, [R1+0x14] ;  /* 0x0000140001037983 */ /* 0x000f280000300800 */
[----:B-1----:R-:W4:Y:S01]  /*f0f0*/  LDL.LU R232, [R1+0x10] ;  /* 0x0000100001e87983 */ /* 0x002f220000300800 */
[----:B--2---:R-:W-:-:S02]  /*f100*/  IMAD R85, R85, UR6, RZ ;  /* 0x0000000655557c24 */ /* 0x004fc4000f8e02ff */
[----:B---3--:R-:W-:-:S03]  /*f110*/  IMAD R84, R84, UR6, RZ ;  /* 0x0000000654547c24 */ /* 0x008fc6000f8e02ff */
[----:B------:R0:W-:Y:S01]  /*f120*/  STL [R1], R85 ;  /* 0x0000005501007387 */ /* 0x0001e20000100800 */
[----:B----4-:R-:W-:Y:S02]  /*f130*/  IMAD R252, R252, UR6, RZ ;  /* 0x00000006fcfc7c24 */ /* 0x010fe4000f8e02ff */
[----:B------:R-:W-:Y:S01]  /*f140*/  IMAD R0, R0, UR6, RZ ;  /* 0x0000000600007c24 */ /* 0x000fe2000f8e02ff */
[----:B0-----:R-:W2:Y:S01]  /*f150*/  LDL.LU R85, [R1+0x104c] ;  /* 0x00104c0001557983 */ /* 0x001ea20000300800 */
[----:B------:R-:W-:-:S03]  /*f160*/  IMAD R3, R3, UR6, RZ ;  /* 0x0000000603037c24 */ /* 0x000fc6000f8e02ff */
[----:B------:R0:W-:Y:S04]  /*f170*/  STL [R1+0xc], R84 ;  /* 0x00000c5401007387 */ /* 0x0001e80000100800 */
[----:B0-----:R-:W3:Y:S04]  /*f180*/  LDL.LU R84, [R1+0x1048] ;  /* 0x0010480001547983 */ /* 0x001ee80000300800 */
[----:B------:R0:W-:Y:S04]  /*f190*/  STL [R1+0x18], R252 ;  /* 0x000018fc01007387 */ /* 0x0001e80000100800 */
[----:B0-----:R-:W4:Y:S04]  /*f1a0*/  LDL.LU R252, [R1+0x1044] ;  /* 0x0010440001fc7983 */ /* 0x001f280000300800 */
[----:B------:R0:W-:Y:S04]  /*f1b0*/  STL [R1+0x1c], R0 ;  /* 0x00001c0001007387 */ /* 0x0001e80000100800 */
[----:B0-----:R-:W2:Y:S04]  /*f1c0*/  LDL.LU R0, [R1+0x1040] ;  /* 0x0010400001007983 */ /* 0x001ea80000300800 */
[----:B------:R0:W-:Y:S04]  /*f1d0*/  STL [R1+0x14], R3 ;  /* 0x0000140301007387 */ /* 0x0001e80000100800 */
[----:B0-----:R-:W3:Y:S01]  /*f1e0*/  LDL.LU R3, [R1+0x103c] ;  /* 0x00103c0001037983 */ /* 0x001ee20000300800 */
[----:B------:R-:W-:-:S05]  /*f1f0*/  IMAD R232, R232, UR6, RZ ;  /* 0x00000006e8e87c24 */ /* 0x000fca000f8e02ff */
[----:B------:R3:W-:Y:S02]  /*f200*/  STL [R1+0x10], R232 ;  /* 0x000010e801007387 */ /* 0x0007e40000100800 */
[----:B---3--:R-:W-:Y:S02]  /*f210*/  IMAD R232, R3, UR6, RZ ;  /* 0x0000000603e87c24 */ /* 0x008fe4000f8e02ff */
[----:B------:R-:W3:Y:S04]  /*f220*/  LDL.LU R3, [R1+0x1038] ;  /* 0x0010380001037983 */ /* 0x000ee80000300800 */
[----:B------:R2:W-:Y:S02]  /*f230*/  STL [R1+0x8], R232 ;  /* 0x000008e801007387 */ /* 0x0005e40000100800 */
[----:B--2---:R-:W-:-:S02]  /*f240*/  IMAD R232, R0, UR6, RZ ;  /* 0x0000000600e87c24 */ /* 0x004fc4000f8e02ff */
[----:B----4-:R-:W-:-:S03]  /*f250*/  IMAD R0, R252, UR6, RZ ;  /* 0x00000006fc007c24 */ /* 0x010fc6000f8e02ff */
[----:B------:R0:W-:Y:S04]  /*f260*/  STL [R1+0x4], R232 ;  /* 0x000004e801007387 */ /* 0x0001e80000100800 */
[----:B------:R1:W-:Y:S01]  /*f270*/  STL [R1+0x20], R0 ;  /* 0x0000200001007387 */ /* 0x0003e20000100800 */
[----:B0-----:R-:W-:Y:S02]  /*f280*/  IMAD R232, R237, UR6, RZ ;  /* 0x00000006ede87c24 */ /* 0x001fe4000f8e02ff */
[----:B-1----:R-:W-:Y:S02]  /*f290*/  IMAD R0, R235, UR6, RZ ;  /* 0x00000006eb007c24 */ /* 0x002fe4000f8e02ff */
[----:B------:R-:W-:-:S03]  /*f2a0*/  IMAD R235, R236, UR6, RZ ;  /* 0x00000006eceb7c24 */ /* 0x000fc6000f8e02ff */
[----:B------:R0:W-:Y:S04]  /*f2b0*/  STL [R1+0x24], R0 ;  /* 0x0000240001007387 */ /* 0x0001e80000100800 */
[----:B------:R1:W-:Y:S04]  /*f2c0*/  STL [R1+0x28], R235 ;  /* 0x000028eb01007387 */ /* 0x0003e80000100800 */
[----:B------:R2:W-:Y:S01]  /*f2d0*/  STL [R1+0x2c], R232 ;  /* 0x00002ce801007387 */ /* 0x0005e20000100800 */
[----:B0-----:R-:W-:Y:S02]  /*f2e0*/  IMAD R0, R238, UR6, RZ ;  /* 0x00000006ee007c24 */ /* 0x001fe4000f8e02ff */
[----:B-1----:R-:W-:-:S03]  /*f2f0*/  IMAD R235, R239, UR6, RZ ;  /* 0x00000006efeb7c24 */ /* 0x002fc6000f8e02ff */
[----:B------:R0:W-:Y:S01]  /*f300*/  STL [R1+0x30], R0 ;  /* 0x0000300001007387 */ /* 0x0001e20000100800 */
[----:B--2---:R-:W-:-:S03]  /*f310*/  IMAD R232, R240, UR6, RZ ;  /* 0x00000006f0e87c24 */ /* 0x004fc6000f8e02ff */
[----:B------:R1:W-:Y:S04]  /*f320*/  STL [R1+0x34], R235 ;  /* 0x000034eb01007387 */ /* 0x0003e80000100800 */
[----:B------:R2:W-:Y:S01]  /*f330*/  STL [R1+0x38], R232 ;  /* 0x000038e801007387 */ /* 0x0005e20000100800 */
[----:B0-----:R-:W-:Y:S02]  /*f340*/  IMAD R0, R241, UR6, RZ ;  /* 0x00000006f1007c24 */ /* 0x001fe4000f8e02ff */
[----:B-1----:R-:W-:-:S03]  /*f350*/  IMAD R235, R242, UR6, RZ ;  /* 0x00000006f2eb7c24 */ /* 0x002fc6000f8e02ff */
[----:B------:R0:W-:Y:S01]  /*f360*/  STL [R1+0x3c], R0 ;  /* 0x00003c0001007387 */ /* 0x0001e20000100800 */
[----:B--2---:R-:W-:-:S03]  /*f370*/  IMAD R232, R243, UR6, RZ ;  /* 0x00000006f3e87c24 */ /* 0x004fc6000f8e02ff */
[----:B------:R1:W-:Y:S01]  /*f380*/  STL [R1+0x40], R235 ;  /* 0x000040eb01007387 */ /* 0x0003e20000100800 */
[----:B------:R-:W-:Y:S02]  /*f390*/  IMAD R70, R70, UR6, RZ ;  /* 0x0000000646467c24 */ /* 0x000fe4000f8e02ff */
[----:B------:R-:W-:Y:S01]  /*f3a0*/  IMAD R69, R69, UR6, RZ ;  /* 0x0000000645457c24 */ /* 0x000fe2000f8e02ff */
[----:B------:R2:W-:Y:S01]  /*f3b0*/  STL [R1+0x44], R232 ;  /* 0x000044e801007387 */ /* 0x0005e20000100800 */
[----:B------:R-:W-:Y:S02]  /*f3c0*/  IMAD R68, R68, UR6, RZ ;  /* 0x0000000644447c24 */ /* 0x000fe4000f8e02ff */
[----:B0-----:R-:W-:Y:S02]  /*f3d0*/  IMAD R0, R244, UR6, RZ ;  /* 0x00000006f4007c24 */ /* 0x001fe4000f8e02ff */
[----:B------:R-:W-:Y:S02]  /*f3e0*/  IMAD R67, R67, UR6, RZ ;  /* 0x0000000643437c24 */ /* 0x000fe4000f8e02ff */
[----:B-1----:R-:W-:-:S02]  /*f3f0*/  IMAD R235, R248, UR6, RZ ;  /* 0x00000006f8eb7c24 */ /* 0x002fc4000f8e02ff */
[----:B--2---:R-:W-:Y:S01]  /*f400*/  IMAD R232, R246, UR6, RZ ;  /* 0x00000006f6e87c24 */ /* 0x004fe2000f8e02ff */
[----:B------:R0:W-:Y:S01]  /*f410*/  STL [R1+0x48], R0 ;  /* 0x0000480001007387 */ /* 0x0001e20000100800 */
[----:B------:R-:W-:-:S03]  /*f420*/  IMAD R66, R66, UR6, RZ ;  /* 0x0000000642427c24 */ /* 0x000fc6000f8e02ff */
[----:B------:R1:W-:Y:S01]  /*f430*/  STL [R1+0x50], R235 ;  /* 0x000050eb01007387 */ /* 0x0003e20000100800 */
[----:B------:R-:W-:Y:S02]  /*f440*/  IMAD R65, R65, UR6, RZ ;  /* 0x0000000641417c24 */ /* 0x000fe4000f8e02ff */
[----:B0-----:R-:W-:Y:S02]  /*f450*/  IMAD R0, R250, UR6, RZ ;  /* 0x00000006fa007c24 */ /* 0x001fe4000f8e02ff */
[----:B------:R-:W-:Y:S02]  /*f460*/  IMAD R64, R64, UR6, RZ ;  /* 0x0000000640407c24 */ /* 0x000fe4000f8e02ff */
[----:B------:R-:W-:Y:S02]  /*f470*/  IMAD R63, R63, UR6, RZ ;  /* 0x000000063f3f7c24 */ /* 0x000fe4000f8e02ff */
[----:B------:R-:W-:Y:S02]  /*f480*/  IMAD R62, R62, UR6, RZ ;  /* 0x000000063e3e7c24 */ /* 0x000fe4000f8e02ff */
[----:B------:R-:W-:-:S02]  /*f490*/  IMAD R61, R61, UR6, RZ ;  /* 0x000000063d3d7c24 */ /* 0x000fc4000f8e02ff */
[----:B------:R-:W-:Y:S02]  /*f4a0*/  IMAD R60, R60, UR6, RZ ;  /* 0x000000063c3c7c24 */ /* 0x000fe4000f8e02ff */
[----:B------:R-:W-:Y:S02]  /*f4b0*/  IMAD R59, R59, UR6, RZ ;  /* 0x000000063b3b7c24 */ /* 0x000fe4000f8e02ff */
        /* <DEDUP_REMOVED lines=32> */
[----:B------:R-:W-:Y:S01]  /*f6c0*/  IMAD R26, R26, UR6, RZ ;  /* 0x000000061a1a7c24 */ /* 0x000fe2000f8e02ff */
[-C--:B---3--:R-:W-:Y:S02]  /*f6d0*/  IADD3 R238, P3, R77, R3.reuse, RZ ;  /* 0x000000034dee7210 */ /* 0x088fe40007f7e0ff */
[----:B------:R-:W-:-:S02]  /*f6e0*/  IADD3 R240, P2, R75, R3, RZ ;  /* 0x000000034bf07210 */ /* 0x000fc40007f5e0ff */
[-C--:B------:R-:W-:Y:S02]  /*f6f0*/  IADD3 R242, P1, R73, R3.reuse, RZ ;  /* 0x0000000349f27210 */ /* 0x080fe40007f3e0ff */
[-C--:B------:R-:W-:Y:S02]  /*f700*/  IADD3 R244, P0, R71, R3.reuse, RZ ;  /* 0x0000000347f47210 */ /* 0x080fe40007f1e0ff */
[-C--:B------:R-:W-:Y:S02]  /*f710*/  IADD3 R246, P4, R245, R3.reuse, RZ ;  /* 0x00000003f5f67210 */ /* 0x080fe40007f9e0ff */
[----:B------:R-:W-:Y:S02]  /*f720*/  IADD3 R236, P5, R79, R3, RZ ;  /* 0x000000034fec7210 */ /* 0x000fe40007fbe0ff */
[-C--:B------:R-:W-:Y:S02]  /*f730*/  LEA.HI.X.SX32 R237, R77, R2.reuse, 0x1, P3 ;  /* 0x000000024ded7211 */ /* 0x080fe400018f0eff */
[----:B------:R-:W-:-:S02]  /*f740*/  LEA.HI.X.SX32 R239, R75, R2, 0x1, P2 ;  /* 0x000000024bef7211 */ /* 0x000fc400010f0eff */
[-C--:B------:R-:W-:Y:S02]  /*f750*/  IADD3 R77, P2, R70, R3.reuse, RZ ;  /* 0x00000003464d7210 */ /* 0x080fe40007f5e0ff */
[-C--:B------:R-:W-:Y:S02]  /*f760*/  LEA.HI.X.SX32 R241, R73, R2.reuse, 0x1, P1 ;  /* 0x0000000249f17211 */ /* 0x080fe400008f0eff */
[-C--:B------:R-:W-:Y:S02]  /*f770*/  IADD3 R75, P1, R69, R3.reuse, RZ ;  /* 0x00000003454b7210 */ /* 0x080fe40007f3e0ff */
[-C--:B------:R-:W-:Y:S02]  /*f780*/  LEA.HI.X.SX32 R243, R71, R2.reuse, 0x1, P0 ;  /* 0x0000000247f37211 */ /* 0x080fe400000f0eff */
[----:B------:R-:W-:Y:S02]  /*f790*/  IADD3 R73, P0, R68, R3, RZ ;  /* 0x0000000344497210 */ /* 0x000fe40007f1e0ff */
[----:B------:R-:W-:-:S02]  /*f7a0*/  LEA.HI.X.SX32 R245, R245, R2, 0x1, P4 ;  /* 0x00000002f5f57211 */ /* 0x000fc400020f0eff */
[-C--:B------:R-:W-:Y:S02]  /*f7b0*/  IADD3 R248, P6, R247, R3.reuse, RZ ;  /* 0x00000003f7f87210 */ /* 0x080fe40007fde0ff */
[-C--:B-1----:R-:W-:Y:S02]  /*f7c0*/  LEA.HI.X.SX32 R235, R79, R2.reuse, 0x1, P5 ;  /* 0x000000024feb7211 */ /* 0x082fe400028f0eff */
[-C--:B------:R-:W-:Y:S01]  /*f7d0*/  IADD3 R71, P4, R67, R3.reuse, RZ ;  /* 0x0000000343477210 */ /* 0x080fe20007f9e0ff */
[----:B------:R-:W-:Y:S01]  /*f7e0*/  STL [R1+0x604], R77 ;  /* 0x0006044d01007387 */ /* 0x000fe20000100800 */
[-C--:B------:R-:W-:Y:S02]  /*f7f0*/  IADD3 R250, P5, R249, R3.reuse, RZ ;  /* 0x00000003f9fa7210 */ /* 0x080fe40007fbe0ff */
[----:B------:R-:W-:Y:S01]  /*f800*/  LEA.HI.X.SX32 R247, R247, R2, 0x1, P6 ;  /* 0x00000002f7f77211 */ /* 0x000fe200030f0eff */
[----:B------:R-:W-:Y:S01]  /*f810*/  STL [R1+0x60c], R75 ;  /* 0x00060c4b01007387 */ /* 0x000fe20000100800 */
[----:B------:R-:W-:-:S02]  /*f820*/  IADD3 R252, P3, R251, R3, RZ ;  /* 0x00000003fbfc7210 */ /* 0x000fc40007f7e0ff */
[-C--:B------:R-:W-:Y:S01]  /*f830*/  LEA.HI.X.SX32 R249, R249, R2.reuse, 0x1, P5 ;  /* 0x00000002f9f97211 */ /* 0x080fe200028f0eff */
[----:B------:R0:W-:Y:S04]  /*f840*/  STL [R1+0x614], R73 ;  /* 0x0006144901007387 */ /* 0x0001e80000100800 */
[----:B------:R1:W-:Y:S01]  /*f850*/  STL [R1+0x61c], R71 ;  /* 0x00061c4701007387 */ /* 0x0003e20000100800 */
[----:B------:R-:W-:Y:S02]  /*f860*/  LEA.HI.X.SX32 R251, R251, R2, 0x1, P3 ;  /* 0x00000002fbfb7211 */ /* 0x000fe400018f0eff */
[-C--:B0-----:R-:W-:Y:S02]  /*f870*/  IADD3 R73, P6, R66, R3.reuse, RZ ;  /* 0x0000000342497210 */ /* 0x081fe40007fde0ff */
[----:B-1----:R-:W-:-:S03]  /*f880*/  IADD3 R71, P5, R65, R3, RZ ;  /* 0x0000000341477210 */ /* 0x002fc60007fbe0ff */
[----:B------:R0:W-:Y:S01]  /*f890*/  STL [R1+0x624], R73 ;  /* 0x0006244901007387 */ /* 0x0001e20000100800 */
[----:B------:R-:W-:-:S03]  /*f8a0*/  IADD3 R75, P3, R64, R3, RZ ;  /* 0x00000003404b7210 */ /* 0x000fc60007f7e0ff */
[----:B------:R1:W-:Y:S01]  /*f8b0*/  STL [R1+0x62c], R71 ;  /* 0x00062c4701007387 */ /* 0x0003e20000100800 */
[-C--:B------:R-:W-:Y:S02]  /*f8c0*/  LEA.HI.X.SX32 R68, R68, R2.reuse, 0x1, P0 ;  /* 0x0000000244447211 */ /* 0x080fe400000f0eff */
[-C--:B0-----:R-:W-:Y:S02]  /*f8d0*/  LEA.HI.X.SX32 R73, R70, R2.reuse, 0x1, P2 ;  /* 0x0000000246497211 */ /* 0x081fe400010f0eff */
[----:B------:R-:W-:Y:S02]  /*f8e0*/  LEA.HI.X.SX32 R70, R69, R2, 0x1, P1 ;  /* 0x0000000245467211 */ /* 0x000fe400008f0eff */
[-C--:B-1----:R-:W-:Y:S01]  /*f8f0*/  IADD3 R71, P2, R63, R3.reuse, RZ ;  /* 0x000000033f477210 */ /* 0x082fe20007f5e0ff */
[----:B------:R-:W-:Y:S01]  /*f900*/  STL [R1+0x634], R75 ;  /* 0x0006344b01007387 */ /* 0x000fe20000100800 */
[----:B------:R-:W-:-:S03]  /*f910*/  IADD3 R69, P1, R62, R3, RZ ;  /* 0x000000033e457210 */ /* 0x000fc60007f3e0ff */
[----:B------:R-:W-:Y:S04]  /*f920*/  STL [R1+0x600], R73 ;  /* 0x0006004901007387 */ /* 0x000fe80000100800 */
[----:B------:R-:W-:Y:S04]  /*f930*/  STL [R1+0x63c], R71 ;  /* 0x00063c4701007387 */ /* 0x000fe80000100800 */
[----:B------:R0:W-:Y:S04]  /*f940*/  STL [R1+0x608], R70 ;  /* 0x0006084601007387 */ /* 0x0001e80000100800 */
[----:B------:R1:W-:Y:S04]  /*f950*/  STL [R1+0x644], R69 ;  /* 0x0006444501007387 */ /* 0x0003e80000100800 */
[----:B------:R2:W-:Y:S01]  /*f960*/  STL [R1+0x610], R68 ;  /* 0x0006104401007387 */ /* 0x0005e20000100800 */
[----:B0-----:R-:W-:-:S02]  /*f970*/  IADD3 R70, P0, R61, R3, RZ ;  /* 0x000000033d467210 */ /* 0x001fc40007f1e0ff */
[-C--:B-1----:R-:W-:Y:S02]  /*f980*/  LEA.HI.X.SX32 R69, R67, R2.reuse, 0x1, P4 ;  /* 0x0000000243457211 */ /* 0x082fe400020f0eff */
[-C--:B------:R-:W-:Y:S02]  /*f990*/  LEA.HI.X.SX32 R67, R66, R2.reuse, 0x1, P6 ;  /* 0x0000000242437211 */ /* 0x080fe400030f0eff */
[-C--:B--2---:R-:W-:Y:S01]  /*f9a0*/  IADD3 R68, P4, R60, R3.reuse, RZ ;  /* 0x000000033c447210 */ /* 0x084fe20007f9e0ff */
[----:B------:R-:W-:Y:S01]  /*f9b0*/  STL [R1+0x64c], R70 ;  /* 0x00064c4601007387 */ /* 0x000fe20000100800 */
[-C--:B------:R-:W-:Y:S02]  /*f9c0*/  IADD3 R66, P6, R59, R3.reuse, RZ ;  /* 0x000000033b427210 */ /* 0x080fe40007fde0ff */
[----:B------:R-:W-:Y:S01]  /*f9d0*/  LEA.HI.X.SX32 R65, R65, R2, 0x1, P5 ;  /* 0x0000000241417211 */ /* 0x000fe200028f0eff */
        /* <DEDUP_REMOVED lines=118> */
[----:B------:R-:W-:Y:S02]  /*10140*/  IADD3 R36, P3, R29, R3, RZ ;  /* 0x000000031d247210 */ /* 0x000fe40007f7e0ff */
[----:B------:R-:W-:Y:S01]  /*10150*/  LEA.HI.X.SX32 R35, R35, R2, 0x1, P2 ;  /* 0x0000000223237211 */ /* 0x000fe200010f0eff */
[----:B------:R-:W-:Y:S04]  /*10160*/  STL [R1+0x708], R39 ;  /* 0x0007082701007387 */ /* 0x000fe80000100800 */
[----:B------:R-:W-:Y:S04]  /*10170*/  STL [R1+0x744], R38 ;  /* 0x0007442601007387 */ /* 0x000fe80000100800 */
[----:B------:R0:W-:Y:S04]  /*10180*/  STL [R1+0x710], R37 ;  /* 0x0007102501007387 */ /* 0x0001e80000100800 */
[----:B------:R1:W-:Y:S01]  /*10190*/  STL [R1+0x74c], R36 ;  /* 0x00074c2401007387 */ /* 0x0003e20000100800 */
[----:B------:R-:W-:-:S03]  /*101a0*/  IMAD R25, R25, UR6, RZ ;  /* 0x0000000619197c24 */ /* 0x000fc6000f8e02ff */
[----:B------:R2:W-:Y:S01]  /*101b0*/  STL [R1+0x718], R35 ;  /* 0x0007182301007387 */ /* 0x0005e20000100800 */
[-C--:B0-----:R-:W-:Y:S02]  /*101c0*/  IADD3 R37, P2, R28, R3.reuse, RZ ;  /* 0x000000031c257210 */ /* 0x081fe40007f5e0ff */
[-C--:B-1----:R-:W-:Y:S02]  /*101d0*/  LEA.HI.X.SX32 R36, R34, R2.reuse, 0x1, P1 ;  /* 0x0000000222247211 */ /* 0x082fe400008f0eff */
[-C--:B------:R-:W-:Y:S02]  /*101e0*/  LEA.HI.X.SX32 R34, R33, R2.reuse, 0x1, P0 ;  /* 0x0000000221227211 */ /* 0x080fe400000f0eff */
[-C--:B--2---:R-:W-:Y:S01]  /*101f0*/  IADD3 R35, P1, R27, R3.reuse, RZ ;  /* 0x000000031b237210 */ /* 0x084fe20007f3e0ff */
[----:B------:R-:W-:Y:S01]  /*10200*/  STL [R1+0x754], R37 ;  /* 0x0007542501007387 */ /* 0x000fe20000100800 */
[----:B------:R-:W-:Y:S01]  /*10210*/  IADD3 R33, P0, R26, R3, RZ ;  /* 0x000000031a217210 */ /* 0x000fe20007f1e0ff */
[----:B------:R-:W-:Y:S01]  /*10220*/  IMAD R24, R24, UR6, RZ ;  /* 0x0000000618187c24 */ /* 0x000fe2000f8e02ff */
[----:B------:R-:W-:Y:S01]  /*10230*/  LEA.HI.X.SX32 R32, R32, R2, 0x1, P4 ;  /* 0x0000000220207211 */ /* 0x000fe200020f0eff */
[----:B------:R-:W-:Y:S01]  /*10240*/  STL [R1+0x720], R36 ;  /* 0x0007202401007387 */ /* 0x000fe20000100800 */
[----:B------:R-:W-:-:S03]  /*10250*/  IMAD R23, R23, UR6, RZ ;  /* 0x0000000617177c24 */ /* 0x000fc6000f8e02ff */
        /* <DEDUP_REMOVED lines=43> */
[----:B------:R-:W-:Y:S04]  /*10510*/  STL [R1+0x768], R27 ;  /* 0x0007681b01007387 */ /* 0x000fe80000100800 */
[----:B------:R-:W-:Y:S04]  /*10520*/  STL [R1+0x7a4], R26 ;  /* 0x0007a41a01007387 */ /* 0x000fe80000100800 */
[----:B------:R0:W-:Y:S01]  /*10530*/  STL [R1+0x770], R25 ;  /* 0x0007701901007387 */ /* 0x0001e20000100800 */
[----:B------:R-:W-:-:S03]  /*10540*/  IMAD R14, R14, UR6, RZ ;  /* 0x000000060e0e7c24 */ /* 0x000fc6000f8e02ff */
[----:B------:R1:W-:Y:S04]  /*10550*/  STL [R1+0x7ac], R24 ;  /* 0x0007ac1801007387 */ /* 0x0003e80000100800 */
[----:B------:R2:W-:Y:S01]  /*10560*/  STL [R1+0x778], R23 ;  /* 0x0007781701007387 */ /* 0x0005e20000100800 */
[----:B0-----:R-:W-:Y:S02]  /*10570*/  IADD3 R25, P5, R16, R3, RZ ;  /* 0x0000000310197210 */ /* 0x001fe40007fbe0ff */
[----:B-1----:R-:W-:-:S03]  /*10580*/  LEA.HI.X.SX32 R24, R22, R2, 0x1, P3 ;  /* 0x0000000216187211 */ /* 0x002fc600018f0eff */
[----:B------:R-:W-:Y:S01]  /*10590*/  STL [R1+0x7b4], R25 ;  /* 0x0007b41901007387 */ /* 0x000fe20000100800 */
[----:B------:R-:W-:Y:S02]  /*105a0*/  LEA.HI.X.SX32 R22, R21, R2, 0x1, P2 ;  /* 0x0000000215167211 */ /* 0x000fe400010f0eff */
[-C--:B--2---:R-:W-:Y:S01]  /*105b0*/  IADD3 R23, P3, R15, R3.reuse, RZ ;  /* 0x000000030f177210 */ /* 0x084fe20007f7e0ff */
[----:B------:R-:W-:Y:S01]  /*105c0*/  STL [R1+0x780], R24 ;  /* 0x0007801801007387 */ /* 0x000fe20000100800 */
[----:B------:R-:W-:-:S03]  /*105d0*/  IADD3 R21, P2, R14, R3, RZ ;  /* 0x000000030e157210 */ /* 0x000fc60007f5e0ff */
[----:B------:R-:W2:Y:S01]  /*105e0*/  LDL.LU R67, [R1] ;  /* 0x0000000001437983 */ /* 0x000ea20000300800 */
[----:B------:R-:W-:-:S03]  /*105f0*/  IMAD R13, R13, UR6, RZ ;  /* 0x000000060d0d7c24 */ /* 0x000fc6000f8e02ff */
[----:B------:R-:W-:Y:S01]  /*10600*/  STL [R1+0x7bc], R23 ;  /* 0x0007bc1701007387 */ /* 0x000fe20000100800 */
[----:B------:R-:W-:-:S03]  /*10610*/  LEA.HI.X.SX32 R20, R20, R2, 0x1, P1 ;  /* 0x0000000214147211 */ /* 0x000fc600008f0eff */
[----:B------:R-:W-:Y:S04]  /*10620*/  STL [R1+0x788], R22 ;  /* 0x0007881601007387 */ /* 0x000fe80000100800 */
[----:B------:R-:W3:Y:S04]  /*10630*/  LDL.LU R68, [R1+0xc] ;  /* 0x00000c0001447983 */ /* 0x000ee80000300800 */
[----:B------:R0:W-:Y:S04]  /*10640*/  STL [R1+0x7c4], R21 ;  /* 0x0007c41501007387 */ /* 0x0001e80000100800 */
[----:B------:R-:W4:Y:S01]  /*10650*/  LDL.LU R69, [R1+0x18] ;  /* 0x0000180001457983 */ /* 0x000f220000300800 */
[----:B------:R-:W-:-:S03]  /*10660*/  IMAD R12, R12, UR6, RZ ;  /* 0x000000060c0c7c24 */ /* 0x000fc6000f8e02ff */
[----:B------:R1:W-:Y:S01]  /*10670*/  STL [R1+0x790], R20 ;  /* 0x0007901401007387 */ /* 0x0003e20000100800 */
[----:B0-----:R-:W-:-:S03]  /*10680*/  IADD3 R21, P1, R13, R3, RZ ;  /* 0x000000030d157210 */ /* 0x001fc60007f3e0ff */
[----:B------:R-:W4:Y:S04]  /*10690*/  LDL.LU R70, [R1+0x1c] ;  /* 0x00001c0001467983 */ /* 0x000f280000300800 */
[----:B------:R-:W-:Y:S01]  /*106a0*/  STL [R1+0x7cc], R21 ;  /* 0x0007cc1501007387 */ /* 0x000fe20000100800 */
[----:B-1----:R-:W-:-:S03]  /*106b0*/  LEA.HI.X.SX32 R20, R19, R2, 0x1, P0 ;  /* 0x0000000213147211 */ /* 0x002fc600000f0eff */
[----:B------:R-:W4:Y:S01]  /*106c0*/  LDL.LU R71, [R1+0x14] ;  /* 0x0000140001477983 */ /* 0x000f220000300800 */
[----:B------:R-:W-:Y:S01]  /*106d0*/  IADD3 R19, P0, R12, R3, RZ ;  /* 0x000000030c137210 */ /* 0x000fe20007f1e0ff */
[----:B------:R-:W-:Y:S02]  /*106e0*/  IMAD R11, R11, UR6, RZ ;  /* 0x000000060b0b7c24 */ /* 0x000fe4000f8e02ff */
[----:B------:R-:W-:Y:S01]  /*106f0*/  STL [R1+0x798], R20 ;  /* 0x0007981401007387 */ /* 0x000fe20000100800 */
[----:B------:R-:W-:-:S03]  /*10700*/  LEA.HI.X.SX32 R18, R18, R2, 0x1, P4 ;  /* 0x0000000212127211 */ /* 0x000fc600020f0eff */
[----:B------:R-:W4:Y:S04]  /*10710*/  LDL.LU R73, [R1+0x10] ;  /* 0x0000100001497983 */ /* 0x000f280000300800 */
[----:B------:R0:W-:Y:S04]  /*10720*/  STL [R1+0x7d4], R19 ;  /* 0x0007d41301007387 */ /* 0x0001e80000100800 */
[----:B------:R-:W4:Y:S04]  /*10730*/  LDL.LU R75, [R1+0x8] ;  /* 0x00000800014b7983 */ /* 0x000f280000300800 */
[----:B------:R1:W-:Y:S01]  /*10740*/  STL [R1+0x7a0], R18 ;  /* 0x0007a01201007387 */ /* 0x0003e20000100800 */
[----:B0-----:R-:W-:-:S03]  /*10750*/  IADD3 R19, P4, R11, R3, RZ ;  /* 0x000000030b137210 */ /* 0x001fc60007f9e0ff */
[----:B------:R-:W4:Y:S04]  /*10760*/  LDL.LU R77, [R1+0x4] ;  /* 0x00000400014d7983 */ /* 0x000f280000300800 */
[----:B------:R-:W-:Y:S04]  /*10770*/  STL [R1+0x7dc], R19 ;  /* 0x0007dc1301007387 */ /* 0x000fe80000100800 */
[----:B------:R-:W4:Y:S01]  /*10780*/  LDL.LU R79, [R1+0x20] ;  /* 0x00002000014f7983 */ /* 0x000f220000300800 */
[----:B------:R-:W-:Y:S01]  /*10790*/  IMAD R10, R10, UR6, RZ ;  /* 0x000000060a0a7c24 */ /* 0x000fe2000f8e02ff */
[----:B-1----:R-:W-:Y:S01]  /*107a0*/  LEA.HI.X.SX32 R18, R17, R2, 0x1, P6 ;  /* 0x0000000211127211 */ /* 0x002fe200030f0eff */
[----:B------:R-:W-:-:S03]  /*107b0*/  IMAD R9, R9, UR6, RZ ;  /* 0x0000000609097c24 */ /* 0x000fc6000f8e02ff */
[----:B------:R-:W-:Y:S01]  /*107c0*/  IADD3 R17, P6, R10, R3, RZ ;  /* 0x000000030a117210 */ /* 0x000fe20007fde0ff */
[----:B------:R-:W-:Y:S01]  /*107d0*/  IMAD R8, R8, UR6, RZ ;  /* 0x0000000608087c24 */ /* 0x000fe2000f8e02ff */
[----:B------:R0:W-:Y:S01]  /*107e0*/  STL [R1+0x7a8], R18 ;  /* 0x0007a81201007387 */ /* 0x0001e20000100800 */
[----:B------:R-:W-:-:S03]  /*107f0*/  IMAD R7, R7, UR6, RZ ;  /* 0x0000000607077c24 */ /* 0x000fc6000f8e02ff */
[----:B------:R1:W-:Y:S01]  /*10800*/  STL [R1+0x7e4], R17 ;  /* 0x0007e41101007387 */ /* 0x0003e20000100800 */
[-C--:B0-----:R-:W-:Y:S02]  /*10810*/  LEA.HI.X.SX32 R18, R16, R2.reuse, 0x1, P5 ;  /* 0x0000000210127211 */ /* 0x081fe400028f0eff */
[-C--:B------:R-:W-:Y:S02]  /*10820*/  IADD3 R16, P5, R9, R3.reuse, RZ ;  /* 0x0000000309107210 */ /* 0x080fe40007fbe0ff */
[----:B-1----:R-:W-:Y:S01]  /*10830*/  LEA.HI.X.SX32 R17, R15, R2, 0x1, P3 ;  /* 0x000000020f117211 */ /* 0x002fe200018f0eff */
[----:B------:R-:W-:Y:S01]  /*10840*/  STL [R1+0x7b0], R18 ;  /* 0x0007b01201007387 */ /* 0x000fe20000100800 */
[----:B------:R-:W-:Y:S01]  /*10850*/  IADD3 R15, P3, R8, R3, RZ ;  /* 0x00000003080f7210 */ /* 0x000fe20007f7e0ff */
[----:B------:R-:W-:Y:S02]  /*10860*/  IMAD R6, R6, UR6, RZ ;  /* 0x0000000606067c24 */ /* 0x000fe4000f8e02ff */
[----:B------:R0:W-:Y:S01]  /*10870*/  STL [R1+0x7ec], R16 ;  /* 0x0007ec1001007387 */ /* 0x0001e20000100800 */
[----:B------:R-:W-:-:S03]  /*10880*/  IMAD R5, R5, UR6, RZ ;  /* 0x0000000605057c24 */ /* 0x000fc6000f8e02ff */
[----:B------:R-:W-:Y:S04]  /*10890*/  STL [R1+0x7b8], R17 ;  /* 0x0007b81101007387 */ /* 0x000fe80000100800 */
[----:B------:R1:W-:Y:S01]  /*108a0*/  STL [R1+0x7f4], R15 ;  /* 0x0007f40f01007387 */ /* 0x0003e20000100800 */
[-C--:B0-----:R-:W-:Y:S02]  /*108b0*/  LEA.HI.X.SX32 R16, R14, R2.reuse, 0x1, P2 ;  /* 0x000000020e107211 */ /* 0x081fe400010f0eff */
[----:B------:R-:W-:Y:S01]  /*108c0*/  IADD3 R14, P2, R7, R3, RZ ;  /* 0x00000003070e7210 */ /* 0x000fe20007f5e0ff */
[----:B------:R-:W-:Y:S02]  /*108d0*/  IMAD R4, R4, UR6, RZ ;  /* 0x0000000604047c24 */ /* 0x000fe4000f8e02ff */
[----:B------:R-:W-:Y:S01]  /*108e0*/  STL [R1+0x7c0], R16 ;  /* 0x0007c01001007387 */ /* 0x000fe20000100800 */
[----:B-1----:R-:W-:-:S02]  /*108f0*/  LEA.HI.X.SX32 R15, R13, R2, 0x1, P1 ;  /* 0x000000020d0f7211 */ /* 0x002fc400008f0eff */
[----:B------:R-:W-:Y:S01]  /*10900*/  IADD3 R13, P1, R6, R3, RZ ;  /* 0x00000003060d7210 */ /* 0x000fe20007f3e0ff */
[----:B------:R0:W-:Y:S04]  /*10910*/  STL [R1+0x7fc], R14 ;  /* 0x0007fc0e01007387 */ /* 0x0001e80000100800 */
[----:B------:R-:W-:Y:S04]  /*10920*/  STL [R1+0x7c8], R15 ;  /* 0x0007c80f01007387 */ /* 0x000fe80000100800 */
[----:B------:R1:W-:Y:S01]  /*10930*/  STL [R1+0x804], R13 ;  /* 0x0008040d01007387 */ /* 0x0003e20000100800 */
[----:B0-----:R-:W-:-:S02]  /*10940*/  LEA.HI.X.SX32 R14, R12, R2, 0x1, P0 ;  /* 0x000000020c0e7211 */ /* 0x001fc400000f0eff */
[----:B------:R-:W-:-:S03]  /*10950*/  IADD3 R12, P0, R5, R3, RZ ;  /* 0x00000003050c7210 */ /* 0x000fc60007f1e0ff */
[----:B------:R-:W-:Y:S01]  /*10960*/  STL [R1+0x7d0], R14 ;  /* 0x0007d00e01007387 */ /* 0x000fe20000100800 */
[-C--:B-1----:R-:W-:Y:S02]  /*10970*/  LEA.HI.X.SX32 R13, R11, R2.reuse, 0x1, P4 ;  /* 0x000000020b0d7211 */ /* 0x082fe400020f0eff */
[----:B------:R-:W-:Y:S01]  /*10980*/  IADD3 R11, P4, R4, R3, RZ ;  /* 0x00000003040b7210 */ /* 0x000fe20007f9e0ff */
[----:B------:R0:W-:Y:S04]  /*10990*/  STL [R1+0x80c], R12 ;  /* 0x00080c0c01007387 */ /* 0x0001e80000100800 */
[----:B------:R-:W-:Y:S04]  /*109a0*/  STL [R1+0x7d8], R13 ;  /* 0x0007d80d01007387 */ /* 0x000fe80000100800 */
[----:B------:R1:W-:Y:S01]  /*109b0*/  STL [R1+0x814], R11 ;  /* 0x0008140b01007387 */ /* 0x0003e20000100800 */
[----:B0-----:R-:W-:-:S05]  /*109c0*/  LEA.HI.X.SX32 R12, R10, R2, 0x1, P6 ;  /* 0x000000020a0c7211 */ /* 0x001fca00030f0eff */
[----:B------:R-:W-:Y:S01]  /*109d0*/  STL [R1+0x7e0], R12 ;  /* 0x0007e00c01007387 */ /* 0x000fe20000100800 */
[----:B-1----:R-:W-:Y:S01]  /*109e0*/  LEA.HI.X.SX32 R11, R9, R2, 0x1, P5 ;  /* 0x00000002090b7211 */ /* 0x002fe200028f0eff */
        /* <DEDUP_REMOVED lines=19> */
[----:B------:R-:W-:Y:S01]  /*10b20*/  IMAD R103, R103, UR6, RZ ;  /* 0x0000000667677c24 */ /* 0x000fe2000f8e02ff */
[----:B--2---:R-:W-:-:S05]  /*10b30*/  IADD3 R10, P6, R67, R3, RZ ;  /* 0x00000003430a7210 */ /* 0x004fca0007fde0ff */
[----:B------:R0:W-:Y:S01]  /*10b40*/  STL [R1+0x81c], R10 ;  /* 0x00081c0a01007387 */ /* 0x0001e20000100800 */
[----:B---3--:R-:W-:-:S03]  /*10b50*/  IADD3 R9, P5, R68, R3, RZ ;  /* 0x0000000344097210 */ /* 0x008fc60007fbe0ff */
[----:B------:R-:W-:Y:S01]  /*10b60*/  STL [R1+0x7e8], R11 ;  /* 0x0007e80b01007387 */ /* 0x000fe20000100800 */
[----:B0-----:R-:W-:-:S03]  /*10b70*/  LEA.HI.X.SX32 R10, R8, R2, 0x1, P3 ;  /* 0x00000002080a7211 */ /* 0x001fc600018f0eff */
[----:B------:R0:W-:Y:S01]  /*10b80*/  STL [R1+0x824], R9 ;  /* 0x0008240901007387 */ /* 0x0001e20000100800 */
[----:B----4-:R-:W-:-:S03]  /*10b90*/  IADD3 R8, P3, R69, R3, RZ ;  /* 0x0000000345087210 */ /* 0x010fc60007f7e0ff */
[----:B------:R-:W-:Y:S01]  /*10ba0*/  STL [R1+0x7f0], R10 ;  /* 0x0007f00a01007387 */ /* 0x000fe20000100800 */
[-C--:B0-----:R-:W-:Y:S02]  /*10bb0*/  LEA.HI.X.SX32 R9, R7, R2.reuse, 0x1, P2 ;  /* 0x0000000207097211 */ /* 0x081fe400010f0eff */
        /* <DEDUP_REMOVED lines=12> */
[----:B0-----:R-:W-:-:S02]  /*10c80*/  LEA.HI.X.SX32 R6, R4, R2, 0x1, P4 ;  /* 0x0000000204067211 */ /* 0x001fc400020f0eff */
[----:B------:R-:W-:-:S03]  /*10c90*/  IADD3 R4, P4, R75, R3, RZ ;  /* 0x000000034b047210 */ /* 0x000fc60007f9e0ff */
[----:B------:R0:W-:Y:S01]  /*10ca0*/  STL [R1+0x810], R6 ;  /* 0x0008100601007387 */ /* 0x0001e20000100800 */
[----:B-1----:R-:W-:-:S03]  /*10cb0*/  LEA.HI.X.SX32 R5, R67, R2, 0x1, P6 ;  /* 0x0000000243057211 */ /* 0x002fc600030f0eff */
[----:B------:R1:W-:Y:S04]  /*10cc0*/  STL [R1+0x84c], R4 ;  /* 0x00084c0401007387 */ /* 0x0003e80000100800 */
[----:B------:R2:W-:Y:S01]  /*10cd0*/  STL [R1+0x818], R5 ;  /* 0x0008180501007387 */ /* 0x0005e20000100800 */
[----:B0-----:R-:W-:Y:S02]  /*10ce0*/  IADD3 R6, P6, R77, R3, RZ ;  /* 0x000000034d067210 */ /* 0x001fe40007fde0ff */
[----:B-1----:R-:W-:-:S03]  /*10cf0*/  LEA.HI.X.SX32 R4, R68, R2, 0x1, P5 ;  /* 0x0000000244047211 */ /* 0x002fc600028f0eff */
[----:B------:R0:W-:Y:S01]  /*10d00*/  STL [R1+0x854], R6 ;  /* 0x0008540601007387 */ /* 0x0001e20000100800 */
[----:B--2---:R-:W-:-:S03]  /*10d10*/  IADD3 R5, P5, R79, R3, RZ ;  /* 0x000000034f057210 */ /* 0x004fc60007fbe0ff */
[----:B------:R1:W-:Y:S04]  /*10d20*/  STL [R1+0x820], R4 ;  /* 0x0008200401007387 */ /* 0x0003e80000100800 */
[----:B------:R2:W-:Y:S01]  /*10d30*/  STL [R1+0x85c], R5 ;  /* 0x00085c0501007387 */ /* 0x0005e20000100800 */
[----:B0-----:R-:W-:Y:S02]  /*10d40*/  LEA.HI.X.SX32 R6, R69, R2, 0x1, P3 ;  /* 0x0000000245067211 */ /* 0x001fe400018f0eff */
[----:B-1----:R-:W-:-:S03]  /*10d50*/  IADD3 R4, P3, R84, R3, RZ ;  /* 0x0000000354047210 */ /* 0x002fc60007f7e0ff */
[----:B------:R0:W-:Y:S01]  /*10d60*/  STL [R1+0x828], R6 ;  /* 0x0008280601007387 */ /* 0x0001e20000100800 */
[----:B--2---:R-:W-:-:S03]  /*10d70*/  LEA.HI.X.SX32 R5, R70, R2, 0x1, P2 ;  /* 0x0000000246057211 */ /* 0x004fc600010f0eff */
        /* <DEDUP_REMOVED lines=66> */
[----:B------:R1:W-:Y:S01]  /*111a0*/  STL [R1+0x8b0], R4 ;  /* 0x0008b00401007387 */ /* 0x0003e20000100800 */
[----:B------:R-:W-:-:S03]  /*111b0*/  IMAD R104, R104, UR6, RZ ;  /* 0x0000000668687c24 */ /* 0x000fc6000f8e02ff */
[----:B------:R2:W-:Y:S01]  /*111c0*/  STL [R1+0x8ec], R5 ;  /* 0x0008ec0501007387 */ /* 0x0005e20000100800 */
[----:B0-----:R-:W-:Y:S02]  /*111d0*/  LEA.HI.X.SX32 R6, R95, R2, 0x1, P4 ;  /* 0x000000025f067211 */ /* 0x001fe400020f0eff */
[----:B-1----:R-:W-:-:S03]  /*111e0*/  IADD3 R4, P4, R102, R3, RZ ;  /* 0x0000000366047210 */ /* 0x002fc60007f9e0ff */
[----:B------:R0:W-:Y:S01]  /*111f0*/  STL [R1+0x8b8], R6 ;  /* 0x0008b80601007387 */ /* 0x0001e20000100800 */
[----:B--2---:R-:W-:-:S03]  /*11200*/  LEA.HI.X.SX32 R5, R96, R2, 0x1, P6 ;  /* 0x0000000260057211 */ /* 0x004fc600030f0eff */
[----:B------:R1:W-:Y:S01]  /*11210*/  STL [R1+0x8f4], R4 ;  /* 0x0008f40401007387 */ /* 0x0003e20000100800 */
[----:B------:R-:W-:-:S03]  /*11220*/  IMAD R105, R105, UR6, RZ ;  /* 0x0000000669697c24 */ /* 0x000fc6000f8e02ff */
[----:B------:R2:W-:Y:S01]  /*11230*/  STL [R1+0x8c0], R5 ;  /* 0x0008c00501007387 */ /* 0x0005e20000100800 */
[----:B0-----:R-:W-:Y:S02]  /*11240*/  IADD3 R6, P6, R103, R3, RZ ;  /* 0x0000000367067210 */ /* 0x001fe40007fde0ff */
[----:B-1----:R-:W-:-:S03]  /*11250*/  LEA.HI.X.SX32 R4, R97, R2, 0x1, P5 ;  /* 0x0000000261047211 */ /* 0x002fc600028f0eff */
[----:B------:R0:W-:Y:S01]  /*11260*/  STL [R1+0x8fc], R6 ;  /* 0x0008fc0601007387 */ /* 0x0001e20000100800 */
[-C--:B--2---:R-:W-:Y:S01]  /*11270*/  IADD3 R5, P5, R104, R3.reuse, RZ ;  /* 0x0000000368057210 */ /* 0x084fe20007fbe0ff */
[----:B------:R-:W-:Y:S02]  /*11280*/  IMAD R106, R106, UR6, RZ ;  /* 0x000000066a6a7c24 */ /* 0x000fe4000f8e02ff */
[----:B------:R1:W-:Y:S01]  /*11290*/  STL [R1+0x8c8], R4 ;  /* 0x0008c80401007387 */ /* 0x0003e20000100800 */
[----:B------:R-:W-:Y:S01]  /*112a0*/  IMAD R107, R107, UR6, RZ ;  /* 0x000000066b6b7c24 */ /* 0x000fe2000f8e02ff */
[----:B0-----:R-:W-:Y:S02]  /*112b0*/  LEA.HI.X.SX32 R6, R98, R2, 0x1, P3 ;  /* 0x0000000262067211 */ /* 0x001fe400018f0eff */
[----:B------:R0:W-:Y:S01]  /*112c0*/  STL [R1+0x904], R5 ;  /* 0x0009040501007387 */ /* 0x0001e20000100800 */
[----:B-1----:R-:W-:-:S03]  /*112d0*/  IADD3 R4, P3, R105, R3, RZ ;  /* 0x0000000369047210 */ /* 0x002fc60007f7e0ff */
[----:B------:R1:W-:Y:S01]  /*112e0*/  STL [R1+0x8d0], R6 ;  /* 0x0008d00601007387 */ /* 0x0003e20000100800 */
[----:B0-----:R-:W-:-:S03]  /*112f0*/  LEA.HI.X.SX32 R5, R99, R2, 0x1, P2 ;  /* 0x0000000263057211 */ /* 0x001fc600010f0eff */
[----:B------:R0:W-:Y:S01]  /*11300*/  STL [R1+0x90c], R4 ;  /* 0x00090c0401007387 */ /* 0x0001e20000100800 */
[----:B------:R-:W-:Y:S01]  /*11310*/  IMAD R108, R108, UR6, RZ ;  /* 0x000000066c6c7c24 */ /* 0x000fe2000f8e02ff */
[----:B-1----:R-:W-:Y:S02]  /*11320*/  IADD3 R6, P2, R106, R3, RZ ;  /* 0x000000036a067210 */ /* 0x002fe40007f5e0ff */
[----:B------:R1:W-:Y:S01]  /*11330*/  STL [R1+0x8d8], R5 ;  /* 0x0008d80501007387 */ /* 0x0003e20000100800 */
[----:B0-----:R-:W-:-:S03]  /*11340*/  LEA.HI.X.SX32 R4, R100, R2, 0x1, P1 ;  /* 0x0000000264047211 */ /* 0x001fc600008f0eff */
[----:B------:R0:W-:Y:S01]  /*11350*/  STL [R1+0x914], R6 ;  /* 0x0009140601007387 */ /* 0x0001e20000100800 */
[----:B-1----:R-:W-:Y:S01]  /*11360*/  IADD3 R5, P1, R107, R3, RZ ;  /* 0x000000036b057210 */ /* 0x002fe20007f3e0ff */
[----:B------:R-:W-:Y:S02]  /*11370*/  IMAD R109, R109, UR6, RZ ;  /* 0x000000066d6d7c24 */ /* 0x000fe4000f8e02ff */
        /* <DEDUP_REMOVED lines=568> */
[----:B-1----:R-:W-:-:S03]  /*13700*/  IADD3 R5, P4, R222, R3, RZ ;  /* 0x00000003de057210 */ /* 0x002fc60007f9e0ff */
[----:B------:R1:W-:Y:S01]  /*13710*/  STL [R1+0xe88], R4 ;  /* 0x000e880401007387 */ /* 0x0003e20000100800 */
[----:B------:R-:W-:Y:S01]  /*13720*/  IMAD R224, R224, UR6, RZ ;  /* 0x00000006e0e07c24 */ /* 0x000fe2000f8e02ff */
[----:B0-----:R-:W-:Y:S02]  /*13730*/  LEA.HI.X.SX32 R6, R216, R2, 0x1, P6 ;  /* 0x00000002d8067211 */ /* 0x001fe400030f0eff */
[----:B------:R0:W-:Y:S01]  /*13740*/  STL [R1+0xec4], R5 ;  /* 0x000ec40501007387 */ /* 0x0001e20000100800 */
[----:B-1----:R-:W-:-:S03]  /*13750*/  IADD3 R4, P6, R223, R3, RZ ;  /* 0x00000003df047210 */ /* 0x002fc60007fde0ff */
[----:B------:R-:W-:Y:S01]  /*13760*/  STL [R1+0xe90], R6 ;  /* 0x000e900601007387 */ /* 0x000fe20000100800 */
[----:B0-----:R-:W-:-:S03]  /*13770*/  LEA.HI.X.SX32 R5, R217, R2, 0x1, P5 ;  /* 0x00000002d9057211 */ /* 0x001fc600028f0eff */
[----:B------:R-:W2:Y:S04]  /*13780*/  LDL.LU R65, [R1+0x24] ;  /* 0x0000240001417983 */ /* 0x000ea80000300800 */
[----:B------:R0:W-:Y:S04]  /*13790*/  STL [R1+0xecc], R4 ;  /* 0x000ecc0401007387 */ /* 0x0001e80000100800 */
[----:B------:R1:W-:Y:S04]  /*137a0*/  STL [R1+0xe98], R5 ;  /* 0x000e980501007387 */ /* 0x0003e80000100800 */
[----:B------:R-:W3:Y:S01]  /*137b0*/  LDL.LU R66, [R1+0x28] ;  /* 0x0000280001427983 */ /* 0x000ee20000300800 */
[----:B0-----:R-:W-:Y:S01]  /*137c0*/  IADD3 R4, P5, R224, R3, RZ ;  /* 0x00000003e0047210 */ /* 0x001fe20007fbe0ff */
[----:B------:R-:W-:Y:S01]  /*137d0*/  IMAD R225, R225, UR6, RZ ;  /* 0x00000006e1e17c24 */ /* 0x000fe2000f8e02ff */
[----:B-1----:R-:W-:-:S03]  /*137e0*/  LEA.HI.X.SX32 R5, R218, R2, 0x1, P3 ;  /* 0x00000002da057211 */ /* 0x002fc600018f0eff */
[----:B------:R0:W-:Y:S01]  /*137f0*/  STL [R1+0xed4], R4 ;  /* 0x000ed40401007387 */ /* 0x0001e20000100800 */
[----:B------:R-:W-:-:S03]  /*13800*/  IMAD R226, R226, UR6, RZ ;  /* 0x00000006e2e27c24 */ /* 0x000fc6000f8e02ff */
[----:B------:R-:W4:Y:S01]  /*13810*/  LDL.LU R67, [R1+0x2c] ;  /* 0x00002c0001437983 */ /* 0x000f220000300800 */
[----:B------:R-:W-:-:S03]  /*13820*/  LEA.HI.X.SX32 R6, R219, R2, 0x1, P2 ;  /* 0x00000002db067211 */ /* 0x000fc600010f0eff */
[----:B------:R1:W-:Y:S01]  /*13830*/  STL [R1+0xea0], R5 ;  /* 0x000ea00501007387 */ /* 0x0003e20000100800 */
[----:B0-----:R-:W-:-:S03]  /*13840*/  IADD3 R4, P3, R225, R3, RZ ;  /* 0x00000003e1047210 */ /* 0x001fc60007f7e0ff */
[----:B------:R-:W4:Y:S01]  /*13850*/  LDL.LU R68, [R1+0x30] ;  /* 0x0000300001447983 */ /* 0x000f220000300800 */
[----:B------:R-:W-:-:S03]  /*13860*/  IMAD R227, R227, UR6, RZ ;  /* 0x00000006e3e37c24 */ /* 0x000fc6000f8e02ff */
[----:B------:R0:W-:Y:S01]  /*13870*/  STL [R1+0xedc], R4 ;  /* 0x000edc0401007387 */ /* 0x0001e20000100800 */
[----:B-1----:R-:W-:-:S03]  /*13880*/  IADD3 R5, P2, R226, R3, RZ ;  /* 0x00000003e2057210 */ /* 0x002fc60007f5e0ff */
[----:B------:R-:W-:Y:S04]  /*13890*/  STL [R1+0xea8], R6 ;  /* 0x000ea80601007387 */ /* 0x000fe80000100800 */
[----:B------:R-:W4:Y:S01]  /*138a0*/  LDL.LU R69, [R1+0x34] ;  /* 0x0000340001457983 */ /* 0x000f220000300800 */
[----:B0-----:R-:W-:-:S03]  /*138b0*/  LEA.HI.X.SX32 R4, R220, R2, 0x1, P1 ;  /* 0x00000002dc047211 */ /* 0x001fc600008f0eff */
[----:B------:R0:W-:Y:S01]  /*138c0*/  STL [R1+0xee4], R5 ;  /* 0x000ee40501007387 */ /* 0x0001e20000100800 */
[----:B------:R-:W-:-:S03]  /*138d0*/  IMAD R228, R228, UR6, RZ ;  /* 0x00000006e4e47c24 */ /* 0x000fc6000f8e02ff */
[----:B------:R1:W-:Y:S04]  /*138e0*/  STL [R1+0xeb0], R4 ;  /* 0x000eb00401007387 */ /* 0x0003e80000100800 */
[----:B------:R-:W4:Y:S01]  /*138f0*/  LDL.LU R70, [R1+0x38] ;  /* 0x0000380001467983 */ /* 0x000f220000300800 */
[----:B0-----:R-:W-:Y:S02]  /*13900*/  IADD3 R5, P1, R227, R3, RZ ;  /* 0x00000003e3057210 */ /* 0x001fe40007f3e0ff */
[----:B-1----:R-:W-:-:S03]  /*13910*/  LEA.HI.X.SX32 R4, R221, R2, 0x1, P0 ;  /* 0x00000002dd047211 */ /* 0x002fc600000f0eff */
[----:B------:R0:W-:Y:S04]  /*13920*/  STL [R1+0xeec], R5 ;  /* 0x000eec0501007387 */ /* 0x0001e80000100800 */
[----:B------:R-:W4:Y:S04]  /*13930*/  LDL.LU R71, [R1+0x3c] ;  /* 0x00003c0001477983 */ /* 0x000f280000300800 */
[----:B------:R1:W-:Y:S01]  /*13940*/  STL [R1+0xeb8], R4 ;  /* 0x000eb80401007387 */ /* 0x0003e20000100800 */
[----:B0-----:R-:W-:-:S03]  /*13950*/  IADD3 R5, P0, R228, R3, RZ ;  /* 0x00000003e4057210 */ /* 0x001fc60007f1e0ff */
[----:B------:R-:W4:Y:S01]  /*13960*/  LDL.LU R73, [R1+0x40] ;  /* 0x0000400001497983 */ /* 0x000f220000300800 */
[----:B------:R-:W-:Y:S01]  /*13970*/  IMAD R229, R229, UR6, RZ ;  /* 0x00000006e5e57c24 */ /* 0x000fe2000f8e02ff */
[----:B-1----:R-:W-:Y:S02]  /*13980*/  LEA.HI.X.SX32 R4, R222, R2, 0x1, P4 ;  /* 0x00000002de047211 */ /* 0x002fe400020f0eff */
[----:B------:R0:W-:Y:S01]  /*13990*/  STL [R1+0xef4], R5 ;  /* 0x000ef40501007387 */ /* 0x0001e20000100800 */
[----:B------:R-:W-:-:S03]  /*139a0*/  IMAD R230, R230, UR6, RZ ;  /* 0x00000006e6e67c24 */ /* 0x000fc6000f8e02ff */
[----:B------:R-:W4:Y:S04]  /*139b0*/  LDL.LU R75, [R1+0x44] ;  /* 0x00004400014b7983 */ /* 0x000f280000300800 */
[----:B------:R1:W-:Y:S04]  /*139c0*/  STL [R1+0xec0], R4 ;  /* 0x000ec00401007387 */ /* 0x0003e80000100800 */
[----:B------:R-:W4:Y:S01]  /*139d0*/  LDL.LU R77, [R1+0x48] ;  /* 0x00004800014d7983 */ /* 0x000f220000300800 */
[----:B0-----:R-:W-:Y:S01]  /*139e0*/  IADD3 R5, P4, R229, R3, RZ ;  /* 0x00000003e5057210 */ /* 0x001fe20007f9e0ff */
[----:B------:R-:W-:Y:S01]  /*139f0*/  IMAD R231, R231, UR6, RZ ;  /* 0x00000006e7e77c24 */ /* 0x000fe2000f8e02ff */
[----:B-1----:R-:W-:-:S02]  /*13a00*/  LEA.HI.X.SX32 R4, R223, R2, 0x1, P6 ;  /* 0x00000002df047211 */ /* 0x002fc400030f0eff */
[----:B------:R-:W-:Y:S01]  /*13a10*/  IADD3 R6, P6, R230, R3, RZ ;  /* 0x00000003e6067210 */ /* 0x000fe20007fde0ff */
[----:B------:R0:W-:Y:S04]  /*13a20*/  STL [R1+0xefc], R5 ;  /* 0x000efc0501007387 */ /* 0x0001e80000100800 */
[----:B------:R1:W-:Y:S04]  /*13a30*/  STL [R1+0xec8], R4 ;  /* 0x000ec80401007387 */ /* 0x0003e80000100800 */
[----:B------:R1:W-:Y:S01]  /*13a40*/  STL [R1+0xf04], R6 ;  /* 0x000f040601007387 */ /* 0x0003e20000100800 */
[----:B0-----:R-:W-:-:S02]  /*13a50*/  LEA.HI.X.SX32 R5, R224, R2, 0x1, P5 ;  /* 0x00000002e0057211 */ /* 0x001fc400028f0eff */
[----:B-1----:R-:W-:-:S03]  /*13a60*/  IADD3 R4, P5, R231, R3, RZ ;  /* 0x00000003e7047210 */ /* 0x002fc60007fbe0ff */
[----:B------:R0:W-:Y:S01]  /*13a70*/  STL [R1+0xed0], R5 ;  /* 0x000ed00501007387 */ /* 0x0001e20000100800 */
[----:B------:R-:W-:-:S03]  /*13a80*/  LEA.HI.X.SX32 R6, R225, R2, 0x1, P3 ;  /* 0x00000002e1067211 */ /* 0x000fc600018f0eff */
[----:B------:R1:W-:Y:S04]  /*13a90*/  STL [R1+0xf0c], R4 ;  /* 0x000f0c0401007387 */ /* 0x0003e80000100800 */
[----:B------:R1:W-:Y:S04]  /*13aa0*/  STL [R1+0xed8], R6 ;  /* 0x000ed80601007387 */ /* 0x0003e80000100800 */
[----:B------:R-:W4:Y:S01]  /*13ab0*/  LDL.LU R79, [R1+0x50] ;  /* 0x00005000014f7983 */ /* 0x000f220000300800 */
[----:B------:R-:W-:Y:S02]  /*13ac0*/  IMAD R233, R233, UR6, RZ ;  /* 0x00000006e9e97c24 */ /* 0x000fe4000f8e02ff */
[----:B------:R-:W-:-:S03]  /*13ad0*/  IMAD R234, R234, UR6, RZ ;  /* 0x00000006eaea7c24 */ /* 0x000fc6000f8e02ff */
[-C--:B0-----:R-:W-:Y:S02]  /*13ae0*/  IADD3 R5, P3, R233, R3.reuse, RZ ;  /* 0x00000003e9057210 */ /* 0x081fe40007f7e0ff */
[-C--:B-1----:R-:W-:Y:S02]  /*13af0*/  LEA.HI.X.SX32 R4, R226, R2.reuse, 0x1, P2 ;  /* 0x00000002e2047211 */ /* 0x082fe400010f0eff */
[----:B------:R-:W-:Y:S01]  /*13b00*/  IADD3 R6, P2, R234, R3, RZ ;  /* 0x00000003ea067210 */ /* 0x000fe20007f5e0ff */
[----:B------:R0:W-:Y:S04]  /*13b10*/  STL [R1+0xf14], R5 ;  /* 0x000f140501007387 */ /* 0x0001e80000100800 */
[----:B------:R-:W-:Y:S01]  /*13b20*/  STL [R1+0xee0], R4 ;  /* 0x000ee00401007387 */ /* 0x000fe20000100800 */
[----:B0-----:R-:W-:-:S03]  /*13b30*/  LEA.HI.X.SX32 R5, R227, R2, 0x1, P1 ;  /* 0x00000002e3057211 */ /* 0x001fc600008f0eff */
[----:B------:R0:W-:Y:S04]  /*13b40*/  STL [R1+0xf1c], R6 ;  /* 0x000f1c0601007387 */ /* 0x0001e80000100800 */
[----:B------:R3:W-:Y:S01]  /*13b50*/  STL [R1+0xee8], R5 ;  /* 0x000ee80501007387 */ /* 0x0007e20000100800 */
[----:B0-----:R-:W-:Y:S01]  /*13b60*/  LEA.HI.X.SX32 R6, R228, R2, 0x1, P0 ;  /* 0x00000002e4067211 */ /* 0x001fe200000f0eff */
        /* <DEDUP_REMOVED lines=8> */
[----:B------:R-:W-:Y:S01]  /*13bf0*/  IMAD R83, R83, UR6, RZ ;  /* 0x0000000653537c24 */ /* 0x000fe2000f8e02ff */
[----:B--2---:R-:W-:-:S05]  /*13c00*/  IADD3 R4, P1, R65, R3, RZ ;  /* 0x0000000341047210 */ /* 0x004fca0007f3e0ff */
[----:B------:R0:W-:Y:S01]  /*13c10*/  STL [R1+0xf24], R4 ;  /* 0x000f240401007387 */ /* 0x0001e20000100800 */
[----:B---3--:R-:W-:-:S03]  /*13c20*/  IADD3 R5, P0, R66, R3, RZ ;  /* 0x0000000342057210 */ /* 0x008fc60007f1e0ff */
[----:B------:R4:W-:Y:S01]  /*13c30*/  STL [R1+0xef0], R6 ;  /* 0x000ef00601007387 */ /* 0x0009e20000100800 */
[----:B0-----:R-:W-:-:S03]  /*13c40*/  LEA.HI.X.SX32 R4, R229, R2, 0x1, P4 ;  /* 0x00000002e5047211 */ /* 0x001fc600020f0eff */
[----:B------:R0:W-:Y:S01]  /*13c50*/  STL [R1+0xf2c], R5 ;  /* 0x000f2c0501007387 */ /* 0x0001e20000100800 */
[----:B----4-:R-:W-:-:S03]  /*13c60*/  IADD3 R6, P4, R67, R3, RZ ;  /* 0x0000000343067210 */ /* 0x010fc60007f9e0ff */
[----:B------:R1:W-:Y:S01]  /*13c70*/  STL [R1+0xef8], R4 ;  /* 0x000ef80401007387 */ /* 0x0003e20000100800 */
[----:B0-----:R-:W-:-:S03]  /*13c80*/  LEA.HI.X.SX32 R5, R230, R2, 0x1, P6 ;  /* 0x00000002e6057211 */ /* 0x001fc600030f0eff */
[----:B------:R0:W-:Y:S04]  /*13c90*/  STL [R1+0xf34], R6 ;  /* 0x000f340601007387 */ /* 0x0001e80000100800 */
[----:B------:R2:W-:Y:S01]  /*13ca0*/  STL [R1+0xf00], R5 ;  /* 0x000f000501007387 */ /* 0x0005e20000100800 */
[----:B-1----:R-:W-:Y:S02]  /*13cb0*/  IADD3 R4, P6, R68, R3, RZ ;  /* 0x0000000344047210 */ /* 0x002fe40007fde0ff */
[----:B0-----:R-:W-:-:S03]  /*13cc0*/  LEA.HI.X.SX32 R6, R231, R2, 0x1, P5 ;  /* 0x00000002e7067211 */ /* 0x001fc600028f0eff */
        /* <DEDUP_REMOVED lines=58> */
[-C--:B0-----:R-:W-:Y:S02]  /*14070*/  IADD3 R4, P5, R80, R3.reuse, RZ ;  /* 0x0000000350047210 */ /* 0x081fe40007fbe0ff */
[----:B-1----:R-:W-:Y:S02]  /*14080*/  LEA.HI.X.SX32 R6, R232, R2, 0x1, P3 ;  /* 0x00000002e8067211 */ /* 0x002fe400018f0eff */
[----:B------:R-:W3:Y:S01]  /*14090*/  LDL.LU R232, [R1+0x1034] ;  /* 0x0010340001e87983 */ /* 0x000ee20000300800 */
[----:B--2---:R-:W-:-:S03]  /*140a0*/  IADD3 R5, P3, R81, R3, RZ ;  /* 0x0000000351057210 */ /* 0x004fc60007f7e0ff */
[----:B------:R0:W-:Y:S04]  /*140b0*/  STL [R1+0xf9c], R4 ;  /* 0x000f9c0401007387 */ /* 0x0001e80000100800 */
[----:B------:R-:W-:Y:S04]  /*140c0*/  STL [R1+0xf78], R6 ;  /* 0x000f780601007387 */ /* 0x000fe80000100800 */
[----:B------:R1:W-:Y:S01]  /*140d0*/  STL [R1+0xfa0], R5 ;  /* 0x000fa00501007387 */ /* 0x0003e20000100800 */
[-C--:B0-----:R-:W-:Y:S02]  /*140e0*/  LEA.HI.X.SX32 R4, R74, R2.reuse, 0x1, P2 ;  /* 0x000000024a047211 */ /* 0x081fe400010f0eff */
[----:B-1----:R-:W-:-:S02]  /*140f0*/  LEA.HI.X.SX32 R5, R79, R2, 0x1, P1 ;  /* 0x000000024f057211 */ /* 0x002fc400008f0eff */
[----:B------:R-:W0:Y:S01]  /*14100*/  S2R R79, SR_TID.X ;  /* 0x00000000004f7919 */ /* 0x000e220000002100 */
[-C--:B------:R-:W-:Y:S01]  /*14110*/  IADD3 R6, P2, R82, R3.reuse, RZ ;  /* 0x0000000352067210 */ /* 0x080fe20007f5e0ff */
[----:B------:R1:W-:Y:S04]  /*14120*/  STL [R1+0xf80], R4 ;  /* 0x000f800401007387 */ /* 0x0003e80000100800 */
[----:B------:R-:W-:Y:S01]  /*14130*/  STL [R1+0xfa4], R6 ;  /* 0x000fa40601007387 */ /* 0x000fe20000100800 */
[----:B-1----:R-:W-:Y:S02]  /*14140*/  IADD3 R4, P1, R83, R3, RZ ;  /* 0x0000000353047210 */ /* 0x002fe40007f3e0ff */
[-C--:B------:R-:W-:Y:S01]  /*14150*/  LEA.HI.X.SX32 R3, R76, R2.reuse, 0x1, P0 ;  /* 0x000000024c037211 */ /* 0x080fe200000f0eff */
[----:B------:R-:W-:Y:S04]  /*14160*/  STL [R1+0xf88], R5 ;  /* 0x000f880501007387 */ /* 0x000fe80000100800 */
[----:B------:R1:W-:Y:S04]  /*14170*/  STL [R1+0xbac], R4 ;  /* 0x000bac0401007387 */ /* 0x0003e80000100800 */
[----:B------:R2:W-:Y:S01]  /*14180*/  STL [R1+0xb94], R3 ;  /* 0x000b940301007387 */ /* 0x0005e20000100800 */
[----:B-1----:R-:W-:-:S03]  /*14190*/  LEA.HI.X.SX32 R4, R0, R2, 0x1, P4 ;  /* 0x0000000200047211 */ /* 0x002fc600020f0eff */
[----:B------:R1:W5:Y:S01]  /*141a0*/  LDL.LU R0, [R1+0x1030] ;  /* 0x0010300001007983 */ /* 0x0003620000300800 */
[-C--:B--2---:R-:W-:Y:S02]  /*141b0*/  LEA.HI.X.SX32 R3, R78, R2.reuse, 0x1, P6 ;  /* 0x000000024e037211 */ /* 0x084fe400030f0eff */
[-C--:B------:R-:W-:Y:S01]  /*141c0*/  LEA.HI.X.SX32 R5, R80, R2.reuse, 0x1, P5 ;  /* 0x0000000250057211 */ /* 0x080fe200028f0eff */
[----:B------:R2:W-:Y:S04]  /*141d0*/  STL [R1+0xb98], R4 ;  /* 0x000b980401007387 */ /* 0x0005e80000100800 */
[----:B------:R4:W-:Y:S01]  /*141e0*/  STL [R1+0xb9c], R3 ;  /* 0x000b9c0301007387 */ /* 0x0009e20000100800 */
[----:B--2---:R-:W-:-:S03]  /*141f0*/  LEA.HI.X.SX32 R4, R81, R2, 0x1, P3 ;  /* 0x0000000251047211 */ /* 0x004fc600018f0eff */
[----:B------:R-:W-:Y:S01]  /*14200*/  STL [R1+0xba0], R5 ;  /* 0x000ba00501007387 */ /* 0x000fe20000100800 */
[-C--:B----4-:R-:W-:Y:S02]  /*14210*/  LEA.HI.X.SX32 R3, R82, R2.reuse, 0x1, P2 ;  /* 0x0000000252037211 */ /* 0x090fe400010f0eff */
[----:B------:R-:W-:Y:S01]  /*14220*/  LEA.HI.X.SX32 R2, R83, R2, 0x1, P1 ;  /* 0x0000000253027211 */ /* 0x000fe200008f0eff */
[----:B------:R-:W-:Y:S04]  /*14230*/  STL [R1+0xba4], R4 ;  /* 0x000ba40401007387 */ /* 0x000fe80000100800 */
[----:B------:R2:W-:Y:S04]  /*14240*/  STL [R1+0xba8], R3 ;  /* 0x000ba80301007387 */ /* 0x0005e80000100800 */
[----:B------:R0:W-:Y:S01]  /*14250*/  STL [R1+0x998], R2 ;  /* 0x0009980201007387 */ /* 0x0001e20000100800 */
[----:B--2---:R-:W2:Y:S01]  /*14260*/  LDC R3, c[0x0][0x238] ;  /* 0x00008e00ff037b82 */ /* 0x004ea20000000800 */
[----:B0-----:R-:W-:-:S05]  /*14270*/  IMAD.SHL.U32 R2, R79, 0x8, RZ ;  /* 0x000000084f027824 */ /* 0x001fca00078e00ff */
[----:B------:R0:W-:Y:S04]  /*14280*/  STL [R1+0x1028], R2 ;  /* 0x0010280201007387 */ /* 0x0001e80000100800 */
[----:B------:R-:W-:Y:S04]  /*14290*/  STL [R1+0x400], RZ ;  /* 0x000400ff01007387 */ /* 0x000fe80000100800 */
        /* <DEDUP_REMOVED lines=255> */
[----:B------:R-:W-:Y:S04]  /*15290*/  STL [R1], RZ ;  /* 0x000000ff01007387 */ /* 0x000fe80000100800 */
        /* <DEDUP_REMOVED lines=101> */
[----:B------:R-:W-:Y:S01]  /*158f0*/  STL [R1+0x198], RZ ;  /* 0x000198ff01007387 */ /* 0x000fe20000100800 */
[----:B---3--:R-:W-:-:S03]  /*15900*/  IADD3 R9, P0, R232, UR8, RZ ;  /* 0x00000008e8097c10 */ /* 0x008fc6000ff1e0ff */
[----:B------:R-:W-:Y:S04]  /*15910*/  STL [R1+0x19c], RZ ;  /* 0x00019cff01007387 */ /* 0x000fe80000100800 */
[----:B------:R-:W-:Y:S04]  /*15920*/  STL [R1+0x1a0], RZ ;  /* 0x0001a0ff01007387 */ /* 0x000fe80000100800 */
[----:B------:R-:W-:Y:S04]  /*15930*/  STL [R1+0x1a4], RZ ;  /* 0x0001a4ff01007387 */ /* 0x000fe80000100800 */
[----:B------:R-:W-:Y:S01]  /*15940*/  STL [R1+0x1a8], RZ ;  /* 0x0001a8ff01007387 */ /* 0x000fe20000100800 */
[----:B------:R-:W-:-:S03]  /*15950*/  LEA.HI.X.SX32 R8, R232, UR9, 0x1, P0 ;  /* 0x00000009e8087c11 */ /* 0x000fc600080f0eff */
[----:B------:R-:W-:Y:S04]  /*15960*/  STL [R1+0x1ac], RZ ;  /* 0x0001acff01007387 */ /* 0x000fe80000100800 */
[----:B------:R-:W-:Y:S04]  /*15970*/  STL [R1+0x1b0], RZ ;  /* 0x0001b0ff01007387 */ /* 0x000fe80000100800 */
[----:B------:R-:W-:Y:S04]  /*15980*/  STL [R1+0x1b4], RZ ;  /* 0x0001b4ff01007387 */ /* 0x000fe80000100800 */
[----:B------:R-:W-:Y:S01]  /*15990*/  STL [R1+0x1b8], RZ ;  /* 0x0001b8ff01007387 */ /* 0x000fe20000100800 */
[----:B------:R-:W3:Y:S03]  /*159a0*/  S2R R232, SR_TID.X ;  /* 0x0000000000e87919 */ /* 0x000ee60000002100 */
        /* <DEDUP_REMOVED lines=17> */
[----:B---3--:R-:W-:Y:S01]  /*15ac0*/  LOP3.LUT R232, R232, 0x7f, RZ, 0xc0, !PT ;  /* 0x0000007fe8e87812 */ /* 0x008fe200078ec0ff */
[----:B------:R-:W-:Y:S01]  /*15ad0*/  UIADD3 UR7, UR4, 0x8000, URZ ;  /* 0x0000800004077890 */ /* 0x000fe2000fffe03f */
[----:B------:R-:W-:Y:S01]  /*15ae0*/  IMAD.MOV.U32 R234, RZ, RZ, RZ ;  /* 0x000000ffffea7224 */ /* 0x000fe200078e00ff */
[----:B------:R-:W-:-:S02]  /*15af0*/  CS2R R24, SRZ ;  /* 0x0000000000187805 */ /* 0x000fc4000001ff00 */
[C---:B------:R-:W-:Y:S02]  /*15b00*/  LOP3.LUT R155, R232.reuse, 0x10, RZ, 0x3c, !PT ;  /* 0x00000010e89b7812 */ /* 0x040fe400078e3cff */
[----:B------:R-:W-:Y:S02]  /*15b10*/  CS2R R26, SRZ ;  /* 0x00000000001a7805 */ /* 0x000fe4000001ff00 */
[C---:B------:R-:W-:Y:S02]  /*15b20*/  LOP3.LUT R154, R232.reuse, 0x20, RZ, 0x3c, !PT ;  /* 0x00000020e89a7812 */ /* 0x040fe400078e3cff */
[----:B------:R-:W-:Y:S02]  /*15b30*/  CS2R R28, SRZ ;  /* 0x00000000001c7805 */ /* 0x000fe4000001ff00 */
[----:B------:R-:W-:Y:S02]  /*15b40*/  LOP3.LUT R153, R232, 0x30, RZ, 0x3c, !PT ;  /* 0x00000030e8997812 */ /* 0x000fe400078e3cff */
[----:B------:R-:W-:-:S02]  /*15b50*/  CS2R R30, SRZ ;  /* 0x00000000001e7805 */ /* 0x000fc4000001ff00 */
[----:B------:R-:W-:Y:S02]  /*15b60*/  CS2R R32, SRZ ;  /* 0x0000000000207805 */ /* 0x000fe4000001ff00 */
[----:B------:R-:W-:Y:S02]  /*15b70*/  CS2R R34, SRZ ;  /* 0x0000000000227805 */ /* 0x000fe4000001ff00 */
[----:B------:R-:W-:Y:S02]  /*15b80*/  CS2R R36, SRZ ;  /* 0x0000000000247805 */ /* 0x000fe4000001ff00 */
[----:B------:R-:W-:Y:S02]  /*15b90*/  CS2R R38, SRZ ;  /* 0x0000000000267805 */ /* 0x000fe4000001ff00 */
[----:B------:R-:W-:Y:S02]  /*15ba0*/  CS2R R40, SRZ ;  /* 0x0000000000287805 */ /* 0x000fe4000001ff00 */
        /* <DEDUP_REMOVED lines=22> */
[----:B------:R-:W-:Y:S01]  /*15d10*/  CS2R R86, SRZ ;  /* 0x0000000000567805 */ /* 0x000fe2000001ff00 */
[----:B------:R-:W-:Y:S01]  /*15d20*/  IMAD.MOV.U32 R88, RZ, RZ, RZ ;  /* 0x000000ffff587224 */ /* 0x000fe200078e00ff */
[----:B------:R-:W-:Y:S01]  /*15d30*/  USHF.R.U32.HI UR22, URZ, 0x4, UR4 ;  /* 0x000000043f167899 */ /* 0x000fe20008011604 */
[----:B------:R-:W-:Y:S01]  /*15d40*/  UMOV UR5, URZ ;  /* 0x0000003f00057c82 */ /* 0x000fe20008000000 */
[----:B------:R-:W-:Y:S01]  /*15d50*/  UMOV UR6, URZ ;  /* 0x0000003f00067c82 */ /* 0x000fe20008000000 */
[----:B------:R-:W-:-:S02]  /*15d60*/  USHF.L.U32 UR34, UR34, 0x6, URZ ;  /* 0x0000000622227899 */ /* 0x000fc4000800063f */
[----:B------:R-:W-:Y:S01]  /*15d70*/  USHF.R.U32.HI UR7, URZ, 0x4, UR7 ;  /* 0x000000043f077899 */ /* 0x000fe20008011607 */
[----:B------:R-:W3:Y:S01]  /*15d80*/  LDL.LU R133, [R1+0x99c] ;  /* 0x00099c0001857983 */ /* 0x000ee20000300800 */
[----:B0-----:R-:W-:Y:S01]  /*15d90*/  LOP3.LUT R2, R2, 0x30, RZ, 0xc0, !PT ;  /* 0x0000003002027812 */ /* 0x001fe200078ec0ff */
[C---:B--2---:R-:W-:Y:S01]  /*15da0*/  IMAD R4, R3.reuse, 0x3f, RZ ;  /* 0x0000003f03047824 */ /* 0x044fe200078e02ff */
[----:B------:R-:W-:Y:S01]  /*15db0*/  USGXT.U32 UR22, UR22, 0xe ;  /* 0x0000000e1616789a */ /* 0x000fe20008000000 */
[C---:B------:R-:W-:Y:S02]  /*15dc0*/  IMAD R5, R3.reuse, 0x3e, RZ ;  /* 0x0000003e03057824 */ /* 0x040fe400078e02ff */
[----:B------:R-:W-:Y:S02]  /*15dd0*/  IMAD R2, R232, 0x40, R2 ;  /* 0x00000040e8027824 */ /* 0x000fe400078e0202 */
[----:B------:R-:W-:Y:S01]  /*15de0*/  IMAD R6, R3, 0x3d, RZ ;  /* 0x0000003d03067824 */ /* 0x000fe200078e02ff */
[----:B------:R-:W-:Y:S01]  /*15df0*/  IADD3 R134, P1, R5, R9, RZ ;  /* 0x0000000905867210 */ /* 0x000fe20007f3e0ff */
[----:B------:R-:W-:-:S02]  /*15e00*/  IMAD R7, R3, 0x3c, RZ ;  /* 0x0000003c03077824 */ /* 0x000fc400078e02ff */
[C---:B------:R-:W-:Y:S02]  /*15e10*/  IMAD R10, R3.reuse, 0x3b, RZ ;  /* 0x0000003b030a7824 */ /* 0x040fe400078e02ff */
[C---:B------:R-:W-:Y:S02]  /*15e20*/  IMAD R11, R3.reuse, 0x3a, RZ ;  /* 0x0000003a030b7824 */ /* 0x040fe400078e02ff */
[C---:B------:R-:W-:Y:S01]  /*15e30*/  IMAD R12, R3.reuse, 0x39, RZ ;  /* 0x00000039030c7824 */ /* 0x040fe200078e02ff */
[----:B------:R-:W-:Y:S01]  /*15e40*/  IADD3 R135, P4, R10, R9, RZ ;  /* 0x000000090a877210 */ /* 0x000fe20007f9e0ff */
[C---:B------:R-:W-:Y:S02]  /*15e50*/  IMAD R13, R3.reuse, 0x38, RZ ;  /* 0x00000038030d7824 */ /* 0x040fe400078e02ff */
[----:B------:R-:W-:Y:S01]  /*15e60*/  IMAD R14, R3, 0x37, RZ ;  /* 0x00000037030e7824 */ /* 0x000fe200078e02ff */
[----:B------:R-:W-:Y:S01]  /*15e70*/  LEA.HI.X.SX32 R5, R5, R8, 0x1, P1 ;  /* 0x0000000805057211 */ /* 0x000fe200008f0eff */
[----:B------:R-:W-:-:S02]  /*15e80*/  IMAD R15, R3, 0x36, RZ ;  /* 0x00000036030f7824 */ /* 0x000fc400078e02ff */
[C---:B------:R-:W-:Y:S02]  /*15e90*/  IMAD R16, R3.reuse, 0x35, RZ ;  /* 0x0000003503107824 */ /* 0x040fe400078e02ff */
[C---:B------:R-:W-:Y:S02]  /*15ea0*/  IMAD R17, R3.reuse, 0x34, RZ ;  /* 0x0000003403117824 */ /* 0x040fe400078e02ff */
[C---:B------:R-:W-:Y:S02]  /*15eb0*/  IMAD R18, R3.reuse, 0x33, RZ ;  /* 0x0000003303127824 */ /* 0x040fe400078e02ff */
[C---:B------:R-:W-:Y:S02]  /*15ec0*/  IMAD R19, R3.reuse, 0x32, RZ ;  /* 0x0000003203137824 */ /* 0x040fe400078e02ff */
[C---:B------:R-:W-:Y:S02]  /*15ed0*/  IMAD R20, R3.reuse, 0x31, RZ ;  /* 0x0000003103147824 */ /* 0x040fe400078e02ff */
        /* <DEDUP_REMOVED lines=16> */
[C---:B------:R-:W-:Y:S02]  /*15fe0*/  IMAD.SHL.U32 R102, R3.reuse, 0x20, RZ ;  /* 0x0000002003667824 */ /* 0x040fe400078e00ff */
        /* <DEDUP_REMOVED lines=15> */
[C---:B------:R-:W-:Y:S02]  /*160e0*/  IMAD.SHL.U32 R118, R3.reuse, 0x10, RZ ;  /* 0x0000001003767824 */ /* 0x040fe400078e00ff */
[C---:B------:R-:W-:Y:S02]  /*160f0*/  IMAD R119, R3.reuse, 0xf, RZ ;  /* 0x0000000f03777824 */ /* 0x040fe400078e02ff */
[C---:B------:R-:W-:Y:S02]  /*16100*/  IMAD R120, R3.reuse, 0xe, RZ ;  /* 0x0000000e03787824 */ /* 0x040fe400078e02ff */
[C---:B------:R-:W-:Y:S02]  /*16110*/  IMAD R121, R3.reuse, 0xd, RZ ;  /* 0x0000000d03797824 */ /* 0x040fe400078e02ff */
[----:B------:R-:W-:Y:S01]  /*16120*/  IMAD R122, R3, 0xc, RZ ;  /* 0x0000000c037a7824 */ /* 0x000fe200078e02ff */
[----:B---3--:R-:W-:-:S05]  /*16130*/  SHF.R.S32.HI R133, RZ, 0x6, R133 ;  /* 0x00000006ff857819 */ /* 0x008fca0000011485 */
[----:B------:R0:W-:Y:S04]  /*16140*/  STL [R1+0xfb4], R133 ;  /* 0x000fb48501007387 */ /* 0x0001e80000100800 */
[----:B------:R-:W-:Y:S01]  /*16150*/  STL [R1+0xfb0], R2 ;  /* 0x000fb00201007387 */ /* 0x000fe20000100800 */
[----:B0-----:R-:W-:-:S05]  /*16160*/  IADD3 R133, P0, R4, R9, RZ ;  /* 0x0000000904857210 */ /* 0x001fca0007f1e0ff */
[----:B------:R0:W-:Y:S04]  /*16170*/  STL [R1+0x9a0], R133 ;  /* 0x0009a08501007387 */ /* 0x0001e80000100800 */
[----:B------:R2:W-:Y:S01]  /*16180*/  STL [R1+0x9a8], R134 ;  /* 0x0009a88601007387 */ /* 0x0005e20000100800 */
[-C--:B0-----:R-:W-:Y:S02]  /*16190*/  IADD3 R133, P2, R6, R9.reuse, RZ ;  /* 0x0000000906857210 */ /* 0x081fe40007f5e0ff */
[----:B--2---:R-:W-:-:S03]  /*161a0*/  IADD3 R134, P3, R7, R9, RZ ;  /* 0x0000000907867210 */ /* 0x004fc60007f7e0ff */
[----:B------:R0:W-:Y:S01]  /*161b0*/  STL [R1+0x9b0], R133 ;  /* 0x0009b08501007387 */ /* 0x0001e20000100800 */
[----:B------:R-:W-:-:S03]  /*161c0*/  LEA.HI.X.SX32 R4, R4, R8, 0x1, P0 ;  /* 0x0000000804047211 */ /* 0x000fc600000f0eff */
[----:B------:R2:W-:Y:S01]  /*161d0*/  STL [R1+0x9b8], R134 ;  /* 0x0009b88601007387 */ /* 0x0005e20000100800 */
[----:B0-----:R-:W-:-:S03]  /*161e0*/  IADD3 R133, P5, R11, R9, RZ ;  /* 0x000000090b857210 */ /* 0x001fc60007fbe0ff */
[----:B------:R-:W-:Y:S01]  /*161f0*/  STL [R1+0x9c0], R135 ;  /* 0x0009c08701007387 */ /* 0x000fe20000100800 */
[----:B--2---:R-:W-:-:S03]  /*16200*/  IADD3 R134, P6, R12, R9, RZ ;  /* 0x000000090c867210 */ /* 0x004fc60007fde0ff */
[----:B------:R0:W-:Y:S04]  /*16210*/  STL [R1+0x9c8], R133 ;  /* 0x0009c88501007387 */ /* 0x0001e80000100800 */
[----:B------:R-:W-:Y:S04]  /*16220*/  STL [R1+0x9d0], R134 ;  /* 0x0009d08601007387 */ /* 0x000fe80000100800 */
[----:B------:R2:W-:Y:S01]  /*16230*/  STL [R1+0x99c], R4 ;  /* 0x00099c0401007387 */ /* 0x0005e20000100800 */
[----:B0-----:R-:W-:Y:S02]  /*16240*/  IADD3 R133, P0, R13, R9, RZ ;  /* 0x000000090d857210 */ /* 0x001fe40007f1e0ff */
[----:B------:R-:W-:-:S03]  /*16250*/  LEA.HI.X.SX32 R6, R6, R8, 0x1, P2 ;  /* 0x0000000806067211 */ /* 0x000fc600010f0eff */
[----:B------:R-:W-:Y:S01]  /*16260*/  STL [R1+0x9d8], R133 ;  /* 0x0009d88501007387 */ /* 0x000fe20000100800 */
[----:B--2---:R-:W-:-:S03]  /*16270*/  IADD3 R4, P1, R14, R9, RZ ;  /* 0x000000090e047210 */ /* 0x004fc60007f3e0ff */
[----:B------:R0:W-:Y:S04]  /*16280*/  STL [R1+0x9a4], R5 ;  /* 0x0009a40501007387 */ /* 0x0001e80000100800 */
[----:B------:R2:W-:Y:S01]  /*16290*/  STL [R1+0x9e0], R4 ;  /* 0x0009e00401007387 */ /* 0x0005e20000100800 */
[----:B0-----:R-:W-:-:S03]  /*162a0*/  IADD3 R5, P2, R15, R9, RZ ;  /* 0x000000090f057210 */ /* 0x001fc60007f5e0ff */
[----:B------:R0:W-:Y:S01]  /*162b0*/  STL [R1+0x9ac], R6 ;  /* 0x0009ac0601007387 */ /* 0x0001e20000100800 */
[----:B--2---:R-:W-:-:S03]  /*162c0*/  LEA.HI.X.SX32 R4, R7, R8, 0x1, P3 ;  /* 0x0000000807047211 */ /* 0x004fc600018f0eff */
[----:B------:R2:W-:Y:S04]  /*162d0*/  STL [R1+0x9e8], R5 ;  /* 0x0009e80501007387 */ /* 0x0005e80000100800 */
[----:B------:R3:W-:Y:S01]  /*162e0*/  STL [R1+0x9b4], R4 ;  /* 0x0009b40401007387 */ /* 0x0007e20000100800 */
[----:B0-----:R-:W-:Y:S02]  /*162f0*/  IADD3 R6, P3, R16, R9, RZ ;  /* 0x0000000910067210 */ /* 0x001fe40007f7e0ff */
[----:B--2---:R-:W-:-:S03]  /*16300*/  LEA.HI.X.SX32 R5, R10, R8, 0x1, P4 ;  /* 0x000000080a057211 */ /* 0x004fc600020f0eff */
[----:B------:R0:W-:Y:S01]  /*16310*/  STL [R1+0x9f0], R6 ;  /* 0x0009f00601007387 */ /* 0x0001e20000100800 */
[----:B---3--:R-:W-:-:S03]  /*16320*/  IADD3 R4, P4, R17, R9, RZ ;  /* 0x0000000911047210 */ /* 0x008fc60007f9e0ff */
[----:B------:R2:W-:Y:S04]  /*16330*/  STL [R1+0x9bc], R5 ;  /* 0x0009bc0501007387 */ /* 0x0005e80000100800 */
[----:B------:R3:W-:Y:S01]  /*16340*/  STL [R1+0x9f8], R4 ;  /* 0x0009f80401007387 */ /* 0x0007e20000100800 */
[----:B0-----:R-:W-:Y:S02]  /*16350*/  LEA.HI.X.SX32 R6, R11, R8, 0x1, P5 ;  /* 0x000000080b067211 */ /* 0x001fe400028f0eff */
[----:B--2---:R-:W-:-:S03]  /*16360*/  IADD3 R5, P5, R18, R9, RZ ;  /* 0x0000000912057210 */ /* 0x004fc60007fbe0ff */
[----:B------:R0:W-:Y:S01]  /*16370*/  STL [R1+0x9c4], R6 ;  /* 0x0009c40601007387 */ /* 0x0001e20000100800 */
[----:B---3--:R-:W-:-:S03]  /*16380*/  LEA.HI.X.SX32 R4, R12, R8, 0x1, P6 ;  /* 0x000000080c047211 */ /* 0x008fc600030f0eff */
        /* <DEDUP_REMOVED lines=150> */
[----:B------:R2:W-:Y:S01]  /*16cf0*/  STL [R1+0xaf4], R5 ;  /* 0x000af40501007387 */ /* 0x0005e20000100800 */
[----:B------:R-:W-:-:S03]  /*16d00*/  IMAD R123, R3, 0xb, RZ ;  /* 0x0000000b037b7824 */ /* 0x000fc600078e02ff */
[----:B------:R3:W-:Y:S01]  /*16d10*/  STL [R1+0xb30], R4 ;  /* 0x000b300401007387 */ /* 0x0007e20000100800 */
[----:B0-----:R-:W-:Y:S01]  /*16d20*/  LEA.HI.X.SX32 R6, R115, R8, 0x1, P2 ;  /* 0x0000000873067211 */ /* 0x001fe200010f0eff */
[----:B------:R-:W-:Y:S01]  /*16d30*/  IMAD R124, R3, 0xa, RZ ;  /* 0x0000000a037c7824 */ /* 0x000fe200078e02ff */
[----:B--2---:R-:W-:-:S03]  /*16d40*/  IADD3 R5, P2, R122, R9, RZ ;  /* 0x000000097a057210 */ /* 0x004fc60007f5e0ff */
[----:B------:R0:W-:Y:S01]  /*16d50*/  STL [R1+0xafc], R6 ;  /* 0x000afc0601007387 */ /* 0x0001e20000100800 */
[----:B---3--:R-:W-:-:S03]  /*16d60*/  LEA.HI.X.SX32 R4, R116, R8, 0x1, P3 ;  /* 0x0000000874047211 */ /* 0x008fc600018f0eff */
[----:B------:R2:W-:Y:S01]  /*16d70*/  STL [R1+0xb38], R5 ;  /* 0x000b380501007387 */ /* 0x0005e20000100800 */
[----:B------:R-:W-:-:S03]  /*16d80*/  IMAD R125, R3, 0x9, RZ ;  /* 0x00000009037d7824 */ /* 0x000fc600078e02ff */
[----:B------:R3:W-:Y:S01]  /*16d90*/  STL [R1+0xb04], R4 ;  /* 0x000b040401007387 */ /* 0x0007e20000100800 */
[----:B0-----:R-:W-:Y:S02]  /*16da0*/  IADD3 R6, P3, R123, R9, RZ ;  /* 0x000000097b067210 */ /* 0x001fe40007f7e0ff */
[----:B--2---:R-:W-:-:S03]  /*16db0*/  LEA.HI.X.SX32 R5, R117, R8, 0x1, P4 ;  /* 0x0000000875057211 */ /* 0x004fc600020f0eff */
[----:B------:R0:W-:Y:S01]  /*16dc0*/  STL [R1+0xb40], R6 ;  /* 0x000b400601007387 */ /* 0x0001e20000100800 */
[----:B---3--:R-:W-:-:S03]  /*16dd0*/  IADD3 R4, P4, R124, R9, RZ ;  /* 0x000000097c047210 */ /* 0x008fc60007f9e0ff */
[----:B------:R2:W-:Y:S01]  /*16de0*/  STL [R1+0xb0c], R5 ;  /* 0x000b0c0501007387 */ /* 0x0005e20000100800 */
[----:B------:R-:W-:-:S03]  /*16df0*/  IMAD.SHL.U32 R126, R3, 0x8, RZ ;  /* 0x00000008037e7824 */ /* 0x000fc600078e00ff */
        /* <DEDUP_REMOVED lines=17> */
[----:B------:R-:W-:Y:S01]  /*16f10*/  IMAD.SHL.U32 R130, R3, 0x4, RZ ;  /* 0x0000000403827824 */ /* 0x000fe200078e00ff */
        /* <DEDUP_REMOVED lines=25> */
[-C--:B0-----:R-:W-:Y:S02]  /*170b0*/  LEA.HI.X.SX32 R6, R127, R8.reuse, 0x1, P0 ;  /* 0x000000087f067211 */ /* 0x081fe400000f0eff */
[----:B--2---:R-:W-:-:S03]  /*170c0*/  LEA.HI.X.SX32 R5, R128, R8, 0x1, P1 ;  /* 0x0000000880057211 */ /* 0x004fc600008f0eff */
[----:B------:R0:W-:Y:S01]  /*170d0*/  STL [R1+0xb5c], R6 ;  /* 0x000b5c0601007387 */ /* 0x0001e20000100800 */
[----:B---3--:R-:W-:-:S03]  /*170e0*/  LEA.HI.X.SX32 R4, R129, R8, 0x1, P2 ;  /* 0x0000000881047211 */ /* 0x008fc600010f0eff */
[----:B------:R2:W-:Y:S01]  /*170f0*/  STL [R1+0xb64], R5 ;  /* 0x000b640501007387 */ /* 0x0005e20000100800 */
[C---:B------:R-:W-:Y:S01]  /*17100*/  IMAD.SHL.U32 R233, R3.reuse, 0x40, RZ ;  /* 0x0000004003e97824 */ /* 0x040fe200078e00ff */
[-C--:B------:R-:W-:Y:S02]  /*17110*/  LEA.HI.X.SX32 R3, R3, R8.reuse, 0x1, P6 ;  /* 0x0000000803037211 */ /* 0x080fe400030f0eff */
[----:B------:R3:W-:Y:S01]  /*17120*/  STL [R1+0xb6c], R4 ;  /* 0x000b6c0401007387 */ /* 0x0007e20000100800 */
[-C--:B0-----:R-:W-:Y:S02]  /*17130*/  LEA.HI.X.SX32 R6, R130, R8.reuse, 0x1, P3 ;  /* 0x0000000882067211 */ /* 0x081fe400018f0eff */
[----:B--2---:R-:W-:-:S03]  /*17140*/  LEA.HI.X.SX32 R5, R131, R8, 0x1, P4 ;  /* 0x0000000883057211 */ /* 0x004fc600020f0eff */
[----:B------:R-:W-:Y:S01]  /*17150*/  STL [R1+0xb74], R6 ;  /* 0x000b740601007387 */ /* 0x000fe20000100800 */
[----:B---3--:R-:W-:-:S03]  /*17160*/  LEA.HI.X.SX32 R4, R132, R8, 0x1, P5 ;  /* 0x0000000884047211 */ /* 0x008fc600028f0eff */
[----:B------:R-:W-:Y:S04]  /*17170*/  STL [R1+0xb7c], R5 ;  /* 0x000b7c0501007387 */ /* 0x000fe80000100800 */
[----:B------:R0:W-:Y:S04]  /*17180*/  STL [R1+0xb84], R4 ;  /* 0x000b840401007387 */ /* 0x0001e80000100800 */
[----:B------:R2:W-:Y:S01]  /*17190*/  STL [R1+0xb8c], R3 ;  /* 0x000b8c0301007387 */ /* 0x0005e20000100800 */
[C---:B0-----:R-:W-:Y:S02]  /*171a0*/  LOP3.LUT R4, R2.reuse, 0x10, RZ, 0x3c, !PT ;  /* 0x0000001002047812 */ /* 0x041fe400078e3cff */
[----:B--2---:R-:W-:-:S02]  /*171b0*/  LOP3.LUT R3, R2, 0x20, RZ, 0x3c, !PT ;  /* 0x0000002002037812 */ /* 0x004fc400078e3cff */
[----:B------:R-:W-:Y:S01]  /*171c0*/  LOP3.LUT R2, R2, 0x30, RZ, 0x3c, !PT ;  /* 0x0000003002027812 */ /* 0x000fe200078e3cff */
[----:B------:R1:W-:Y:S04]  /*171d0*/  STL [R1+0xfc0], R4 ;  /* 0x000fc00401007387 */ /* 0x0003e80000100800 */
[----:B------:R1:W-:Y:S04]  /*171e0*/  STL [R1+0xfbc], R3 ;  /* 0x000fbc0301007387 */ /* 0x0003e80000100800 */
[----:B------:R1:W-:Y:S01]  /*171f0*/  STL [R1+0xfb8], R2 ;  /* 0x000fb80201007387 */ /* 0x0003e20000100800 */
[----:B------:R-:W-:-:S02]  /*17200*/  USGXT.U32 UR20, UR7, 0xe ;  /* 0x0000000e0714789a */ /* 0x000fc40008000000 */
[----:B------:R-:W-:Y:S02]  /*17210*/  UIADD3 UR14, UP1, UR22, 0x2, URZ ;  /* 0x00000002160e7890 */ /* 0x000fe4000ff3e03f */
[----:B------:R-:W-:Y:S01]  /*17220*/  UIADD3 UR12, UP0, UR20, 0x2, URZ ;  /* 0x00000002140c7890 */ /* 0x000fe2000ff1e03f */
[----:B------:R-:W-:Y:S01]  /*17230*/  IMAD.MOV.U32 R89, RZ, RZ, RZ ;  /* 0x000000ffff597224 */ /* 0x000fe200078e00ff */
[----:B------:R-:W-:Y:S01]  /*17240*/  UIADD3.X UR15, UR6, -0x7fffffe0, URZ, UP1, !UPT ;  /* 0x80000020060f7890 */ /* 0x000fe20008ffe43f */
[----:B------:R-:W-:Y:S01]  /*17250*/  CS2R R90, SRZ ;  /* 0x00000000005a7805 */ /* 0x000fe2000001ff00 */
[----:B------:R-:W-:Y:S01]  /*17260*/  UIADD3.X UR13, UR5, -0x7fffffe0, URZ, UP0, !UPT ;  /* 0x80000020050d7890 */ /* 0x000fe200087fe43f */
        /* <DEDUP_REMOVED lines=30> */
[----:B------:R-:W-:Y:S01]  /*17450*/  SHF.R.S32.HI R152, RZ, 0x1f, R233 ;  /* 0x0000001fff987819 */ /* 0x000fe200000114e9 */
[----:B------:R-:W-:Y:S02]  /*17460*/  USHF.R.S32.HI UR5, URZ, 0x1f, UR34 ;  /* 0x0000001f3f057899 */ /* 0x000fe40008011422 */
[----:B------:R-:W-:Y:S02]  /*17470*/  UIADD3.64 UR18, UR14, 0x3fe, URZ ;  /* 0x000003fe0e127897 */ /* 0x000fe4000fffe03f */
[----:B------:R-:W-:-:S02]  /*17480*/  UIADD3.64 UR10, UR14, 0x400, URZ ;  /* 0x000004000e0a7897 */ /* 0x000fc4000fffe03f */
[----:B------:R-:W-:Y:S02]  /*17490*/  UIADD3.64 UR24, UR12, 0xfe, URZ ;  /* 0x000000fe0c187897 */ /* 0x000fe4000fffe03f */
[----:B------:R-:W-:Y:S01]  /*174a0*/  UIADD3.64 UR28, UR12, 0x100, URZ ;  /* 0x000001000c1c7897 */ /* 0x000fe2000fffe03f */
[----:B------:R-:W-:Y:S01]  /*174b0*/  UMOV UR23, 0x80000020 ;  /* 0x8000002000177882 */ /* 0x000fe20000000000 */
[----:B-1----:R-:W-:-:S10]  /*174c0*/  UMOV UR21, 0x80000020 ;  /* 0x8000002000157882 */ /* 0x002fd40000000000 */
.L_x_2:
[----:B------:R-:W2:Y:S01]  /*174d0*/  LDL R152, [R1+0xb90] ;  /* 0x000b900001987983 */ /* 0x000ea20000100800 */
[----:B------:R-:W0:Y:S03]  /*174e0*/  LDC R2, c[0x0][0x230] ;  /* 0x00008c00ff027b82 */ /* 0x000e260000000800 */
[----:B------:R-:W3:Y:S04]  /*174f0*/  LDL R233, [R1+0xb80] ;  /* 0x000b800001e97983 */ /* 0x000ee80000100800 */
[----:B------:R-:W4:Y:S04]  /*17500*/  LDL R154, [R1+0xb74] ;  /* 0x000b7400019a7983 */ /* 0x000f280000100800 */
[----:B------:R-:W4:Y:S04]  /*17510*/  LDL R153, [R1+0xb6c] ;  /* 0x000b6c0001997983 */ /* 0x000f280000100800 */
[----:B------:R1:W-:Y:S04]  /*17520*/  STL [R1+0x13b0], R37 ;  /* 0x0013b02501007387 */ /* 0x0003e80000100800 */
[----:B-1----:R-:W4:Y:S04]  /*17530*/  LDL R37, [R1+0xb7c] ;  /* 0x000b7c0001257983 */ /* 0x002f280000100800 */
[----:B------:R1:W-:Y:S04]  /*17540*/  STL [R1+0x13ac], R34 ;  /* 0x0013ac2201007387 */ /* 0x0003e80000100800 */
[----:B-1----:R-:W3:Y:S04]  /*17550*/  LDL R34, [R1+0xb88] ;  /* 0x000b880001227983 */ /* 0x002ee80000100800 */
[----:B------:R1:W-:Y:S04]  /*17560*/  STL [R1+0x13a8], R35 ;  /* 0x0013a82301007387 */ /* 0x0003e80000100800 */
[----:B-1----:R-:W4:Y:S04]  /*17570*/  LDL R35, [R1+0xb84] ;  /* 0x000b840001237983 */ /* 0x002f280000100800 */
[----:B------:R1:W-:Y:S04]  /*17580*/  STL [R1+0x13a4], R32 ;  /* 0x0013a42001007387 */ /* 0x0003e80000100800 */
[----:B-1----:R-:W3:Y:S01]  /*17590*/  LDL R32, [R1+0xb8c] ;  /* 0x000b8c0001207983 */ /* 0x002ee20000100800 */
[----:B0-----:R-:W-:Y:S01]  /*175a0*/  IMAD R2, R234, -0x40, R2 ;  /* 0xffffffc0ea027824 */ /* 0x001fe200078e0202 */
[----:B------:R-:W-:-:S02]  /*175b0*/  PRMT R201, RZ, 0x7610, R201 ;  /* 0x00007610ffc97816 */ /* 0x000fc400000000c9 */
[----:B------:R-:W-:Y:S02]  /*175c0*/  STL [R1+0x13a0], R33 ;  /* 0x0013a02101007387 */ /* 0x000fe40000100800 */
[C---:B------:R-:W-:Y:S02]  /*175d0*/  ISETP.GT.AND P0, PT, R2.reuse, RZ, PT ;  /* 0x000000ff0200720c */ /* 0x040fe40003f04270 */
[----:B------:R-:W-:Y:S01]  /*175e0*/  STL [R1+0x139c], R30 ;  /* 0x00139c1e01007387 */ /* 0x000fe20000100800 */
[----:B------:R-:W-:-:S03]  /*175f0*/  ISETP.GT.AND P1, PT, R2, 0x1, PT ;  /* 0x000000010200780c */ /* 0x000fc60003f24270 */
[----:B------:R-:W-:Y:S04]  /*17600*/  STL [R1+0x1398], R31 ;  /* 0x0013981f01007387 */ /* 0x000fe80000100800 */
[----:B------:R-:W-:Y:S03]  /*17610*/  STL [R1+0x1394], R28 ;  /* 0x0013941c01007387 */ /* 0x000fe60000100800 */
[----:B------:R-:W-:Y:S01]  /*17620*/  @P0 IMAD.MOV.U32 R4, RZ, RZ, R9 ;  /* 0x000000ffff040224 */ /* 0x000fe200078e0009 */
[----:B------:R-:W-:Y:S01]  /*17630*/  STL [R1+0x1390], R29 ;  /* 0x0013901d01007387 */ /* 0x000fe20000100800 */
[----:B------:R-:W-:-:S03]  /*17640*/  @P0 IMAD.MOV.U32 R5, RZ, RZ, R8 ;  /* 0x000000ffff050224 */ /* 0x000fc600078e0008 */
[----:B------:R-:W-:Y:S04]  /*17650*/  STL [R1+0x138c], R26 ;  /* 0x00138c1a01007387 */ /* 0x000fe80000100800 */
        /* <DEDUP_REMOVED lines=36> */
[----:B-----5:R-:W-:Y:S04]  /*178a0*/  STL [R1+0x1030], R0 ;  /* 0x0010300001007387 */ /* 0x020fe80000100800 */
[----:B------:R-:W-:Y:S04]  /*178b0*/  STL [R1+0x1334], R234 ;  /* 0x001334ea01007387 */ /* 0x000fe80000100800 */
[----:B------:R0:W-:Y:S04]  /*178c0*/  STL [R1+0x1330], R8 ;  /* 0x0013300801007387 */ /* 0x0001e80000100800 */
[----:B------:R2:W4:Y:S04]  /*178d0*/  @P0 LDG.E.U8 R201, desc[UR32][R4.64] ;  /* 0x0000002004c90981 */ /* 0x000528000c1e1100 */
[----:B0-----:R-:W4:Y:S04]  /*178e0*/  LDL.LU R8, [R1+0xb78] ;  /* 0x000b780001087983 */ /* 0x001f280000300800 */
[----:B------:R-:W4:Y:S04]  /*178f0*/  LDL R33, [R1+0xb64] ;  /* 0x000b640001217983 */ /* 0x000f280000100800 */
[----:B------:R-:W4:Y:S04]  /*17900*/  LDL R26, [R1+0xb5c] ;  /* 0x000b5c00011a7983 */ /* 0x000f280000100800 */
[----:B------:R-:W4:Y:S01]  /*17910*/  LDL R24, [R1+0xb60] ;  /* 0x000b600001187983 */ /* 0x000f220000100800 */
[----:B--2---:R-:W-:-:S02]  /*17920*/  @P1 IMAD.MOV.U32 R4, RZ, RZ, R152 ;  /* 0x000000ffff041224 */ /* 0x004fc400078e0098 */
[----:B---3--:R-:W-:Y:S02]  /*17930*/  @P1 IMAD.MOV.U32 R5, RZ, RZ, R32 ;  /* 0x000000ffff051224 */ /* 0x008fe400078e0020 */
[----:B------:R-:W2:Y:S04]  /*17940*/  LDL R32, [R1+0xb68] ;  /* 0x000b680001207983 */ /* 0x000ea80000100800 */
[----:B------:R-:W3:Y:S01]  /*17950*/  LDL.LU R152, [R1+0xb70] ;  /* 0x000b700001987983 */ /* 0x000ee20000300800 */
[----:B------:R-:W-:Y:S02]  /*17960*/  ISETP.GT.AND P0, PT, R2, 0x2, PT ;  /* 0x000000020200780c */ /* 0x000fe40003f04270 */
[----:B------:R-:W-:Y:S01]  /*17970*/  PRMT R3, RZ, 0x7610, R3 ;  /* 0x00007610ff037816 */ /* 0x000fe20000000003 */
[----:B------:R-:W2:Y:S04]  /*17980*/  LDL R31, [R1+0xb58] ;  /* 0x000b5800011f7983 */ /* 0x000ea80000100800 */
[----:B------:R-:W2:Y:S04]  /*17990*/  LDL R25, [R1+0xb4c] ;  /* 0x000b4c0001197983 */ /* 0x000ea80000100800 */
[----:B------:R0:W2:Y:S04]  /*179a0*/  @P1 LDG.E.U8 R3, desc[UR32][R4.64] ;  /* 0x0000002004031981 */ /* 0x0000a8000c1e1100 */
[----:B------:R-:W2:Y:S04]  /*179b0*/  LDL R0, [R1+0xb50] ;  /* 0x000b500001007983 */ /* 0x000ea80000100800 */
[----:B------:R-:W2:Y:S01]  /*179c0*/  LDL R30, [R1+0xb44] ;  /* 0x000b4400011e7983 */ /* 0x000ea20000100800 */
[----:B0-----:R-:W-:-:S03]  /*179d0*/  @P0 IMAD.MOV.U32 R4, RZ, RZ, R34 ;  /* 0x000000ffff040224 */ /* 0x001fc600078e0022 */
[----:B------:R-:W2:Y:S04]  /*179e0*/  LDL R34, [R1+0xb54] ;  /* 0x000b540001227983 */ /* 0x000ea80000100800 */
[----:B------:R-:W2:Y:S01]  /*179f0*/  LDL R29, [R1+0xb48] ;  /* 0x000b4800011d7983 */ /* 0x000ea20000100800 */
[C---:B------:R-:W-:Y:S01]  /*17a00*/  ISETP.GT.AND P1, PT, R2.reuse, 0x3, PT ;  /* 0x000000030200780c */ /* 0x040fe20003f24270 */
[----:B----4-:R-:W-:Y:S01]  /*17a10*/  @P0 IMAD.MOV.U32 R5, RZ, RZ, R35 ;  /* 0x000000ffff050224 */ /* 0x010fe200078e0023 */
[----:B------:R-:W-:Y:S01]  /*17a20*/  PRMT R200, RZ, 0x7610, R200 ;  /* 0x00007610ffc87816 */ /* 0x000fe200000000c8 */
[----:B------:R-:W4:Y:S01]  /*17a30*/  LDL R28, [R1+0xb3c] ;  /* 0x000b3c00011c7983 */ /* 0x000f220000100800 */
[----:B------:R-:W-:Y:S02]  /*17a40*/  PRMT R199, RZ, 0x7610, R199 ;  /* 0x00007610ffc77816 */ /* 0x000fe400000000c7 */
[----:B------:R-:W-:Y:S01]  /*17a50*/  PRMT R198, RZ, 0x7610, R198 ;  /* 0x00007610ffc67816 */ /* 0x000fe200000000c6 */
[----:B------:R-:W4:Y:S04]  /*17a60*/  LDL R27, [R1+0xb40] ;  /* 0x000b4000011b7983 */ /* 0x000f280000100800 */
[----:B------:R0:W4:Y:S01]  /*17a70*/  @P0 LDG.E.U8 R200, desc[UR32][R4.64] ;  /* 0x0000002004c80981 */ /* 0x000122000c1e1100 */
[----:B------:R-:W-:Y:S01]  /*17a80*/  ISETP.GT.AND P0, PT, R2, 0x4, PT ;  /* 0x000000040200780c */ /* 0x000fe20003f04270 */
[----:B0-----:R-:W-:-:S02]  /*17a90*/  @P1 IMAD.MOV.U32 R4, RZ, RZ, R233 ;  /* 0x000000ffff041224 */ /* 0x001fc400078e00e9 */
[----:B------:R-:W-:-:S05]  /*17aa0*/  @P1 IMAD.MOV.U32 R5, RZ, RZ, R37 ;  /* 0x000000ffff051224 */ /* 0x000fca00078e0025 */
[----:B------:R0:W4:Y:S01]  /*17ab0*/  @P1 LDG.E.U8 R199, desc[UR32][R4.64] ;  /* 0x0000002004c71981 */ /* 0x000122000c1e1100 */
[----:B------:R-:W-:Y:S02]  /*17ac0*/  ISETP.GT.AND P1, PT, R2, 0x5, PT ;  /* 0x000000050200780c */ /* 0x000fe40003f24270 */
[----:B------:R-:W-:Y:S02]  /*17ad0*/  PRMT R197, RZ, 0x7610, R197 ;  /* 0x00007610ffc57816 */ /* 0x000fe400000000c5 */
[----:B0-----:R-:W-:Y:S01]  /*17ae0*/  @P0 IMAD.MOV.U32 R5, RZ, RZ, R154 ;  /* 0x000000ffff050224 */ /* 0x001fe200078e009a */
[----:B------:R-:W-:Y:S01]  /*17af0*/  PRMT R196, RZ, 0x7610, R196 ;  /* 0x00007610ffc47816 */ /* 0x000fe200000000c4 */
[----:B------:R-:W-:-:S05]  /*17b00*/  @P0 IMAD.MOV.U32 R4, RZ, RZ, R8 ;  /* 0x000000ffff040224 */ /* 0x000fca00078e0008 */
[----:B------:R0:W4:Y:S01]  /*17b10*/  @P0 LDG.E.U8 R198, desc[UR32][R4.64] ;  /* 0x0000002004c60981 */ /* 0x000122000c1e1100 */
[----:B------:R-:W-:Y:S01]  /*17b20*/  ISETP.GT.AND P0, PT, R2, 0x6, PT ;  /* 0x000000060200780c */ /* 0x000fe20003f04270 */
[----:B0-----:R-:W-:Y:S02]  /*17b30*/  @P1 IMAD.MOV.U32 R5, RZ, RZ, R153 ;  /* 0x000000ffff051224 */ /* 0x001fe400078e0099 */
[----:B---3--:R-:W-:-:S05]  /*17b40*/  @P1 IMAD.MOV.U32 R4, RZ, RZ, R152 ;  /* 0x000000ffff041224 */ /* 0x008fca00078e0098 */
[----:B------:R2:W3:Y:S01]  /*17b50*/  @P1 LDG.E.U8 R197, desc[UR32][R4.64] ;  /* 0x0000002004c51981 */ /* 0x0004e2000c1e1100 */
[----:B------:R-:W-:-:S04]  /*17b60*/  ISETP.GT.AND P1, PT, R2, 0x7, PT ;  /* 0x000000070200780c */ /* 0x000fc80003f24270 */
[----:B--2---:R-:W-:Y:S02]  /*17b70*/  @P0 IMAD.MOV.U32 R4, RZ, RZ, R32 ;  /* 0x000000ffff040224 */ /* 0x004fe400078e0020 */
[----:B------:R-:W-:Y:S01]  /*17b80*/  @P0 IMAD.MOV.U32 R5, RZ, RZ, R33 ;  /* 0x000000ffff050224 */ /* 0x000fe200078e0021 */
[----:B------:R-:W2:Y:S04]  /*17b90*/  LDL R32, [R1+0xb38] ;  /* 0x000b380001207983 */ /* 0x000ea80000100800 */
[----:B------:R-:W3:Y:S04]  /*17ba0*/  LDL R33, [R1+0xb34] ;  /* 0x000b340001217983 */ /* 0x000ee80000100800 */
[----:B------:R0:W3:Y:S02]  /*17bb0*/  @P0 LDG.E.U8 R196, desc[UR32][R4.64] ;  /* 0x0000002004c40981 */ /* 0x0000e4000c1e1100 */
[----:B0-----:R-:W-:-:S02]  /*17bc0*/  @P1 IMAD.MOV.U32 R4, RZ, RZ, R24 ;  /* 0x000000ffff041224 */ /* 0x001fc400078e0018 */
[----:B------:R-:W3:Y:S01]  /*17bd0*/  LDL R24, [R1+0xb30] ;  /* 0x000b300001187983 */ /* 0x000ee20000100800 */
[----:B------:R-:W-:Y:S01]  /*17be0*/  ISETP.GT.AND P0, PT, R2, 0x8, PT ;  /* 0x000000080200780c */ /* 0x000fe20003f04270 */
[----:B------:R-:W-:Y:S01]  /*17bf0*/  @P1 IMAD.MOV.U32 R5, RZ, RZ, R26 ;  /* 0x000000ffff051224 */ /* 0x000fe200078e001a */
[----:B------:R-:W-:Y:S01]  /*17c00*/  PRMT R195, RZ, 0x7610, R195 ;  /* 0x00007610ffc37816 */ /* 0x000fe200000000c3 */
[----:B------:R-:W3:Y:S01]  /*17c10*/  LDL R26, [R1+0xb2c] ;  /* 0x000b2c00011a7983 */ /* 0x000ee20000100800 */
[----:B------:R-:W-:-:S04]  /*17c20*/  PRMT R194, RZ, 0x7610, R194 ;  /* 0x00007610ffc27816 */ /* 0x000fc800000000c2 */
[----:B------:R0:W3:Y:S01]  /*17c30*/  @P1 LDG.E.U8 R195, desc[UR32][R4.64] ;  /* 0x0000002004c31981 */ /* 0x0000e2000c1e1100 */
[----:B------:R-:W-:-:S04]  /*17c40*/  ISETP.GT.AND P1, PT, R2, 0x9, PT ;  /* 0x000000090200780c */ /* 0x000fc80003f24270 */
[----:B0-----:R-:W-:Y:S02]  /*17c50*/  @P0 IMAD.MOV.U32 R4, RZ, RZ, R31 ;  /* 0x000000ffff040224 */ /* 0x001fe400078e001f */
[----:B------:R-:W-:Y:S01]  /*17c60*/  @P0 IMAD.MOV.U32 R5, RZ, RZ, R34 ;  /* 0x000000ffff050224 */ /* 0x000fe200078e0022 */
[----:B------:R-:W3:Y:S04]  /*17c70*/  LDL R31, [R1+0xb28] ;  /* 0x000b2800011f7983 */ /* 0x000ee80000100800 */
[----:B------:R-:W3:Y:S04]  /*17c80*/  LDL R34, [R1+0xb24] ;  /* 0x000b240001227983 */ /* 0x000ee80000100800 */
[----:B------:R0:W3:Y:S01]  /*17c90*/  @P0 LDG.E.U8 R194, desc[UR32][R4.64] ;  /* 0x0000002004c20981 */ /* 0x0000e2000c1e1100 */
[----:B------:R-:W-:-:S02]  /*17ca0*/  ISETP.GT.AND P0, PT, R2, 0xa, PT ;  /* 0x0000000a0200780c */ /* 0x000fc40003f04270 */
[----:B------:R-:W-:Y:S01]  /*17cb0*/  PRMT R193, RZ, 0x7610, R193 ;  /* 0x00007610ffc17816 */ /* 0x000fe200000000c1 */
[----:B0-----:R-:W-:Y:S02]  /*17cc0*/  @P1 IMAD.MOV.U32 R4, RZ, RZ, R0 ;  /* 0x000000ffff041224 */ /* 0x001fe400078e0000 */
[----:B------:R-:W-:Y:S01]  /*17cd0*/  @P1 IMAD.MOV.U32 R5, RZ, RZ, R25 ;  /* 0x000000ffff051224 */ /* 0x000fe200078e0019 */
[----:B------:R-:W3:Y:S04]  /*17ce0*/  LDL R0, [R1+0xb20] ;  /* 0x000b200001007983 */ /* 0x000ee80000100800 */
[----:B------:R-:W3:Y:S04]  /*17cf0*/  LDL R25, [R1+0xb1c] ;  /* 0x000b1c0001197983 */ /* 0x000ee80000100800 */
[----:B------:R0:W3:Y:S02]  /*17d00*/  @P1 LDG.E.U8 R193, desc[UR32][R4.64] ;  /* 0x0000002004c11981 */ /* 0x0000e4000c1e1100 */
[----:B0-----:R-:W-:-:S02]  /*17d10*/  @P0 IMAD.MOV.U32 R4, RZ, RZ, R29 ;  /* 0x000000ffff040224 */ /* 0x001fc400078e001d */
[----:B------:R-:W-:Y:S01]  /*17d20*/  @P0 IMAD.MOV.U32 R5, RZ, RZ, R30 ;  /* 0x000000ffff050224 */ /* 0x000fe200078e001e */
[----:B------:R-:W3:Y:S04]  /*17d30*/  LDL R29, [R1+0xb18] ;  /* 0x000b1800011d7983 */ /* 0x000ee80000100800 */
[----:B------:R-:W3:Y:S01]  /*17d40*/  LDL R30, [R1+0xb14] ;  /* 0x000b1400011e7983 */ /* 0x000ee20000100800 */
[----:B------:R-:W-:Y:S02]  /*17d50*/  ISETP.GT.AND P1, PT, R2, 0xb, PT ;  /* 0x0000000b0200780c */ /* 0x000fe40003f24270 */
[----:B------:R-:W-:Y:S02]  /*17d60*/  PRMT R192, RZ, 0x7610, R192 ;  /* 0x00007610ffc07816 */ /* 0x000fe400000000c0 */
[----:B------:R-:W-:-:S04]  /*17d70*/  PRMT R191, RZ, 0x7610, R191 ;  /* 0x00007610ffbf7816 */ /* 0x000fc800000000bf */
[----:B------:R4:W3:Y:S01]  /*17d80*/  @P0 LDG.E.U8 R192, desc[UR32][R4.64] ;  /* 0x0000002004c00981 */ /* 0x0008e2000c1e1100 */
[----:B------:R-:W-:-:S04]  /*17d90*/  ISETP.GT.AND P0, PT, R2, 0xc, PT ;  /* 0x0000000c0200780c */ /* 0x000fc80003f04270 */
[----:B----4-:R-:W-:Y:S02]  /*17da0*/  @P1 IMAD.MOV.U32 R4, RZ, RZ, R27 ;  /* 0x000000ffff041224 */ /* 0x010fe400078e001b */
[----:B------:R-:W-:Y:S01]  /*17db0*/  @P1 IMAD.MOV.U32 R5, RZ, RZ, R28 ;  /* 0x000000ffff051224 */ /* 0x000fe200078e001c */
[----:B------:R-:W4:Y:S04]  /*17dc0*/  LDL R27, [R1+0xb10] ;  /* 0x000b1000011b7983 */ /* 0x000f280000100800 */
[----:B------:R-:W4:Y:S04]  /*17dd0*/  LDL R28, [R1+0xb0c] ;  /* 0x000b0c00011c7983 */ /* 0x000f280000100800 */
[----:B------:R2:W4:Y:S01]  /*17de0*/  @P1 LDG.E.U8 R191, desc[UR32][R4.64] ;  /* 0x0000002004bf1981 */ /* 0x000522000c1e1100 */
[----:B------:R-:W-:-:S02]  /*17df0*/  ISETP.GT.AND P1, PT, R2, 0xd, PT ;  /* 0x0000000d0200780c */ /* 0x000fc40003f24270 */
[----:B------:R-:W-:Y:S01]  /*17e00*/  PRMT R190, RZ, 0x7610, R190 ;  /* 0x00007610ffbe7816 */ /* 0x000fe200000000be */
[----:B--2---:R-:W-:Y:S02]  /*17e10*/  @P0 IMAD.MOV.U32 R4, RZ, RZ, R32 ;  /* 0x000000ffff040224 */ /* 0x004fe400078e0020 */
[----:B------:R-:W2:Y:S01]  /*17e20*/  LDL R32, [R1+0xb08] ;  /* 0x000b080001207983 */ /* 0x000ea20000100800 */
[----:B---3--:R-:W-:-:S03]  /*17e30*/  @P0 IMAD.MOV.U32 R5, RZ, RZ, R33 ;  /* 0x000000ffff050224 */ /* 0x008fc600078e0021 */
[----:B------:R-:W3:Y:S04]  /*17e40*/  LDL R33, [R1+0xb04] ;  /* 0x000b040001217983 */ /* 0x000ee80000100800 */
[----:B------:R0:W3:Y:S02]  /*17e50*/  @P0 LDG.E.U8 R190, desc[UR32][R4.64] ;  /* 0x0000002004be0981 */ /* 0x0000e4000c1e1100 */
[----:B0-----:R-:W-:Y:S02]  /*17e60*/  @P1 IMAD.MOV.U32 R4, RZ, RZ, R24 ;  /* 0x000000ffff041224 */ /* 0x001fe400078e0018 */
        /* <DEDUP_REMOVED lines=9> */
[----:B------:R-:W3:Y:S01]  /*17f00*/  LDL R31, [R1+0xaf8] ;  /* 0x000af800011f7983 */ /* 0x000ee20000100800 */
[----:B------:R-:W-:-:S03]  /*17f10*/  @P0 IMAD.MOV.U32 R5, RZ, RZ, R34 ;  /* 0x000000ffff050224 */ /* 0x000fc600078e0022 */
[----:B------:R-:W3:Y:S04]  /*17f20*/  LDL R34, [R1+0xaf4] ;  /* 0x000af40001227983 */ /* 0x000ee80000100800 */
[----:B------:R0:W3:Y:S01]  /*17f30*/  @P0 LDG.E.U8 R7, desc[UR32][R4.64] ;  /* 0x0000002004070981 */ /* 0x0000e2000c1e1100 */
[----:B------:R-:W-:Y:S02]  /*17f40*/  ISETP.GT.AND P0, PT, R2, 0x10, PT ;  /* 0x000000100200780c */ /* 0x000fe40003f04270 */
[----:B------:R-:W-:Y:S01]  /*17f50*/  PRMT R6, RZ, 0x7610, R6 ;  /* 0x00007610ff067816 */ /* 0x000fe20000000006 */
[----:B0-----:R-:W-:Y:S02]  /*17f60*/  @P1 IMAD.MOV.U32 R4, RZ, RZ, R0 ;  /* 0x000000ffff041224 */ /* 0x001fe400078e0000 */
[----:B------:R-:W3:Y:S01]  /*17f70*/  LDL R0, [R1+0xaf0] ;  /* 0x000af00001007983 */ /* 0x000ee20000100800 */
[----:B------:R-:W-:-:S03]  /*17f80*/  @P1 IMAD.MOV.U32 R5, RZ, RZ, R25 ;  /* 0x000000ffff051224 */ /* 0x000fc600078e0019 */
[----:B------:R-:W3:Y:S04]  /*17f90*/  LDL R25, [R1+0xaec] ;  /* 0x000aec0001197983 */ /* 0x000ee80000100800 */
[----:B------:R0:W3:Y:S02]  /*17fa0*/  @P1 LDG.E.U8 R6, desc[UR32][R4.64] ;  /* 0x0000002004061981 */ /* 0x0000e4000c1e1100 */
[----:B0-----:R-:W-:Y:S02]  /*17fb0*/  @P0 IMAD.MOV.U32 R4, RZ, RZ, R29 ;  /* 0x000000ffff040224 */ /* 0x001fe400078e001d */
[----:B------:R-:W3:Y:S01]  /*17fc0*/  LDL R29, [R1+0xae8] ;  /* 0x000ae800011d7983 */ /* 0x000ee20000100800 */
[----:B------:R-:W-:-:S03]  /*17fd0*/  @P0 IMAD.MOV.U32 R5, RZ, RZ, R30 ;  /* 0x000000ffff050224 */ /* 0x000fc600078e001e */
[----:B------:R-:W3:Y:S01]  /*17fe0*/  LDL R30, [R1+0xae4] ;  /* 0x000ae400011e7983 */ /* 0x000ee20000100800 */
[----:B------:R-:W-:Y:S02]  /*17ff0*/  ISETP.GT.AND P1, PT, R2, 0x11, PT ;  /* 0x000000110200780c */ /* 0x000fe40003f24270 */
[----:B------:R-:W-:Y:S02]  /*18000*/  PRMT R188, RZ, 0x7610, R188 ;  /* 0x00007610ffbc7816 */ /* 0x000fe400000000bc */
[----:B------:R-:W-:-:S04]  /*18010*/  PRMT R187, RZ, 0x7610, R187 ;  /* 0x00007610ffbb7816 */ /* 0x000fc800000000bb */
[----:B------:R4:W3:Y:S01]  /*18020*/  @P0 LDG.E.U8 R188, desc[UR32][R4.64] ;  /* 0x0000002004bc0981 */ /* 0x0008e2000c1e1100 */
[----:B------:R-:W-:-:S04]  /*18030*/  ISETP.GT.AND P0, PT, R2, 0x12, PT ;  /* 0x000000120200780c */ /* 0x000fc80003f04270 */
[----:B----4-:R-:W-:Y:S02]  /*18040*/  @P1 IMAD.MOV.U32 R4, RZ, RZ, R27 ;  /* 0x000000ffff041224 */ /* 0x010fe400078e001b */
[----:B------:R-:W4:Y:S01]  /*18050*/  LDL R27, [R1+0xae0] ;  /* 0x000ae000011b7983 */ /* 0x000f220000100800 */
[----:B------:R-:W-:-:S03]  /*18060*/  @P1 IMAD.MOV.U32 R5, RZ, RZ, R28 ;  /* 0x000000ffff051224 */ /* 0x000fc600078e001c */
[----:B------:R-:W4:Y:S04]  /*18070*/  LDL R28, [R1+0xadc] ;  /* 0x000adc00011c7983 */ /* 0x000f280000100800 */
[----:B------:R2:W4:Y:S01]  /*18080*/  @P1 LDG.E.U8 R187, desc[UR32][R4.64] ;  /* 0x0000002004bb1981 */ /* 0x000522000c1e1100 */
[----:B------:R-:W-:Y:S02]  /*18090*/  ISETP.GT.AND P1, PT, R2, 0x13, PT ;  /* 0x000000130200780c */ /* 0x000fe40003f24270 */
        /* <DEDUP_REMOVED lines=183> */
[----:B0-----:R-:W-:Y:S01]  /*18c10*/  @P0 IMAD.MOV.U32 R4, RZ, RZ, R31 ;  /* 0x000000ffff040224 */ /* 0x001fe200078e001f */
[----:B------:R-:W-:Y:S01]  /*18c20*/  PRMT R159, RZ, 0x7610, R159 ;  /* 0x00007610ff9f7816 */ /* 0x000fe2000000009f */
[----:B------:R-:W3:Y:S01]  /*18c30*/  LDL R31, [R1+0xa08] ;  /* 0x000a0800011f7983 */ /* 0x000ee20000100800 */
[----:B------:R-:W-:-:S05]  /*18c40*/  @P0 IMAD.MOV.U32 R5, RZ, RZ, R34 ;  /* 0x000000ffff050224 */ /* 0x000fca00078e0022 */
[----:B------:R0:W3:Y:S01]  /*18c50*/  @P0 LDG.E.U8 R160, desc[UR32][R4.64] ;  /* 0x0000002004a00981 */ /* 0x0000e2000c1e1100 */
[----:B------:R-:W-:Y:S01]  /*18c60*/  ISETP.GT.AND P0, PT, R2, 0x2e, PT ;  /* 0x0000002e0200780c */ /* 0x000fe20003f04270 */
        /* <DEDUP_REMOVED lines=8> */
[----:B------:R-:W3:Y:S04]  /*18cf0*/  LDL R30, [R1+0x9f4] ;  /* 0x0009f400011e7983 */ /* 0x000ee80000100800 */
[----:B------:R-:W3:Y:S01]  /*18d00*/  LDL.LU R35, [R1+0xa04] ;  /* 0x000a040001237983 */ /* 0x000ee20000300800 */
[C---:B------:R-:W-:Y:S02]  /*18d10*/  ISETP.GT.AND P1, PT, R2.reuse, 0x2f, PT ;  /* 0x0000002f0200780c */ /* 0x040fe40003f24270 */
[----:B------:R-:W-:Y:S01]  /*18d20*/  PRMT R158, RZ, 0x7610, R158 ;  /* 0x00007610ff9e7816 */ /* 0x000fe2000000009e */
[----:B------:R-:W3:Y:S01]  /*18d30*/  LDL R127, [R1+0x9dc] ;  /* 0x0009dc00017f7983 */ /* 0x000ee20000100800 */
[----:B------:R-:W-:Y:S02]  /*18d40*/  PRMT R156, RZ, 0x7610, R156 ;  /* 0x00007610ff9c7816 */ /* 0x000fe4000000009c */
[----:B------:R-:W-:Y:S01]  /*18d50*/  PRMT R157, RZ, 0x7610, R157 ;  /* 0x00007610ff9d7816 */ /* 0x000fe2000000009d */
[----:B------:R-:W3:Y:S04]  /*18d60*/  LDL R126, [R1+0x9e0] ;  /* 0x0009e000017e7983 */ /* 0x000ee80000100800 */
[----:B------:R4:W3:Y:S01]  /*18d70*/  @P0 LDG.E.U8 R158, desc[UR32][R4.64] ;  /* 0x00000020049e0981 */ /* 0x0008e2000c1e1100 */
[----:B------:R-:W-:-:S02]  /*18d80*/  ISETP.GT.AND P0, PT, R2, 0x30, PT ;  /* 0x000000300200780c */ /* 0x000fc40003f04270 */
[----:B------:R-:W-:Y:S01]  /*18d90*/  PRMT R23, RZ, 0x7610, R23 ;  /* 0x00007610ff177816 */ /* 0x000fe20000000017 */
[----:B------:R-:W3:Y:S01]  /*18da0*/  LDL R125, [R1+0x9cc] ;  /* 0x0009cc00017d7983 */ /* 0x000ee20000100800 */
[----:B------:R-:W-:-:S03]  /*18db0*/  PRMT R22, RZ, 0x7610, R22 ;  /* 0x00007610ff167816 */ /* 0x000fc60000000016 */
[----:B------:R-:W3:Y:S01]  /*18dc0*/  LDL R37, [R1+0x9d0] ;  /* 0x0009d00001257983 */ /* 0x000ee20000100800 */
[----:B----4-:R-:W-:Y:S02]  /*18dd0*/  @P1 IMAD.MOV.U32 R4, RZ, RZ, R27 ;  /* 0x000000ffff041224 */ /* 0x010fe400078e001b */
[----:B------:R-:W-:Y:S01]  /*18de0*/  @P1 IMAD.MOV.U32 R5, RZ, RZ, R28 ;  /* 0x000000ffff051224 */ /* 0x000fe200078e001c */
[----:B------:R-:W4:Y:S04]  /*18df0*/  LDL R27, [R1+0x9f0] ;  /* 0x0009f000011b7983 */ /* 0x000f280000100800 */
[----:B------:R2:W4:Y:S01]  /*18e00*/  @P1 LDG.E.U8 R156, desc[UR32][R4.64] ;  /* 0x00000020049c1981 */ /* 0x000522000c1e1100 */
[----:B------:R-:W-:-:S03]  /*18e10*/  ISETP.GT.AND P1, PT, R2, 0x31, PT ;  /* 0x000000310200780c */ /* 0x000fc60003f24270 */
[----:B------:R-:W4:Y:S04]  /*18e20*/  LDL R28, [R1+0x9ec] ;  /* 0x0009ec00011c7983 */ /* 0x000f280000100800 */
[----:B------:R-:W4:Y:S01]  /*18e30*/  LDL R34, [R1+0x9c4] ;  /* 0x0009c40001227983 */ /* 0x000f220000100800 */
[----:B--2---:R-:W-:Y:S01]  /*18e40*/  @P0 IMAD.MOV.U32 R4, RZ, RZ, R32 ;  /* 0x000000ffff040224 */ /* 0x004fe200078e0020 */
[----:B------:R-:W-:Y:S02]  /*18e50*/  PRMT R21, RZ, 0x7610, R21 ;  /* 0x00007610ff157816 */ /* 0x000fe40000000015 */
[----:B------:R-:W2:Y:S01]  /*18e60*/  LDL R32, [R1+0x9bc] ;  /* 0x0009bc0001207983 */ /* 0x000ea20000100800 */
[----:B---3--:R-:W-:-:S03]  /*18e70*/  @P0 IMAD.MOV.U32 R5, RZ, RZ, R33 ;  /* 0x000000ffff050224 */ /* 0x008fc600078e0021 */
[----:B------:R-:W3:Y:S04]  /*18e80*/  LDL R33, [R1+0x9c8] ;  /* 0x0009c80001217983 */ /* 0x000ee80000100800 */
[----:B------:R0:W2:Y:S02]  /*18e90*/  @P0 LDG.E.U8 R157, desc[UR32][R4.64] ;  /* 0x00000020049d0981 */ /* 0x0000a4000c1e1100 */
[----:B0-----:R-:W-:Y:S02]  /*18ea0*/  @P1 IMAD.MOV.U32 R4, RZ, RZ, R24 ;  /* 0x000000ffff041224 */ /* 0x001fe400078e0018 */
[----:B------:R-:W3:Y:S01]  /*18eb0*/  LDL R24, [R1+0x9e8] ;  /* 0x0009e80001187983 */ /* 0x000ee20000100800 */
[----:B------:R-:W-:Y:S01]  /*18ec0*/  ISETP.GT.AND P0, PT, R2, 0x32, PT ;  /* 0x000000320200780c */ /* 0x000fe20003f04270 */
[----:B------:R-:W-:-:S02]  /*18ed0*/  @P1 IMAD.MOV.U32 R5, RZ, RZ, R26 ;  /* 0x000000ffff051224 */ /* 0x000fc400078e001a */
[----:B------:R-:W2:Y:S04]  /*18ee0*/  LDL R26, [R1+0x9e4] ;  /* 0x0009e400011a7983 */ /* 0x000ea80000100800 */
[----:B------:R0:W2:Y:S01]  /*18ef0*/  @P1 LDG.E.U8 R23, desc[UR32][R4.64] ;  /* 0x0000002004171981 */ /* 0x0000a2000c1e1100 */
[----:B------:R-:W-:-:S05]  /*18f00*/  ISETP.GT.AND P1, PT, R2, 0x33, PT ;  /* 0x000000330200780c */ /* 0x000fca0003f24270 */
[----:B0-----:R-:W-:Y:S02]  /*18f10*/  @P0 IMAD.MOV.U32 R4, RZ, RZ, R31 ;  /* 0x000000ffff040224 */ /* 0x001fe400078e001f */
[----:B------:R-:W2:Y:S01]  /*18f20*/  LDL R31, [R1+0x9c0] ;  /* 0x0009c000011f7983 */ /* 0x000ea20000100800 */
[----:B------:R-:W-:Y:S01]  /*18f30*/  PRMT R20, RZ, 0x7610, R20 ;  /* 0x00007610ff147816 */ /* 0x000fe20000000014 */
[----:B------:R-:W-:-:S05]  /*18f40*/  @P0 IMAD.MOV.U32 R5, RZ, RZ, R35 ;  /* 0x000000ffff050224 */ /* 0x000fca00078e0023 */
[----:B------:R0:W2:Y:S02]  /*18f50*/  @P0 LDG.E.U8 R22, desc[UR32][R4.64] ;  /* 0x0000002004160981 */ /* 0x0000a4000c1e1100 */
[----:B0-----:R-:W-:Y:S02]  /*18f60*/  @P1 IMAD.MOV.U32 R4, RZ, RZ, R0 ;  /* 0x000000ffff041224 */ /* 0x001fe400078e0000 */
[----:B------:R-:W-:Y:S01]  /*18f70*/  @P1 IMAD.MOV.U32 R5, RZ, RZ, R25 ;  /* 0x000000ffff051224 */ /* 0x000fe200078e0019 */
[----:B------:R-:W2:Y:S04]  /*18f80*/  LDL R0, [R1+0x9d8] ;  /* 0x0009d80001007983 */ /* 0x000ea80000100800 */
[----:B------:R-:W2:Y:S01]  /*18f90*/  LDL R25, [R1+0x9d4] ;  /* 0x0009d40001197983 */ /* 0x000ea20000100800 */
[----:B------:R-:W-:-:S03]  /*18fa0*/  ISETP.GT.AND P0, PT, R2, 0x34, PT ;  /* 0x000000340200780c */ /* 0x000fc60003f04270 */
[----:B------:R0:W2:Y:S01]  /*18fb0*/  @P1 LDG.E.U8 R21, desc[UR32][R4.64] ;  /* 0x0000002004151981 */ /* 0x0000a2000c1e1100 */
[----:B------:R-:W-:-:S09]  /*18fc0*/  ISETP.GT.AND P1, PT, R2, 0x35, PT ;  /* 0x000000350200780c */ /* 0x000fd20003f24270 */
[----:B0-----:R-:W-:Y:S02]  /*18fd0*/  @P0 IMAD.MOV.U32 R4, RZ, RZ, R29 ;  /* 0x000000ffff040224 */ /* 0x001fe400078e001d */
[----:B------:R-:W-:Y:S01]  /*18fe0*/  @P0 IMAD.MOV.U32 R5, RZ, RZ, R30 ;  /* 0x000000ffff050224 */ /* 0x000fe200078e001e */
[----:B------:R-:W2:Y:S04]  /*18ff0*/  LDL R29, [R1+0x9b8] ;  /* 0x0009b800011d7983 */ /* 0x000ea80000100800 */
[----:B------:R-:W2:Y:S04]  /*19000*/  LDL R30, [R1+0x9b4] ;  /* 0x0009b400011e7983 */ /* 0x000ea80000100800 */
[----:B------:R4:W2:Y:S01]  /*19010*/  @P0 LDG.E.U8 R20, desc[UR32][R4.64] ;  /* 0x0000002004140981 */ /* 0x0008a2000c1e1100 */
[----:B------:R-:W-:-:S02]  /*19020*/  ISETP.GT.AND P0, PT, R2, 0x36, PT ;  /* 0x000000360200780c */ /* 0x000fc40003f04270 */
[----:B------:R-:W-:Y:S01]  /*19030*/  PRMT R19, RZ, 0x7610, R19 ;  /* 0x00007610ff137816 */ /* 0x000fe20000000013 */
[----:B----4-:R-:W-:Y:S02]  /*19040*/  @P1 IMAD.MOV.U32 R4, RZ, RZ, R27 ;  /* 0x000000ffff041224 */ /* 0x010fe400078e001b */
[----:B------:R-:W-:Y:S01]  /*19050*/  @P1 IMAD.MOV.U32 R5, RZ, RZ, R28 ;  /* 0x000000ffff051224 */ /* 0x000fe200078e001c */
[----:B------:R-:W4:Y:S04]  /*19060*/  LDL R27, [R1+0x9b0] ;  /* 0x0009b000011b7983 */ /* 0x000f280000100800 */
[----:B------:R-:W4:Y:S04]  /*19070*/  LDL R28, [R1+0x9ac] ;  /* 0x0009ac00011c7983 */ /* 0x000f280000100800 */
[----:B------:R3:W4:Y:S02]  /*19080*/  @P1 LDG.E.U8 R19, desc[UR32][R4.64] ;  /* 0x0000002004131981 */ /* 0x000724000c1e1100 */
[----:B---3--:R-:W-:-:S02]  /*19090*/  @P0 IMAD.MOV.U32 R4, RZ, RZ, R24 ;  /* 0x000000ffff040224 */ /* 0x008fc400078e0018 */
[----:B------:R-:W3:Y:S01]  /*190a0*/  LDL R24, [R1+0x9a8] ;  /* 0x0009a80001187983 */ /* 0x000ee20000100800 */
[----:B------:R-:W-:Y:S01]  /*190b0*/  PRMT R18, RZ, 0x7610, R18 ;  /* 0x00007610ff127816 */ /* 0x000fe20000000012 */
[----:B--2---:R-:W-:Y:S01]  /*190c0*/  @P0 IMAD.MOV.U32 R5, RZ, RZ, R26 ;  /* 0x000000ffff050224 */ /* 0x004fe200078e001a */
[C---:B------:R-:W-:Y:S01]  /*190d0*/  ISETP.GT.AND P1, PT, R2.reuse, 0x37, PT ;  /* 0x000000370200780c */ /* 0x040fe20003f24270 */
[----:B------:R-:W2:Y:S04]  /*190e0*/  LDL R26, [R1+0x9a4] ;  /* 0x0009a400011a7983 */ /* 0x000ea80000100800 */
[----:B------:R0:W2:Y:S01]  /*190f0*/  @P0 LDG.E.U8 R18, desc[UR32][R4.64] ;  /* 0x0000002004120981 */ /* 0x0000a2000c1e1100 */
[----:B------:R-:W-:Y:S02]  /*19100*/  ISETP.GT.AND P0, PT, R2, 0x38, PT ;  /* 0x000000380200780c */ /* 0x000fe40003f04270 */
[----:B------:R-:W-:-:S02]  /*19110*/  PRMT R17, RZ, 0x7610, R17 ;  /* 0x00007610ff117816 */ /* 0x000fc40000000011 */
[----:B------:R-:W-:-:S03]  /*19120*/  PRMT R16, RZ, 0x7610, R16 ;  /* 0x00007610ff107816 */ /* 0x000fc60000000010 */
[----:B0-----:R-:W-:Y:S02]  /*19130*/  @P1 IMAD.MOV.U32 R4, RZ, RZ, R126 ;  /* 0x000000ffff041224 */ /* 0x001fe400078e007e */
[----:B------:R-:W-:Y:S01]  /*19140*/  @P1 IMAD.MOV.U32 R5, RZ, RZ, R127 ;  /* 0x000000ffff051224 */ /* 0x000fe200078e007f */
[----:B------:R-:W-:Y:S02]  /*19150*/  PRMT R15, RZ, 0x7610, R15 ;  /* 0x00007610ff0f7816 */ /* 0x000fe4000000000f */
[----:B------:R-:W-:Y:S02]  /*19160*/  PRMT R14, RZ, 0x7610, R14 ;  /* 0x00007610ff0e7816 */ /* 0x000fe4000000000e */
[----:B------:R-:W-:Y:S01]  /*19170*/  PRMT R13, RZ, 0x7610, R13 ;  /* 0x00007610ff0d7816 */ /* 0x000fe2000000000d */
[----:B------:R0:W2:Y:S01]  /*19180*/  @P1 LDG.E.U8 R17, desc[UR32][R4.64] ;  /* 0x0000002004111981 */ /* 0x0000a2000c1e1100 */
[----:B------:R-:W-:Y:S02]  /*19190*/  ISETP.GT.AND P1, PT, R2, 0x39, PT ;  /* 0x000000390200780c */ /* 0x000fe40003f24270 */
[----:B------:R-:W-:-:S02]  /*191a0*/  PRMT R12, RZ, 0x7610, R12 ;  /* 0x00007610ff0c7816 */ /* 0x000fc4000000000c */
[----:B------:R-:W-:Y:S02]  /*191b0*/  PRMT R11, RZ, 0x7610, R11 ;  /* 0x00007610ff0b7816 */ /* 0x000fe4000000000b */
[----:B------:R-:W-:Y:S02]  /*191c0*/  PRMT R10, RZ, 0x7610, R10 ;  /* 0x00007610ff0a7816 */ /* 0x000fe4000000000a */
[----:B------:R-:W-:Y:S02]  /*191d0*/  LOP3.LUT R201, R201, 0xffff, RZ, 0xc0, !PT ;  /* 0x0000ffffc9c97812 */ /* 0x000fe400078ec0ff */
[----:B------:R-:W-:Y:S02]  /*191e0*/  LOP3.LUT R3, R3, 0xffff, RZ, 0xc0, !PT ;  /* 0x0000ffff03037812 */ /* 0x000fe400078ec0ff */
[----:B------:R-:W-:Y:S02]  /*191f0*/  LOP3.LUT R200, R200, 0xffff, RZ, 0xc0, !PT ;  /* 0x0000ffffc8c87812 */ /* 0x000fe400078ec0ff */
[----:B------:R-:W-:-:S02]  /*19200*/  LOP3.LUT R199, R199, 0xffff, RZ, 0xc0, !PT ;  /* 0x0000ffffc7c77812 */ /* 0x000fc400078ec0ff */
[----:B------:R-:W-:Y:S01]  /*19210*/  LOP3.LUT R198, R198, 0xffff, RZ, 0xc0, !PT ;  /* 0x0000ffffc6c67812 */ /* 0x000fe200078ec0ff */
[----:B------:R-:W1:Y:S01]  /*19220*/  S2R R153, SR_TID.X ;  /* 0x0000000000997919 */ /* 0x000e620000002100 */
[----:B------:R-:W-:Y:S02]  /*19230*/  LOP3.LUT R197, R197, 0xffff, RZ, 0xc0, !PT ;  /* 0x0000ffffc5c57812 */ /* 0x000fe400078ec0ff */
[----:B------:R-:W-:Y:S01]  /*19240*/  LOP3.LUT R196, R196, 0xffff, RZ, 0xc0, !PT ;  /* 0x0000ffffc4c47812 */ /* 0x000fe200078ec0ff */
[----:B------:R-:W2:Y:S01]  /*19250*/  LDL R127, [R1+0xfa8] ;  /* 0x000fa800017f7983 */ /* 0x000ea20000100800 */
[----:B0-----:R-:W-:-:S03]  /*19260*/  @P0 IMAD.MOV.U32 R4, RZ, RZ, R0 ;  /* 0x000000ffff040224 */ /* 0x001fc600078e0000 */
[----:B------:R-:W2:Y:S01]  /*19270*/  LDL R0, [R1+0x9a0] ;  /* 0x0009a00001007983 */ /* 0x000ea20000100800 */
[----:B------:R-:W-:-:S03]  /*19280*/  @P0 IMAD.MOV.U32 R5, RZ, RZ, R25 ;  /* 0x000000ffff050224 */ /* 0x000fc600078e0019 */
[----:B------:R-:W2:Y:S04]  /*19290*/  LDL R25, [R1+0x99c] ;  /* 0x00099c0001197983 */ /* 0x000ea80000100800 */
[----:B------:R0:W2:Y:S01]  /*192a0*/  @P0 LDG.E.U8 R16, desc[UR32][R4.64] ;  /* 0x0000002004100981 */ /* 0x0000a2000c1e1100 */
[C---:B------:R-:W-:Y:S01]  /*192b0*/  ISETP.GT.AND P0, PT, R2.reuse, 0x3a, PT ;  /* 0x0000003a0200780c */ /* 0x040fe20003f04270 */
[----:B0-----:R-:W-:Y:S02]  /*192c0*/  @P1 IMAD.MOV.U32 R4, RZ, RZ, R37 ;  /* 0x000000ffff041224 */ /* 0x001fe400078e0025 */
[----:B------:R-:W-:Y:S01]  /*192d0*/  @P1 IMAD.MOV.U32 R5, RZ, RZ, R125 ;  /* 0x000000ffff051224 */ /* 0x000fe200078e007d */
[----:B------:R-:W-:Y:S01]  /*192e0*/  PRMT R201, R201, 0x3340, R3 ;  /* 0x00003340c9c97816 */ /* 0x000fe20000000003 */
[----:B------:R-:W2:Y:S04]  /*192f0*/  LDL R125, [R1+0xfac] ;  /* 0x000fac00017d7983 */ /* 0x000ea80000100800 */
[----:B------:R0:W2:Y:S01]  /*19300*/  @P1 LDG.E.U8 R15, desc[UR32][R4.64] ;  /* 0x00000020040f1981 */ /* 0x0000a2000c1e1100 */
[----:B------:R-:W-:-:S02]  /*19310*/  ISETP.GT.AND P1, PT, R2, 0x3b, PT ;  /* 0x0000003b0200780c */ /* 0x000fc40003f24270 */
[----:B------:R-:W-:Y:S01]  /*19320*/  LOP3.LUT R195, R195, 0xffff, RZ, 0xc0, !PT ;  /* 0x0000ffffc3c37812 */ /* 0x000fe200078ec0ff */
[----:B------:R-:W2:Y:S01]  /*19330*/  LDL R37, [R1+0xba0] ;  /* 0x000ba00001257983 */ /* 0x000ea20000100800 */
[----:B0-----:R-:W-:Y:S02]  /*19340*/  @P0 IMAD.MOV.U32 R4, RZ, RZ, R33 ;  /* 0x000000ffff040224 */ /* 0x001fe400078e0021 */
[----:B------:R-:W-:Y:S01]  /*19350*/  @P0 IMAD.MOV.U32 R5, RZ, RZ, R34 ;  /* 0x000000ffff050224 */ /* 0x000fe200078e0022 */
[----:B------:R-:W-:Y:S01]  /*19360*/  PRMT R3, RZ, 0x7610, R3 ;  /* 0x00007610ff037816 */ /* 0x000fe20000000003 */
[----:B------:R-:W2:Y:S04]  /*19370*/  LDL R34, [R1+0xf9c] ;  /* 0x000f9c0001227983 */ /* 0x000ea80000100800 */
[----:B------:R0:W2:Y:S01]  /*19380*/  @P0 LDG.E.U8 R14, desc[UR32][R4.64] ;  /* 0x00000020040e0981 */ /* 0x0000a2000c1e1100 */
[----:B------:R-:W-:-:S02]  /*19390*/  ISETP.GT.AND P0, PT, R2, 0x3c, PT ;  /* 0x0000003c0200780c */ /* 0x000fc40003f04270 */
[----:B------:R-:W-:Y:S01]  /*193a0*/  LOP3.LUT R194, R194, 0xffff, RZ, 0xc0, !PT ;  /* 0x0000ffffc2c27812 */ /* 0x000fe200078ec0ff */
[----:B------:R-:W2:Y:S01]  /*193b0*/  LDL R33, [R1+0xf48] ;  /* 0x000f480001217983 */ /* 0x000ea20000100800 */
[----:B0-----:R-:W-:Y:S02]  /*193c0*/  @P1 IMAD.MOV.U32 R4, RZ, RZ, R31 ;  /* 0x000000ffff041224 */ /* 0x001fe400078e001f */
[----:B------:R-:W-:Y:S01]  /*193d0*/  @P1 IMAD.MOV.U32 R5, RZ, RZ, R32 ;  /* 0x000000ffff051224 */ /* 0x000fe200078e0020 */
[----:B------:R-:W-:Y:S01]  /*193e0*/  LOP3.LUT R193, R193, 0xffff, RZ, 0xc0, !PT ;  /* 0x0000ffffc1c17812 */ /* 0x000fe200078ec0ff */
        /* <DEDUP_REMOVED lines=13> */
[----:B----4-:R-:W-:Y:S02]  /*194c0*/  @P1 IMAD.MOV.U32 R4, RZ, RZ, R27 ;  /* 0x000000ffff041224 */ /* 0x010fe400078e001b */
[----:B------:R-:W-:Y:S01]  /*194d0*/  @P1 IMAD.MOV.U32 R5, RZ, RZ, R28 ;  /* 0x000000ffff051224 */ /* 0x000fe200078e001c */
[----:B------:R-:W-:Y:S01]  /*194e0*/  LOP3.LUT R189, R189, 0xffff, RZ, 0xc0, !PT ;  /* 0x0000ffffbdbd7812 */ /* 0x000fe200078ec0ff */
[----:B------:R-:W4:Y:S04]  /*194f0*/  LDL R28, [R1+0xf8c] ;  /* 0x000f8c00011c7983 */ /* 0x000f280000100800 */
[----:B------:R3:W4:Y:S01]  /*19500*/  @P1 LDG.E.U8 R11, desc[UR32][R4.64] ;  /* 0x00000020040b1981 */ /* 0x000722000c1e1100 */
[----:B------:R-:W-:-:S02]  /*19510*/  LOP3.LUT R7, R7, 0xffff, RZ, 0xc0, !PT ;  /* 0x0000ffff07077812 */ /* 0x000fc400078ec0ff */
[----:B------:R-:W-:Y:S01]  /*19520*/  LOP3.LUT R6, R6, 0xffff, RZ, 0xc0, !PT ;  /* 0x0000ffff06067812 */ /* 0x000fe200078ec0ff */
[----:B------:R-:W4:Y:S01]  /*19530*/  LDL R27, [R1+0xf68] ;  /* 0x000f6800011b7983 */ /* 0x000f220000100800 */
[----:B---3--:R-:W-:-:S03]  /*19540*/  @P0 IMAD.MOV.U32 R4, RZ, RZ, R24 ;  /* 0x000000ffff040224 */ /* 0x008fc600078e0018 */
[----:B------:R-:W3:Y:S01]  /*19550*/  LDL R24, [R1+0xfb0] ;  /* 0x000fb00001187983 */ /* 0x000ee20000100800 */
[----:B--2---:R-:W-:Y:S01]  /*19560*/  @P0 IMAD.MOV.U32 R5, RZ, RZ, R26 ;  /* 0x000000ffff050224 */ /* 0x004fe200078e001a */
[----:B------:R-:W-:Y:S02]  /*19570*/  PRMT R197, R198, 0x3340, R197 ;  /* 0x00003340c6c57816 */ /* 0x000fe400000000c5 */
[----:B------:R-:W2:Y:S04]  /*19580*/  LDL R26, [R1+0xf6c] ;  /* 0x000f6c00011a7983 */ /* 0x000ea80000100800 */
[----:B------:R0:W2:Y:S01]  /*19590*/  @P0 LDG.E.U8 R10, desc[UR32][R4.64] ;  /* 0x00000020040a0981 */ /* 0x0000a2000c1e1100 */
[----:B------:R-:W-:Y:S02]  /*195a0*/  ISETP.GT.AND P0, PT, R2, 0x3f, PT ;  /* 0x0000003f0200780c */ /* 0x000fe40003f04270 */
[----:B------:R-:W-:-:S02]  /*195b0*/  PRMT R193, R194, 0x3340, R193 ;  /* 0x00003340c2c17816 */ /* 0x000fc400000000c1 */
[----:B------:R-:W-:Y:S02]  /*195c0*/  PRMT R191, R192, 0x3340, R191 ;  /* 0x00003340c0bf7816 */ /* 0x000fe400000000bf */
[----:B------:R-:W-:Y:S02]  /*195d0*/  PRMT R189, R190, 0x3340, R189 ;  /* 0x00003340bebd7816 */ /* 0x000fe400000000bd */
[----:B------:R-:W-:Y:S02]  /*195e0*/  PRMT R7, R7, 0x3340, R6 ;  /* 0x0000334007077816 */ /* 0x000fe40000000006 */
[----:B------:R-:W-:Y:S02]  /*195f0*/  PRMT R6, R193, 0x5410, R191 ;  /* 0x00005410c1067816 */ /* 0x000fe400000000bf */
[----:B------:R-:W-:Y:S01]  /*19600*/  PRMT R7, R189, 0x5410, R7 ;  /* 0x00005410bd077816 */ /* 0x000fe20000000007 */
[----:B0-----:R-:W-:Y:S02]  /*19610*/  @P0 IMAD.MOV.U32 R4, RZ, RZ, R0 ;  /* 0x000000ffff040224 */ /* 0x001fe400078e0000 */
[----:B------:R-:W4:Y:S01]  /*19620*/  LDL R0, [R1+0xfc0] ;  /* 0x000fc00001007983 */ /* 0x000f220000100800 */
[----:B------:R-:W-:Y:S01]  /*19630*/  @P0 IMAD.MOV.U32 R5, RZ, RZ, R25 ;  /* 0x000000ffff050224 */ /* 0x000fe200078e0019 */
[----:B------:R-:W-:-:S02]  /*19640*/  LOP3.LUT R188, R188, 0xffff, RZ, 0xc0, !PT ;  /* 0x0000ffffbcbc7812 */ /* 0x000fc400078ec0ff */
[----:B------:R-:W2:Y:S04]  /*19650*/  LDL R25, [R1+0xf4c] ;  /* 0x000f4c0001197983 */ /* 0x000ea80000100800 */
[----:B------:R0:W2:Y:S02]  /*19660*/  @P0 LDG.E.U8 R3, desc[UR32][R4.64] ;  /* 0x0000002004030981 */ /* 0x0000a4000c1e1100 */
[----:B0-----:R-:W-:Y:S02]  /*19670*/  PRMT R4, R200, 0x3340, R199 ;  /* 0x00003340c8047816 */ /* 0x001fe400000000c7 */
[----:B------:R-:W-:Y:S02]  /*19680*/  PRMT R5, R196, 0x3340, R195 ;  /* 0x00003340c4057816 */ /* 0x000fe400000000c3 */
[----:B------:R-:W-:-:S02]  /*19690*/  PRMT R4, R201, 0x5410, R4 ;  /* 0x00005410c9047816 */ /* 0x000fc40000000004 */
[----:B------:R-:W-:Y:S01]  /*196a0*/  PRMT R5, R197, 0x5410, R5 ;  /* 0x00005410c5057816 */ /* 0x000fe20000000005 */
[----:B------:R-:W-:Y:S06]  /*196b0*/  BAR.SYNC.DEFER_BLOCKING 0x0 ;  /* 0x0000000000007b1d */ /* 0x000fec0000010000 */
[----:B---3--:R0:W-:Y:S04]  /*196c0*/  STS.128 [R24+UR4+0x8000], R4 ;  /* 0x0080000418007988 */ /* 0x0081e80008000c04 */
[----:B0-----:R-:W3:Y:S01]  /*196d0*/  LDL R24, [R1+0xfbc] ;  /* 0x000fbc0001187983 */ /* 0x001ee20000100800 */
[----:B------:R-:W-:-:S02]  /*196e0*/  LOP3.LUT R187, R187, 0xffff, RZ, 0xc0, !PT ;  /* 0x0000ffffbbbb7812 */ /* 0x000fc400078ec0ff */
[----:B------:R-:W-:Y:S02]  /*196f0*/  LOP3.LUT R186, R186, 0xffff, RZ, 0xc0, !PT ;  /* 0x0000ffffbaba7812 */ /* 0x000fe400078ec0ff */
[----:B------:R-:W-:Y:S02]  /*19700*/  LOP3.LUT R185, R185, 0xffff, RZ, 0xc0, !PT ;  /* 0x0000ffffb9b97812 */ /* 0x000fe400078ec0ff */
[----:B------:R-:W-:Y:S02]  /*19710*/  LOP3.LUT R184, R184, 0xffff, RZ, 0xc0, !PT ;  /* 0x0000ffffb8b87812 */ /* 0x000fe400078ec0ff */
[----:B------:R-:W-:Y:S02]  /*19720*/  LOP3.LUT R183, R183, 0xffff, RZ, 0xc0, !PT ;  /* 0x0000ffffb7b77812 */ /* 0x000fe400078ec0ff */
[----:B------:R-:W-:Y:S02]  /*19730*/  LOP3.LUT R182, R182, 0xffff, RZ, 0xc0, !PT ;  /* 0x0000ffffb6b67812 */ /* 0x000fe400078ec0ff */
        /* <DEDUP_REMOVED lines=9> */
[----:B------:R-:W-:Y:S02]  /*197d0*/  PRMT R187, R188, 0x3340, R187 ;  /* 0x00003340bcbb7816 */ /* 0x000fe400000000bb */
[----:B------:R-:W-:Y:S02]  /*197e0*/  PRMT R4, R186, 0x3340, R185 ;  /* 0x00003340ba047816 */ /* 0x000fe400000000b9 */
[----:B------:R-:W-:Y:S02]  /*197f0*/  PRMT R183, R184, 0x3340, R183 ;  /* 0x00003340b8b77816 */ /* 0x000fe400000000b7 */
[----:B------:R-:W-:-:S02]  /*19800*/  PRMT R5, R182, 0x3340, R181 ;  /* 0x00003340b6057816 */ /* 0x000fc400000000b5 */
[----:B------:R-:W-:Y:S02]  /*19810*/  PRMT R179, R180, 0x3340, R179 ;  /* 0x00003340b4b37816 */ /* 0x000fe400000000b3 */
[----:B------:R-:W-:Y:S02]  /*19820*/  PRMT R6, R178, 0x3340, R177 ;  /* 0x00003340b2067816 */ /* 0x000fe400000000b1 */
[----:B------:R-:W-:Y:S02]  /*19830*/  PRMT R175, R176, 0x3340, R175 ;  /* 0x00003340b0af7816 */ /* 0x000fe400000000af */
[----:B------:R-:W-:Y:S02]  /*19840*/  PRMT R7, R174, 0x3340, R172 ;  /* 0x00003340ae077816 */ /* 0x000fe400000000ac */
[----:B------:R-:W-:Y:S02]  /*19850*/  PRMT R4, R187, 0x5410, R4 ;  /* 0x00005410bb047816 */ /* 0x000fe40000000004 */
[----:B------:R-:W-:-:S02]  /*19860*/  PRMT R5, R183, 0x5410, R5 ;  /* 0x00005410b7057816 */ /* 0x000fc40000000005 */
[----:B------:R-:W-:Y:S02]  /*19870*/  PRMT R6, R179, 0x5410, R6 ;  /* 0x00005410b3067816 */ /* 0x000fe40000000006 */
[----:B------:R-:W-:-:S05]  /*19880*/  PRMT R7, R175, 0x5410, R7 ;  /* 0x00005410af077816 */ /* 0x000fca0000000007 */
[----:B----4-:R1:W-:Y:S02]  /*19890*/  STS.128 [R0+UR4+0x8000], R4 ;  /* 0x0080000400007988 */ /* 0x0103e40008000c04 */
[----:B-1----:R-:W-:-:S04]  /*198a0*/  LOP3.LUT R0, R153, 0x3f, RZ, 0xc0, !PT ;  /* 0x0000003f99007812 */ /* 0x002fc800078ec0ff */
[----:B------:R-:W-:Y:S02]  /*198b0*/  ISETP.GE.AND P0, PT, R0, R2, PT ;  /* 0x000000020000720c */ /* 0x000fe40003f06270 */
[----:B------:R-:W4:Y:S01]  /*198c0*/  LDL R0, [R1+0xfb8] ;  /* 0x000fb80001007983 */ /* 0x000f220000100800 */
        /* <DEDUP_REMOVED lines=27> */
[----:B------:R-:W-:-:S05]  /*19a80*/  PRMT R7, R159, 0x5410, R7 ;  /* 0x000054109f077816 */ /* 0x000fca0000000007 */
[----:B---3--:R0:W-:Y:S04]  /*19a90*/  STS.128 [R24+UR4+0x8000], R4 ;  /* 0x0080000418007988 */ /* 0x0081e80008000c04 */
[----:B0-----:R-:W3:Y:S01]  /*19aa0*/  LDL R24, [R1+0xf2c] ;  /* 0x000f2c0001187983 */ /* 0x001ee20000100800 */
[----:B------:R-:W-:Y:S02]  /*19ab0*/  LOP3.LUT R20, R20, 0xffff, RZ, 0xc0, !PT ;  /* 0x0000ffff14147812 */ /* 0x000fe400078ec0ff */
[----:B------:R-:W-:Y:S02]  /*19ac0*/  LOP3.LUT R19, R19, 0xffff, RZ, 0xc0, !PT ;  /* 0x0000ffff13137812 */ /* 0x000fe400078ec0ff */
[----:B------:R-:W-:Y:S02]  /*19ad0*/  LOP3.LUT R18, R18, 0xffff, RZ, 0xc0, !PT ;  /* 0x0000ffff12127812 */ /* 0x000fe400078ec0ff */
[----:B------:R-:W-:-:S02]  /*19ae0*/  LOP3.LUT R17, R17, 0xffff, RZ, 0xc0, !PT ;  /* 0x0000ffff11117812 */ /* 0x000fc400078ec0ff */
[----:B------:R-:W-:Y:S02]  /*19af0*/  LOP3.LUT R12, R12, 0xffff, RZ, 0xc0, !PT ;  /* 0x0000ffff0c0c7812 */ /* 0x000fe400078ec0ff */
[----:B------:R-:W-:Y:S02]  /*19b00*/  LOP3.LUT R11, R11, 0xffff, RZ, 0xc0, !PT ;  /* 0x0000ffff0b0b7812 */ /* 0x000fe400078ec0ff */
[----:B--2---:R-:W-:Y:S02]  /*19b10*/  LOP3.LUT R10, R10, 0xffff, RZ, 0xc0, !PT ;  /* 0x0000ffff0a0a7812 */ /* 0x004fe400078ec0ff */
        /* <DEDUP_REMOVED lines=8> */
[----:B------:R-:W-:Y:S01]  /*19ba0*/  LOP3.LUT R13, R13, 0xffff, RZ, 0xc0, !PT ;  /* 0x0000ffff0d0d7812 */ /* 0x000fe200078ec0ff */
[----:B------:R-:W-:Y:S01]  /*19bb0*/  @!P0 IMAD.MOV.U32 R2, RZ, RZ, R125 ;  /* 0x000000ffff028224 */ /* 0x000fe200078e007d */
[----:B------:R-:W-:Y:S01]  /*19bc0*/  PRMT R19, R20, 0x3340, R19 ;  /* 0x0000334014137816 */ /* 0x000fe20000000013 */
[----:B------:R-:W2:Y:S01]  /*19bd0*/  LDL.LU R126, [R1+0xd88] ;  /* 0x000d8800017e7983 */ /* 0x000ea20000300800 */
[----:B------:R-:W-:-:S02]  /*19be0*/  PRMT R5, R18, 0x3340, R17 ;  /* 0x0000334012057816 */ /* 0x000fc40000000011 */
[----:B------:R-:W-:Y:S01]  /*19bf0*/  PRMT R7, R12, 0x3340, R11 ;  /* 0x000033400c077816 */ /* 0x000fe2000000000b */
[----:B------:R-:W2:Y:S01]  /*19c00*/  LDL.LU R131, [R1+0xd4c] ;  /* 0x000d4c0001837983 */ /* 0x000ea20000300800 */
[----:B------:R-:W-:Y:S02]  /*19c10*/  PRMT R3, R10, 0x3340, R3 ;  /* 0x000033400a037816 */ /* 0x000fe40000000003 */
[----:B------:R-:W-:Y:S01]  /*19c20*/  PRMT R5, R19, 0x5410, R5 ;  /* 0x0000541013057816 */ /* 0x000fe20000000005 */
[----:B------:R-:W2:Y:S01]  /*19c30*/  LDL.LU R134, [R1+0xd68] ;  /* 0x000d680001867983 */ /* 0x000ea20000300800 */
[----:B------:R-:W-:Y:S01]  /*19c40*/  PRMT R7, R7, 0x5410, R3 ;  /* 0x0000541007077816 */ /* 0x000fe20000000003 */
[----:B------:R-:W-:Y:S01]  /*19c50*/  @!P0 IMAD.MOV.U32 R3, RZ, RZ, R127 ;  /* 0x000000ffff038224 */ /* 0x000fe200078e007f */
[----:B------:R-:W-:Y:S01]  /*19c60*/  PRMT R19, RZ, 0x7610, R19 ;  /* 0x00007610ff137816 */ /* 0x000fe20000000013 */
[----:B------:R-:W2:Y:S01]  /*19c70*/  LDL.LU R139, [R1+0xd2c] ;  /* 0x000d2c00018b7983 */ /* 0x000ea20000300800 */
[----:B------:R-:W-:-:S02]  /*19c80*/  PRMT R23, R157, 0x3340, R23 ;  /* 0x000033409d177816 */ /* 0x000fc40000000017 */
[----:B------:R-:W-:Y:S01]  /*19c90*/  PRMT R4, R22, 0x3340, R21 ;  /* 0x0000334016047816 */ /* 0x000fe20000000015 */
[----:B------:R-:W2:Y:S01]  /*19ca0*/  LDL.LU R142, [R1+0xd48] ;  /* 0x000d4800018e7983 */ /* 0x000ea20000300800 */
[----:B------:R-:W-:Y:S02]  /*19cb0*/  PRMT R15, R16, 0x3340, R15 ;  /* 0x00003340100f7816 */ /* 0x000fe4000000000f */
[----:B------:R-:W-:Y:S01]  /*19cc0*/  PRMT R6, R14, 0x3340, R13 ;  /* 0x000033400e067816 */ /* 0x000fe2000000000d */
[----:B------:R0:W2:Y:S01]  /*19cd0*/  @!P0 LDG.E.U8 R19, desc[UR32][R2.64] ;  /* 0x0000002002138981 */ /* 0x0000a2000c1e1100 */
[----:B------:R-:W-:Y:S02]  /*19ce0*/  PRMT R18, RZ, 0x7610, R18 ;  /* 0x00007610ff127816 */ /* 0x000fe40000000012 */
[----:B------:R-:W-:Y:S01]  /*19cf0*/  PRMT R4, R23, 0x5410, R4 ;  /* 0x0000541017047816 */ /* 0x000fe20000000004 */
[----:B------:R-:W2:Y:S01]  /*19d00*/  LDL.LU R147, [R1+0xd0c] ;  /* 0x000d0c0001937983 */ /* 0x000ea20000300800 */
[----:B------:R-:W-:-:S02]  /*19d10*/  PRMT R6, R15, 0x5410, R6 ;  /* 0x000054100f067816 */ /* 0x000fc40000000006 */
[----:B------:R-:W-:Y:S01]  /*19d20*/  PRMT R17, RZ, 0x7610, R17 ;  /* 0x00007610ff117816 */ /* 0x000fe20000000011 */
[----:B------:R-:W2:Y:S01]  /*19d30*/  LDL.LU R150, [R1+0xd28] ;  /* 0x000d280001967983 */ /* 0x000ea20000300800 */
[----:B0-----:R-:W-:Y:S02]  /*19d40*/  @!P0 IMAD.MOV.U32 R2, RZ, RZ, R34 ;  /* 0x000000ffff028224 */ /* 0x001fe400078e0022 */
[----:B------:R-:W-:-:S05]  /*19d50*/  @!P0 IMAD.MOV.U32 R3, RZ, RZ, R37 ;  /* 0x000000ffff038224 */ /* 0x000fca00078e0025 */
[----:B------:R0:W2:Y:S01]  /*19d60*/  @!P0 LDG.E.U8 R18, desc[UR32][R2.64] ;  /* 0x0000002002128981 */ /* 0x0000a2000c1e1100 */
[----:B------:R-:W-:-:S03]  /*19d70*/  PRMT R16, RZ, 0x7610, R16 ;  /* 0x00007610ff107816 */ /* 0x000fc60000000010 */
[----:B----4-:R1:W-:Y:S01]  /*19d80*/  STS.128 [R0+UR4+0x8000], R4 ;  /* 0x0080000400007988 */ /* 0x0103e20008000c04 */
[----:B0-----:R-:W-:Y:S02]  /*19d90*/  @!P0 IMAD.MOV.U32 R2, RZ, RZ, R28 ;  /* 0x000000ffff028224 */ /* 0x001fe400078e001c */
[----:B------:R-:W-:-:S05]  /*19da0*/  @!P0 IMAD.MOV.U32 R3, RZ, RZ, R29 ;  /* 0x000000ffff038224 */ /* 0x000fca00078e001d */
[----:B------:R0:W4:Y:S04]  /*19db0*/  @!P0 LDG.E.U8 R17, desc[UR32][R2.64] ;  /* 0x0000002002118981 */ /* 0x000128000c1e1100 */
[----:B-1----:R-:W4:Y:S04]  /*19dc0*/  LDL.LU R0, [R1+0x6c8] ;  /* 0x0006c80001007983 */ /* 0x002f280000300800 */
[----:B------:R-:W2:Y:S04]  /*19dd0*/  LDL R29, [R1+0xee8] ;  /* 0x000ee800011d7983 */ /* 0x000ea80000100800 */
[----:B------:R-:W4:Y:S01]  /*19de0*/  LDL R28, [R1+0xeec] ;  /* 0x000eec00011c7983 */ /* 0x000f220000100800 */
[----:B0-----:R-:W-:-:S02]  /*19df0*/  @!P0 IMAD.MOV.U32 R2, RZ, RZ, R26 ;  /* 0x000000ffff028224 */ /* 0x001fc400078e001a */
[----:B------:R-:W-:Y:S01]  /*19e00*/  @!P0 IMAD.MOV.U32 R3, RZ, RZ, R27 ;  /* 0x000000ffff038224 */ /* 0x000fe200078e001b */
[----:B------:R-:W4:Y:S04]  /*19e10*/  LDL R26, [R1+0xecc] ;  /* 0x000ecc00011a7983 */ /* 0x000f280000100800 */
[----:B------:R-:W4:Y:S04]  /*19e20*/  LDL R27, [R1+0xec8] ;  /* 0x000ec800011b7983 */ /* 0x000f280000100800 */
[----:B------:R0:W4:Y:S04]  /*19e30*/  @!P0 LDG.E.U8 R16, desc[UR32][R2.64] ;  /* 0x0000002002108981 */ /* 0x000128000c1e1100 */
[----:B------:R-:W4:Y:S01]  /*19e40*/  LDL R132, [R1+0xea8] ;  /* 0x000ea80001847983 */ /* 0x000f220000100800 */
[----:B------:R-:W-:-:S03]  /*19e50*/  PRMT R15, RZ, 0x7610, R15 ;  /* 0x00007610ff0f7816 */ /* 0x000fc6000000000f */
[----:B------:R-:W4:Y:S01]  /*19e60*/  LDL R130, [R1+0xe88] ;  /* 0x000e880001827983 */ /* 0x000f220000100800 */
[----:B0-----:R-:W-:-:S03]  /*19e70*/  @!P0 IMAD.MOV.U32 R2, RZ, RZ, R25 ;  /* 0x000000ffff028224 */ /* 0x001fc600078e0019 */
[----:B------:R-:W4:Y:S01]  /*19e80*/  LDL R25, [R1+0xeac] ;  /* 0x000eac0001197983 */ /* 0x000f220000100800 */
[----:B------:R-:W-:-:S03]  /*19e90*/  @!P0 IMAD.MOV.U32 R3, RZ, RZ, R33 ;  /* 0x000000ffff038224 */ /* 0x000fc600078e0021 */
[----:B------:R-:W4:Y:S04]  /*19ea0*/  LDL R129, [R1+0xe8c] ;  /* 0x000e8c0001817983 */ /* 0x000f280000100800 */
[----:B------:R3:W4:Y:S04]  /*19eb0*/  @!P0 LDG.E.U8 R15, desc[UR32][R2.64] ;  /* 0x00000020020f8981 */ /* 0x000728000c1e1100 */
[----:B------:R-:W4:Y:S04]  /*19ec0*/  LDL R128, [R1+0xe68] ;  /* 0x000e680001807983 */ /* 0x000f280000100800 */
[----:B------:R-:W4:Y:S04]  /*19ed0*/  LDL R127, [R1+0xe48] ;  /* 0x000e4800017f7983 */ /* 0x000f280000100800 */
[----:B------:R-:W4:Y:S04]  /*19ee0*/  LDL R125, [R1+0xe4c] ;  /* 0x000e4c00017d7983 */ /* 0x000f280000100800 */
[----:B------:R-:W4:Y:S04]  /*19ef0*/  LDL R37, [R1+0xe28] ;  /* 0x000e280001257983 */ /* 0x000f280000100800 */
[----:B------:R-:W4:Y:S01]  /*19f00*/  LDL R34, [R1+0xe2c] ;  /* 0x000e2c0001227983 */ /* 0x000f220000100800 */
[----:B------:R-:W-:-:S03]  /*19f10*/  PRMT R14, RZ, 0x7610, R14 ;  /* 0x00007610ff0e7816 */ /* 0x000fc6000000000e */
[----:B------:R-:W4:Y:S01]  /*19f20*/  LDL R33, [R1+0xe08] ;  /* 0x000e080001217983 */ /* 0x000f220000100800 */
[----:B---3--:R-:W-:-:S03]  /*19f30*/  @!P0 IMAD.MOV.U32 R2, RZ, RZ, R24 ;  /* 0x000000ffff028224 */ /* 0x008fc600078e0018 */
[----:B------:R-:W3:Y:S01]  /*19f40*/  LDL R24, [R1+0xe6c] ;  /* 0x000e6c0001187983 */ /* 0x000ee20000100800 */
[----:B------:R-:W-:-:S03]  /*19f50*/  @!P0 IMAD.MOV.U32 R3, RZ, RZ, R32 ;  /* 0x000000ffff038224 */ /* 0x000fc600078e0020 */
[----:B------:R-:W3:Y:S04]  /*19f60*/  LDL R32, [R1+0xe0c] ;  /* 0x000e0c0001207983 */ /* 0x000ee80000100800 */
[----:B------:R0:W3:Y:S01]  /*19f70*/  @!P0 LDG.E.U8 R14, desc[UR32][R2.64] ;  /* 0x00000020020e8981 */ /* 0x0000e2000c1e1100 */
[----:B------:R-:W-:Y:S01]  /*19f80*/  PRMT R13, RZ, 0x7610, R13 ;  /* 0x00007610ff0d7816 */ /* 0x000fe2000000000d */
[----:B0-----:R-:W-:Y:S02]  /*19f90*/  @!P0 IMAD.MOV.U32 R3, RZ, RZ, R31 ;  /* 0x000000ffff038224 */ /* 0x001fe400078e001f */
[----:B------:R-:W3:Y:S01]  /*19fa0*/  LDL R31, [R1+0xde8] ;  /* 0x000de800011f7983 */ /* 0x000ee20000100800 */
[----:B------:R-:W-:Y:S01]  /*19fb0*/  @!P0 IMAD.MOV.U32 R2, RZ, RZ, R30 ;  /* 0x000000ffff028224 */ /* 0x000fe200078e001e */
[----:B------:R-:W-:-:S02]  /*19fc0*/  PRMT R12, RZ, 0x7610, R12 ;  /* 0x00007610ff0c7816 */ /* 0x000fc4000000000c */
[----:B------:R-:W3:Y:S04]  /*19fd0*/  LDL R30, [R1+0xdec] ;  /* 0x000dec00011e7983 */ /* 0x000ee80000100800 */
[----:B------:R2:W3:Y:S01]  /*19fe0*/  @!P0 LDG.E.U8 R13, desc[UR32][R2.64] ;  /* 0x00000020020d8981 */ /* 0x0004e2000c1e1100 */
[----:B------:R-:W-:Y:S02]  /*19ff0*/  PRMT R11, RZ, 0x7610, R11 ;  /* 0x00007610ff0b7816 */ /* 0x000fe4000000000b */
[----:B------:R-:W-:Y:S02]  /*1a000*/  PRMT R10, RZ, 0x7610, R10 ;  /* 0x00007610ff0a7816 */ /* 0x000fe4000000000a */
[----:B------:R-:W-:Y:S01]  /*1a010*/  PRMT R7, RZ, 0x7610, R7 ;  /* 0x00007610ff077816 */ /* 0x000fe20000000007 */
[----:B--2---:R-:W-:-:S02]  /*1a020*/  @!P0 IMAD.MOV.U32 R3, RZ, RZ, R29 ;  /* 0x000000ffff038224 */ /* 0x004fc400078e001d */
[----:B------:R-:W2:Y:S01]  /*1a030*/  LDL R29, [R1+0xdc8] ;  /* 0x000dc800011d7983 */ /* 0x000ea20000100800 */
[----:B----4-:R-:W-:-:S03]  /*1a040*/  @!P0 IMAD.MOV.U32 R2, RZ, RZ, R28 ;  /* 0x000000ffff028224 */ /* 0x010fc600078e001c */
[----:B------:R-:W4:Y:S04]  /*1a050*/  LDL R28, [R1+0xdcc] ;  /* 0x000dcc00011c7983 */ /* 0x000f280000100800 */
[----:B------:R0:W4:Y:S02]  /*1a060*/  @!P0 LDG.E.U8 R12, desc[UR32][R2.64] ;  /* 0x00000020020c8981 */ /* 0x000124000c1e1100 */
[----:B0-----:R-:W-:Y:S02]  /*1a070*/  @!P0 IMAD.MOV.U32 R2, RZ, RZ, R26 ;  /* 0x000000ffff028224 */ /* 0x001fe400078e001a */
[----:B------:R-:W-:Y:S01]  /*1a080*/  @!P0 IMAD.MOV.U32 R3, RZ, RZ, R27 ;  /* 0x000000ffff038224 */ /* 0x000fe200078e001b */
[----:B------:R-:W4:Y:S04]  /*1a090*/  LDL R26, [R1+0xdac] ;  /* 0x000dac00011a7983 */ /* 0x000f280000100800 */
[----:B------:R0:W4:Y:S04]  /*1a0a0*/  @!P0 LDG.E.U8 R11, desc[UR32][R2.64] ;  /* 0x00000020020b8981 */ /* 0x000128000c1e1100 */
[----:B------:R-:W4:Y:S01]  /*1a0b0*/  LDL R27, [R1+0xda8] ;  /* 0x000da800011b7983 */ /* 0x000f220000100800 */
[----:B0-----:R-:W-:-:S02]  /*1a0c0*/  @!P0 IMAD.MOV.U32 R2, RZ, RZ, R25 ;  /* 0x000000ffff028224 */ /* 0x001fc400078e0019 */
[----:B------:R-:W-:Y:S01]  /*1a0d0*/  @!P0 IMAD.MOV.U32 R3, RZ, RZ, R132 ;  /* 0x000000ffff038224 */ /* 0x000fe200078e0084 */
[----:B------:R-:W4:Y:S04]  /*1a0e0*/  LDL R25, [R1+0xd8c] ;  /* 0x000d8c0001197983 */ /* 0x000f280000100800 */
[----:B------:R0:W4:Y:S02]  /*1a0f0*/  @!P0 LDG.E.U8 R10, desc[UR32][R2.64] ;  /* 0x00000020020a8981 */ /* 0x000124000c1e1100 */
[----:B0-----:R-:W-:Y:S02]  /*1a100*/  @!P0 IMAD.MOV.U32 R2, RZ, RZ, R129 ;  /* 0x000000ffff028224 */ /* 0x001fe400078e0081 */
[----:B------:R-:W-:Y:S01]  /*1a110*/  @!P0 IMAD.MOV.U32 R3, RZ, RZ, R130 ;  /* 0x000000ffff038224 */ /* 0x000fe200078e0082 */
[----:B------:R-:W-:Y:S01]  /*1a120*/  PRMT R6, RZ, 0x7610, R6 ;  /* 0x00007610ff067816 */ /* 0x000fe20000000006 */
[----:B------:R-:W4:Y:S04]  /*1a130*/  LDL R129, [R1+0x930] ;  /* 0x0009300001817983 */ /* 0x000f280000100800 */
[----:B------:R3:W4:Y:S02]  /*1a140*/  @!P0 LDG.E.U8 R7, desc[UR32][R2.64] ;  /* 0x0000002002078981 */ /* 0x000724000c1e1100 */
[----:B---3--:R-:W-:-:S02]  /*1a150*/  @!P0 IMAD.MOV.U32 R2, RZ, RZ, R24 ;  /* 0x000000ffff028224 */ /* 0x008fc400078e0018 */
[----:B------:R-:W3:Y:S01]  /*1a160*/  LDL R24, [R1+0xd6c] ;  /* 0x000d6c0001187983 */ /* 0x000ee20000100800 */
[----:B------:R-:W-:Y:S01]  /*1a170*/  @!P0 IMAD.MOV.U32 R3, RZ, RZ, R128 ;  /* 0x000000ffff038224 */ /* 0x000fe200078e0080 */
[----:B------:R-:W-:Y:S02]  /*1a180*/  PRMT R5, RZ, 0x7610, R5 ;  /* 0x00007610ff057816 */ /* 0x000fe40000000005 */
[----:B------:R-:W-:Y:S01]  /*1a190*/  PRMT R4, RZ, 0x7610, R4 ;  /* 0x00007610ff047816 */ /* 0x000fe20000000004 */
[----:B------:R-:W3:Y:S04]  /*1a1a0*/  LDL R128, [R1+0x934] ;  /* 0x0009340001807983 */ /* 0x000ee80000100800 */
[----:B------:R0:W3:Y:S02]  /*1a1b0*/  @!P0 LDG.E.U8 R6, desc[UR32][R2.64] ;  /* 0x0000002002068981 */ /* 0x0000e4000c1e1100 */
[----:B0-----:R-:W-:-:S02]  /*1a1c0*/  @!P0 IMAD.MOV.U32 R2, RZ, RZ, R125 ;  /* 0x000000ffff028224 */ /* 0x001fc400078e007d */
[----:B------:R-:W-:Y:S01]  /*1a1d0*/  @!P0 IMAD.MOV.U32 R3, RZ, RZ, R127 ;  /* 0x000000ffff038224 */ /* 0x000fe200078e007f */
[----:B------:R-:W-:Y:S01]  /*1a1e0*/  PRMT R20, RZ, 0x7610, R20 ;  /* 0x00007610ff147816 */ /* 0x000fe20000000014 */
[----:B------:R-:W3:Y:S04]  /*1a1f0*/  LDL R127, [R1+0xc88] ;  /* 0x000c8800017f7983 */ /* 0x000ee80000100800 */
[----:B------:R0:W3:Y:S01]  /*1a200*/  @!P0 LDG.E.U8 R5, desc[UR32][R2.64] ;  /* 0x0000002002058981 */ /* 0x0000e2000c1e1100 */
[----:B------:R-:W-:Y:S02]  /*1a210*/  PRMT R21, RZ, 0x7610, R21 ;  /* 0x00007610ff157816 */ /* 0x000fe40000000015 */
[----:B------:R-:W-:Y:S01]  /*1a220*/  PRMT R23, RZ, 0x7610, R23 ;  /* 0x00007610ff177816 */ /* 0x000fe20000000017 */
[----:B------:R-:W3:Y:S01]  /*1a230*/  LDL R125, [R1+0xc8c] ;  /* 0x000c8c00017d7983 */ /* 0x000ee20000100800 */
[----:B0-----:R-:W-:-:S02]  /*1a240*/  @!P0 IMAD.MOV.U32 R2, RZ, RZ, R34 ;  /* 0x000000ffff028224 */ /* 0x001fc400078e0022 */
[----:B------:R-:W-:Y:S01]  /*1a250*/  @!P0 IMAD.MOV.U32 R3, RZ, RZ, R37 ;  /* 0x000000ffff038224 */ /* 0x000fe200078e0025 */
[----:B------:R-:W3:Y:S04]  /*1a260*/  LDL R34, [R1+0xcec] ;  /* 0x000cec0001227983 */ /* 0x000ee80000100800 */
[----:B------:R0:W3:Y:S04]  /*1a270*/  @!P0 LDG.E.U8 R4, desc[UR32][R2.64] ;  /* 0x0000002002048981 */ /* 0x0000e8000c1e1100 */
[----:B------:R-:W3:Y:S01]  /*1a280*/  LDL R37, [R1+0xce8] ;  /* 0x000ce80001257983 */ /* 0x000ee20000100800 */
        /* <DEDUP_REMOVED lines=8> */
[----:B0-----:R-:W-:-:S03]  /*1a310*/  @!P0 IMAD.MOV.U32 R3, RZ, RZ, R31 ;  /* 0x000000ffff038224 */ /* 0x001fc600078e001f */
[----:B------:R-:W3:Y:S01]  /*1a320*/  LDL R31, [R1+0xd08] ;  /* 0x000d0800011f7983 */ /* 0x000ee20000100800 */
[----:B------:R-:W-:-:S03]  /*1a330*/  @!P0 IMAD.MOV.U32 R2, RZ, RZ, R30 ;  /* 0x000000ffff028224 */ /* 0x000fc600078e001e */
[----:B------:R-:W3:Y:S04]  /*1a340*/  LDL R30, [R1+0xccc] ;  /* 0x000ccc00011e7983 */ /* 0x000ee80000100800 */
[----:B------:R2:W3:Y:S02]  /*1a350*/  @!P0 LDG.E.U8 R21, desc[UR32][R2.64] ;  /* 0x0000002002158981 */ /* 0x0004e4000c1e1100 */
[----:B--2---:R-:W-:Y:S02]  /*1a360*/  @!P0 IMAD.MOV.U32 R3, RZ, RZ, R29 ;  /* 0x000000ffff038224 */ /* 0x004fe400078e001d */
[----:B------:R-:W2:Y:S01]  /*1a370*/  LDL R29, [R1+0xca8] ;  /* 0x000ca800011d7983 */ /* 0x000ea20000100800 */
[----:B----4-:R-:W-:-:S03]  /*1a380*/  @!P0 IMAD.MOV.U32 R2, RZ, RZ, R28 ;  /* 0x000000ffff028224 */ /* 0x010fc600078e001c */
[----:B------:R-:W4:Y:S04]  /*1a390*/  LDL R28, [R1+0xcac] ;  /* 0x000cac00011c7983 */ /* 0x000f280000100800 */
[----:B------:R0:W2:Y:S02]  /*1a3a0*/  @!P0 LDG.E.U8 R23, desc[UR32][R2.64] ;  /* 0x0000002002178981 */ /* 0x0000a4000c1e1100 */
[----:B0-----:R-:W-:Y:S01]  /*1a3b0*/  @!P0 IMAD.MOV.U32 R2, RZ, RZ, R26 ;  /* 0x000000ffff028224 */ /* 0x001fe200078e001a */
[----:B------:R-:W-:Y:S01]  /*1a3c0*/  PRMT R159, RZ, 0x7610, R159 ;  /* 0x00007610ff9f7816 */ /* 0x000fe2000000009f */
[----:B------:R-:W2:Y:S01]  /*1a3d0*/  LDL R26, [R1+0xc48] ;  /* 0x000c4800011a7983 */ /* 0x000ea20000100800 */
[----:B------:R-:W-:-:S03]  /*1a3e0*/  @!P0 IMAD.MOV.U32 R3, RZ, RZ, R27 ;  /* 0x000000ffff038224 */ /* 0x000fc600078e001b */
[----:B------:R-:W2:Y:S04]  /*1a3f0*/  LDL R27, [R1+0xc68] ;  /* 0x000c6800011b7983 */ /* 0x000ea80000100800 */
[----:B------:R0:W2:Y:S02]  /*1a400*/  @!P0 LDG.E.U8 R156, desc[UR32][R2.64] ;  /* 0x00000020029c8981 */ /* 0x0000a4000c1e1100 */
[----:B0-----:R-:W-:Y:S02]  /*1a410*/  @!P0 IMAD.MOV.U32 R2, RZ, RZ, R25 ;  /* 0x000000ffff028224 */ /* 0x001fe400078e0019 */
[----:B------:R-:W-:Y:S01]  /*1a420*/  @!P0 IMAD.MOV.U32 R3, RZ, RZ, R126 ;  /* 0x000000ffff038224 */ /* 0x000fe200078e007e */
[----:B------:R-:W2:Y:S04]  /*1a430*/  LDL R25, [R1+0xc4c] ;  /* 0x000c4c0001197983 */ /* 0x000ea80000100800 */
[----:B------:R3:W2:Y:S02]  /*1a440*/  @!P0 LDG.E.U8 R157, desc[UR32][R2.64] ;  /* 0x00000020029d8981 */ /* 0x0006a4000c1e1100 */
[----:B---3--:R-:W-:-:S02]  /*1a450*/  @!P0 IMAD.MOV.U32 R2, RZ, RZ, R24 ;  /* 0x000000ffff028224 */ /* 0x008fc400078e0018 */
[----:B------:R-:W3:Y:S01]  /*1a460*/  LDL R24, [R1+0xc6c] ;  /* 0x000c6c0001187983 */ /* 0x000ee20000100800 */
[----:B------:R-:W-:-:S05]  /*1a470*/  @!P0 IMAD.MOV.U32 R3, RZ, RZ, R134 ;  /* 0x000000ffff038224 */ /* 0x000fca00078e0086 */
[----:B------:R0:W3:Y:S01]  /*1a480*/  @!P0 LDG.E.U8 R158, desc[UR32][R2.64] ;  /* 0x00000020029e8981 */ /* 0x0000e2000c1e1100 */
[----:B------:R-:W-:Y:S01]  /*1a490*/  PRMT R160, RZ, 0x7610, R160 ;  /* 0x00007610ffa07816 */ /* 0x000fe200000000a0 */
[----:B0-----:R-:W-:Y:S02]  /*1a4a0*/  @!P0 IMAD.MOV.U32 R2, RZ, RZ, R131 ;  /* 0x000000ffff028224 */ /* 0x001fe400078e0083 */
[----:B------:R-:W-:-:S05]  /*1a4b0*/  @!P0 IMAD.MOV.U32 R3, RZ, RZ, R142 ;  /* 0x000000ffff038224 */ /* 0x000fca00078e008e */
[----:B------:R0:W3:Y:S02]  /*1a4c0*/  @!P0 LDG.E.U8 R159, desc[UR32][R2.64] ;  /* 0x00000020029f8981 */ /* 0x0000e4000c1e1100 */
[----:B0-----:R-:W-:Y:S02]  /*1a4d0*/  @!P0 IMAD.MOV.U32 R2, RZ, RZ, R139 ;  /* 0x000000ffff028224 */ /* 0x001fe400078e008b */
[----:B------:R-:W-:-:S05]  /*1a4e0*/  @!P0 IMAD.MOV.U32 R3, RZ, RZ, R150 ;  /* 0x000000ffff038224 */ /* 0x000fca00078e0096 */
[----:B------:R0:W3:Y:S01]  /*1a4f0*/  @!P0 LDG.E.U8 R160, desc[UR32][R2.64] ;  /* 0x0000002002a08981 */ /* 0x0000e2000c1e1100 */
[----:B------:R-:W-:Y:S02]  /*1a500*/  PRMT R162, RZ, 0x7610, R162 ;  /* 0x00007610ffa27816 */ /* 0x000fe400000000a2 */
[----:B------:R-:W-:Y:S01]  /*1a510*/  PRMT R163, RZ, 0x7610, R163 ;  /* 0x00007610ffa37816 */ /* 0x000fe200000000a3 */
[----:B0-----:R-:W-:Y:S01]  /*1a520*/  @!P0 IMAD.MOV.U32 R2, RZ, RZ, R147 ;  /* 0x000000ffff028224 */ /* 0x001fe200078e0093 */
[----:B------:R-:W-:Y:S01]  /*1a530*/  PRMT R164, RZ, 0x7610, R164 ;  /* 0x00007610ffa47816 */ /* 0x000fe200000000a4 */
[----:B------:R-:W-:Y:S02]  /*1a540*/  @!P0 IMAD.MOV.U32 R3, RZ, RZ, R31 ;  /* 0x000000ffff038224 */ /* 0x000fe400078e001f */
[----:B------:R-:W3:Y:S04]  /*1a550*/  LDL R31, [R1+0xc2c] ;  /* 0x000c2c00011f7983 */ /* 0x000ee80000100800 */
[----:B------:R0:W3:Y:S02]  /*1a560*/  @!P0 LDG.E.U8 R162, desc[UR32][R2.64] ;  /* 0x0000002002a28981 */ /* 0x0000e4000c1e1100 */
[----:B0-----:R-:W-:-:S02]  /*1a570*/  @!P0 IMAD.MOV.U32 R2, RZ, RZ, R34 ;  /* 0x000000ffff028224 */ /* 0x001fc400078e0022 */
[----:B------:R-:W-:Y:S01]  /*1a580*/  @!P0 IMAD.MOV.U32 R3, RZ, RZ, R37 ;  /* 0x000000ffff038224 */ /* 0x000fe200078e0025 */
[----:B------:R-:W3:Y:S04]  /*1a590*/  LDL R34, [R1+0xc0c] ;  /* 0x000c0c0001227983 */ /* 0x000ee80000100800 */
[----:B------:R-:W3:Y:S04]  /*1a5a0*/  LDL R37, [R1+0xc08] ;  /* 0x000c080001257983 */ /* 0x000ee80000100800 */
[----:B------:R0:W3:Y:S01]  /*1a5b0*/  @!P0 LDG.E.U8 R163, desc[UR32][R2.64] ;  /* 0x0000002002a38981 */ /* 0x0000e2000c1e1100 */
[----:B------:R-:W-:Y:S01]  /*1a5c0*/  PRMT R165, RZ, 0x7610, R165 ;  /* 0x00007610ffa57816 */ /* 0x000fe200000000a5 */
[----:B0-----:R-:W-:-:S02]  /*1a5d0*/  @!P0 IMAD.MOV.U32 R2, RZ, RZ, R30 ;  /* 0x000000ffff028224 */ /* 0x001fc400078e001e */
[----:B------:R-:W-:Y:S01]  /*1a5e0*/  @!P0 IMAD.MOV.U32 R3, RZ, RZ, R33 ;  /* 0x000000ffff038224 */ /* 0x000fe200078e0021 */
[----:B------:R-:W3:Y:S04]  /*1a5f0*/  LDL R30, [R1+0xbec] ;  /* 0x000bec00011e7983 */ /* 0x000ee80000100800 */
[----:B------:R4:W3:Y:S04]  /*1a600*/  @!P0 LDG.E.U8 R164, desc[UR32][R2.64] ;  /* 0x0000002002a48981 */ /* 0x0008e8000c1e1100 */
[----:B------:R-:W3:Y:S01]  /*1a610*/  LDL R33, [R1+0xbe8] ;  /* 0x000be80001217983 */ /* 0x000ee20000100800 */
[----:B------:R-:W-:Y:S01]  /*1a620*/  PRMT R166, RZ, 0x7610, R166 ;  /* 0x00007610ffa67816 */ /* 0x000fe200000000a6 */
[----:B----4-:R-:W-:-:S02]  /*1a630*/  @!P0 IMAD.MOV.U32 R2, RZ, RZ, R28 ;  /* 0x000000ffff028224 */ /* 0x010fc400078e001c */
[----:B--2---:R-:W-:Y:S01]  /*1a640*/  @!P0 IMAD.MOV.U32 R3, RZ, RZ, R29 ;  /* 0x000000ffff038224 */ /* 0x004fe200078e001d */
[----:B------:R-:W2:Y:S04]  /*1a650*/  LDL R28, [R1+0xbcc] ;  /* 0x000bcc00011c7983 */ /* 0x000ea80000100800 */
[----:B------:R0:W4:Y:S04]  /*1a660*/  @!P0 LDG.E.U8 R165, desc[UR32][R2.64] ;  /* 0x0000002002a58981 */ /* 0x000128000c1e1100 */
[----:B------:R-:W4:Y:S01]  /*1a670*/  LDL R29, [R1+0xbc8] ;  /* 0x000bc800011d7983 */ /* 0x000f220000100800 */
[----:B------:R-:W-:Y:S01]  /*1a680*/  PRMT R167, RZ, 0x7610, R167 ;  /* 0x00007610ffa77816 */ /* 0x000fe200000000a7 */
[----:B0-----:R-:W-:-:S02]  /*1a690*/  @!P0 IMAD.MOV.U32 R2, RZ, RZ, R125 ;  /* 0x000000ffff028224 */ /* 0x001fc400078e007d */
[----:B------:R-:W-:Y:S01]  /*1a6a0*/  @!P0 IMAD.MOV.U32 R3, RZ, RZ, R127 ;  /* 0x000000ffff038224 */ /* 0x000fe200078e007f */
[----:B------:R-:W-:Y:S01]  /*1a6b0*/  PRMT R169, RZ, 0x7610, R169 ;  /* 0x00007610ffa97816 */ /* 0x000fe200000000a9 */
[----:B------:R-:W4:Y:S04]  /*1a6c0*/  LDL R127, [R1+0x910] ;  /* 0x00091000017f7983 */ /* 0x000f280000100800 */
[----:B------:R0:W4:Y:S01]  /*1a6d0*/  @!P0 LDG.E.U8 R166, desc[UR32][R2.64] ;  /* 0x0000002002a68981 */ /* 0x000122000c1e1100 */
[----:B------:R-:W-:Y:S02]  /*1a6e0*/  PRMT R170, RZ, 0x7610, R170 ;  /* 0x00007610ffaa7816 */ /* 0x000fe400000000aa */
[----:B------:R-:W-:Y:S01]  /*1a6f0*/  PRMT R171, RZ, 0x7610, R171 ;  /* 0x00007610ffab7816 */ /* 0x000fe200000000ab */
[----:B------:R-:W4:Y:S01]  /*1a700*/  LDL R125, [R1+0x914] ;  /* 0x00091400017d7983 */ /* 0x000f220000100800 */
[----:B0-----:R-:W-:-:S03]  /*1a710*/  @!P0 IMAD.MOV.U32 R3, RZ, RZ, R27 ;  /* 0x000000ffff038224 */ /* 0x001fc600078e001b */
[----:B------:R-:W4:Y:S01]  /*1a720*/  LDL R27, [R1+0x990] ;  /* 0x00099000011b7983 */ /* 0x000f220000100800 */
[----:B---3--:R-:W-:-:S03]  /*1a730*/  @!P0 IMAD.MOV.U32 R2, RZ, RZ, R24 ;  /* 0x000000ffff028224 */ /* 0x008fc600078e0018 */
[----:B------:R-:W3:Y:S04]  /*1a740*/  LDL R24, [R1+0x994] ;  /* 0x0009940001187983 */ /* 0x000ee80000100800 */
[----:B------:R0:W3:Y:S02]  /*1a750*/  @!P0 LDG.E.U8 R167, desc[UR32][R2.64] ;  /* 0x0000002002a78981 */ /* 0x0000e4000c1e1100 */
[----:B0-----:R-:W-:Y:S02]  /*1a760*/  @!P0 IMAD.MOV.U32 R2, RZ, RZ, R25 ;  /* 0x000000ffff028224 */ /* 0x001fe400078e0019 */
[----:B------:R-:W3:Y:S01]  /*1a770*/  LDL R25, [R1+0x974] ;  /* 0x0009740001197983 */ /* 0x000ee20000100800 */
[----:B------:R-:W-:-:S03]  /*1a780*/  @!P0 IMAD.MOV.U32 R3, RZ, RZ, R26 ;  /* 0x000000ffff038224 */ /* 0x000fc600078e001a */
[----:B------:R-:W3:Y:S04]  /*1a790*/  LDL R26, [R1+0x970] ;  /* 0x00097000011a7983 */ /* 0x000ee80000100800 */
[----:B------:R0:W3:Y:S02]  /*1a7a0*/  @!P0 LDG.E.U8 R169, desc[UR32][R2.64] ;  /* 0x0000002002a98981 */ /* 0x0000e4000c1e1100 */
[----:B0-----:R-:W-:Y:S02]  /*1a7b0*/  @!P0 IMAD.MOV.U32 R3, RZ, RZ, R32 ;  /* 0x000000ffff038224 */ /* 0x001fe400078e0020 */
[----:B------:R-:W3:Y:S01]  /*1a7c0*/  LDL R32, [R1+0x950] ;  /* 0x0009500001207983 */ /* 0x000ee20000100800 */
[----:B------:R-:W-:Y:S02]  /*1a7d0*/  PRMT R172, RZ, 0x7610, R172 ;  /* 0x00007610ffac7816 */ /* 0x000fe400000000ac */
[----:B------:R-:W-:Y:S01]  /*1a7e0*/  PRMT R173, RZ, 0x7610, R173 ;  /* 0x00007610ffad7816 */ /* 0x000fe200000000ad */
[----:B------:R-:W-:-:S02]  /*1a7f0*/  @!P0 IMAD.MOV.U32 R2, RZ, RZ, R31 ;  /* 0x000000ffff028224 */ /* 0x000fc400078e001f */
        /* <DEDUP_REMOVED lines=9> */
[----:B------:R-:W-:-:S03]  /*1a890*/  @!P0 IMAD.MOV.U32 R3, RZ, RZ, R33 ;  /* 0x000000ffff038224 */ /* 0x000fc600078e0021 */
[----:B------:R-:W3:Y:S04]  /*1a8a0*/  LDL R33, [R1+0x8d4] ;  /* 0x0008d40001217983 */ /* 0x000ee80000100800 */
[----:B------:R2:W3:Y:S01]  /*1a8b0*/  @!P0 LDG.E.U8 R172, desc[UR32][R2.64] ;  /* 0x0000002002ac8981 */ /* 0x0004e2000c1e1100 */
[----:B------:R-:W-:Y:S01]  /*1a8c0*/  PRMT R174, RZ, 0x7610, R174 ;  /* 0x00007610ffae7816 */ /* 0x000fe200000000ae */
[----:B--2---:R-:W-:Y:S02]  /*1a8d0*/  @!P0 IMAD.MOV.U32 R2, RZ, RZ, R28 ;  /* 0x000000ffff028224 */ /* 0x004fe400078e001c */
[----:B----4-:R-:W-:Y:S01]  /*1a8e0*/  @!P0 IMAD.MOV.U32 R3, RZ, RZ, R29 ;  /* 0x000000ffff038224 */ /* 0x010fe200078e001d */
[----:B------:R-:W2:Y:S04]  /*1a8f0*/  LDL R28, [R1+0x8b4] ;  /* 0x0008b400011c7983 */ /* 0x000ea80000100800 */
[----:B------:R-:W4:Y:S04]  /*1a900*/  LDL R29, [R1+0x8b0] ;  /* 0x0008b000011d7983 */ /* 0x000f280000100800 */
[----:B------:R0:W4:Y:S02]  /*1a910*/  @!P0 LDG.E.U8 R173, desc[UR32][R2.64] ;  /* 0x0000002002ad8981 */ /* 0x000124000c1e1100 */
[----:B0-----:R-:W-:-:S02]  /*1a920*/  @!P0 IMAD.MOV.U32 R3, RZ, RZ, R27 ;  /* 0x000000ffff038224 */ /* 0x001fc400078e001b */
[----:B------:R-:W4:Y:S01]  /*1a930*/  LDL R27, [R1+0x890] ;  /* 0x00089000011b7983 */ /* 0x000f220000100800 */
[----:B---3--:R-:W-:-:S03]  /*1a940*/  @!P0 IMAD.MOV.U32 R2, RZ, RZ, R24 ;  /* 0x000000ffff028224 */ /* 0x008fc600078e0018 */
[----:B------:R-:W3:Y:S04]  /*1a950*/  LDL R24, [R1+0x894] ;  /* 0x0008940001187983 */ /* 0x000ee80000100800 */
[----:B------:R0:W3:Y:S02]  /*1a960*/  @!P0 LDG.E.U8 R174, desc[UR32][R2.64] ;  /* 0x0000002002ae8981 */ /* 0x0000e4000c1e1100 */
[----:B0-----:R-:W-:Y:S02]  /*1a970*/  @!P0 IMAD.MOV.U32 R2, RZ, RZ, R25 ;  /* 0x000000ffff028224 */ /* 0x001fe400078e0019 */
[----:B------:R-:W3:Y:S01]  /*1a980*/  LDL R25, [R1+0x874] ;  /* 0x0008740001197983 */ /* 0x000ee20000100800 */
[----:B------:R-:W-:-:S03]  /*1a990*/  @!P0 IMAD.MOV.U32 R3, RZ, RZ, R26 ;  /* 0x000000ffff038224 */ /* 0x000fc600078e001a */
[----:B------:R-:W3:Y:S01]  /*1a9a0*/  LDL R26, [R1+0x870] ;  /* 0x00087000011a7983 */ /* 0x000ee20000100800 */
[----:B------:R-:W-:Y:S02]  /*1a9b0*/  PRMT R176, RZ, 0x7610, R176 ;  /* 0x00007610ffb07816 */ /* 0x000fe400000000b0 */
[----:B------:R-:W-:-:S04]  /*1a9c0*/  PRMT R177, RZ, 0x7610, R177 ;  /* 0x00007610ffb17816 */ /* 0x000fc800000000b1 */
[----:B------:R0:W3:Y:S01]  /*1a9d0*/  @!P0 LDG.E.U8 R176, desc[UR32][R2.64] ;  /* 0x0000002002b08981 */ /* 0x0000e2000c1e1100 */
[----:B------:R-:W-:Y:S01]  /*1a9e0*/  PRMT R178, RZ, 0x7610, R178 ;  /* 0x00007610ffb27816 */ /* 0x000fe200000000b2 */
[----:B0-----:R-:W-:Y:S01]  /*1a9f0*/  @!P0 IMAD.MOV.U32 R3, RZ, RZ, R32 ;  /* 0x000000ffff038224 */ /* 0x001fe200078e0020 */
[----:B------:R-:W-:Y:S01]  /*1aa00*/  PRMT R179, RZ, 0x7610, R179 ;  /* 0x00007610ffb37816 */ /* 0x000fe200000000b3 */
[----:B------:R-:W3:Y:S01]  /*1aa10*/  LDL R32, [R1+0x850] ;  /* 0x0008500001207983 */ /* 0x000ee20000100800 */
[----:B------:R-:W-:Y:S02]  /*1aa20*/  PRMT R180, RZ, 0x7610, R180 ;  /* 0x00007610ffb47816 */ /* 0x000fe400000000b4 */
[----:B------:R-:W-:Y:S01]  /*1aa30*/  PRMT R181, RZ, 0x7610, R181 ;  /* 0x00007610ffb57816 */ /* 0x000fe200000000b5 */
[----:B------:R-:W-:Y:S02]  /*1aa40*/  @!P0 IMAD.MOV.U32 R2, RZ, RZ, R31 ;  /* 0x000000ffff028224 */ /* 0x000fe400078e001f */
[----:B------:R-:W3:Y:S04]  /*1aa50*/  LDL R31, [R1+0x854] ;  /* 0x00085400011f7983 */ /* 0x000ee80000100800 */
[----:B------:R0:W3:Y:S02]  /*1aa60*/  @!P0 LDG.E.U8 R177, desc[UR32][R2.64] ;  /* 0x0000002002b18981 */ /* 0x0000e4000c1e1100 */
[----:B0-----:R-:W-:-:S02]  /*1aa70*/  @!P0 IMAD.MOV.U32 R2, RZ, RZ, R128 ;  /* 0x000000ffff028224 */ /* 0x001fc400078e0080 */
[----:B------:R-:W-:-:S05]  /*1aa80*/  @!P0 IMAD.MOV.U32 R3, RZ, RZ, R129 ;  /* 0x000000ffff038224 */ /* 0x000fca00078e0081 */
[----:B------:R0:W3:Y:S02]  /*1aa90*/  @!P0 LDG.E.U8 R178, desc[UR32][R2.64] ;  /* 0x0000002002b28981 */ /* 0x0000e4000c1e1100 */
[----:B0-----:R-:W-:Y:S02]  /*1aaa0*/  @!P0 IMAD.MOV.U32 R2, RZ, RZ, R125 ;  /* 0x000000ffff028224 */ /* 0x001fe400078e007d */
[----:B------:R-:W-:-:S05]  /*1aab0*/  @!P0 IMAD.MOV.U32 R3, RZ, RZ, R127 ;  /* 0x000000ffff038224 */ /* 0x000fca00078e007f */
[----:B------:R0:W3:Y:S02]  /*1aac0*/  @!P0 LDG.E.U8 R179, desc[UR32][R2.64] ;  /* 0x0000002002b38981 */ /* 0x0000e4000c1e1100 */
[----:B0-----:R-:W-:Y:S02]  /*1aad0*/  @!P0 IMAD.MOV.U32 R2, RZ, RZ, R30 ;  /* 0x000000ffff028224 */ /* 0x001fe400078e001e */
[----:B------:R-:W-:Y:S01]  /*1aae0*/  @!P0 IMAD.MOV.U32 R3, RZ, RZ, R37 ;  /* 0x000000ffff038224 */ /* 0x000fe200078e0025 */
[----:B------:R-:W3:Y:S04]  /*1aaf0*/  LDL R30, [R1+0x830] ;  /* 0x00083000011e7983 */ /* 0x000ee80000100800 */
[----:B------:R0:W3:Y:S04]  /*1ab00*/  @!P0 LDG.E.U8 R180, desc[UR32][R2.64] ;  /* 0x0000002002b48981 */ /* 0x0000e8000c1e1100 */
[----:B------:R-:W3:Y:S01]  /*1ab10*/  LDL.LU R235, [R1+0x834] ;  /* 0x0008340001eb7983 */ /* 0x000ee20000300800 */
[----:B------:R-:W-:-:S02]  /*1ab20*/  PRMT R183, RZ, 0x7610, R183 ;  /* 0x00007610ffb77816 */ /* 0x000fc400000000b7 */
[----:B------:R-:W-:Y:S01]  /*1ab30*/  PRMT R184, RZ, 0x7610, R184 ;  /* 0x00007610ffb87816 */ /* 0x000fe200000000b8 */
[----:B------:R-:W3:Y:S01]  /*1ab40*/  LDL R132, [R1+0x7b0] ;  /* 0x0007b00001847983 */ /* 0x000ee20000100800 */
[----:B0-----:R-:W-:Y:S02]  /*1ab50*/  @!P0 IMAD.MOV.U32 R2, RZ, RZ, R33 ;  /* 0x000000ffff028224 */ /* 0x001fe400078e0021 */
[----:B------:R-:W-:Y:S01]  /*1ab60*/  @!P0 IMAD.MOV.U32 R3, RZ, RZ, R34 ;  /* 0x000000ffff038224 */ /* 0x000fe200078e0022 */
[----:B------:R-:W3:Y:S04]  /*1ab70*/  LDL R130, [R1+0x7b4] ;  /* 0x0007b40001827983 */ /* 0x000ee80000100800 */
[----:B------:R2:W3:Y:S04]  /*1ab80*/  @!P0 LDG.E.U8 R181, desc[UR32][R2.64] ;  /* 0x0000002002b58981 */ /* 0x0004e8000c1e1100 */
[----:B------:R-:W3:Y:S04]  /*1ab90*/  LDL R129, [R1+0x790] ;  /* 0x0007900001817983 */ /* 0x000ee80000100800 */
[----:B------:R-:W3:Y:S01]  /*1aba0*/  LDL R128, [R1+0x794] ;  /* 0x0007940001807983 */ /* 0x000ee20000100800 */
[----:B--2---:R-:W-:-:S02]  /*1abb0*/  @!P0 IMAD.MOV.U32 R2, RZ, RZ, R28 ;  /* 0x000000ffff028224 */ /* 0x004fc400078e001c */
[----:B----4-:R-:W-:Y:S01]  /*1abc0*/  @!P0 IMAD.MOV.U32 R3, RZ, RZ, R29 ;  /* 0x000000ffff038224 */ /* 0x010fe200078e001d */
[----:B------:R-:W2:Y:S04]  /*1abd0*/  LDL R28, [R1+0x814] ;  /* 0x00081400011c7983 */ /* 0x000ea80000100800 */
[----:B------:R-:W4:Y:S04]  /*1abe0*/  LDL R29, [R1+0x810] ;  /* 0x00081000011d7983 */ /* 0x000f280000100800 */
[----:B------:R0:W4:Y:S04]  /*1abf0*/  @!P0 LDG.E.U8 R183, desc[UR32][R2.64] ;  /* 0x0000002002b78981 */ /* 0x000128000c1e1100 */
[----:B------:R-:W4:Y:S04]  /*1ac00*/  LDL R127, [R1+0x770] ;  /* 0x00077000017f7983 */ /* 0x000f280000100800 */
[----:B------:R-:W4:Y:S01]  /*1ac10*/  LDL R125, [R1+0x774] ;  /* 0x00077400017d7983 */ /* 0x000f220000100800 */
[----:B0-----:R-:W-:-:S03]  /*1ac20*/  @!P0 IMAD.MOV.U32 R3, RZ, RZ, R27 ;  /* 0x000000ffff038224 */ /* 0x001fc600078e001b */
[----:B------:R-:W4:Y:S01]  /*1ac30*/  LDL R27, [R1+0x7f0] ;  /* 0x0007f000011b7983 */ /* 0x000f220000100800 */
[----:B------:R-:W-:-:S03]  /*1ac40*/  PRMT R185, RZ, 0x7610, R185 ;  /* 0x00007610ffb97816 */ /* 0x000fc600000000b9 */
[----:B------:R-:W4:Y:S04]  /*1ac50*/  LDL R37, [R1+0x750] ;  /* 0x0007500001257983 */ /* 0x000f280000100800 */
[----:B------:R-:W4:Y:S01]  /*1ac60*/  LDL R34, [R1+0x754] ;  /* 0x0007540001227983 */ /* 0x000f220000100800 */
[----:B------:R-:W-:-:S03]  /*1ac70*/  PRMT R186, RZ, 0x7610, R186 ;  /* 0x00007610ffba7816 */ /* 0x000fc600000000ba */
        /* <DEDUP_REMOVED lines=19> */
[----:B------:R-:W-:-:S05]  /*1adb0*/  @!P0 IMAD.MOV.U32 R2, RZ, RZ, R235 ;  /* 0x000000ffff028224 */ /* 0x000fca00078e00eb */
[----:B------:R2:W3:Y:S02]  /*1adc0*/  @!P0 LDG.E.U8 R187, desc[UR32][R2.64] ;  /* 0x0000002002bb8981 */ /* 0x0004e4000c1e1100 */
[----:B--2---:R-:W-:Y:S02]  /*1add0*/  @!P0 IMAD.MOV.U32 R2, RZ, RZ, R28 ;  /* 0x000000ffff028224 */ /* 0x004fe400078e001c */
[----:B------:R-:W2:Y:S01]  /*1ade0*/  LDL R28, [R1+0x6f4] ;  /* 0x0006f400011c7983 */ /* 0x000ea20000100800 */
[----:B----4-:R-:W-:-:S03]  /*1adf0*/  @!P0 IMAD.MOV.U32 R3, RZ, RZ, R29 ;  /* 0x000000ffff038224 */ /* 0x010fc600078e001d */
[----:B------:R-:W4:Y:S04]  /*1ae00*/  LDL R29, [R1+0x6f0] ;  /* 0x0006f000011d7983 */ /* 0x000f280000100800 */
[----:B------:R0:W4:Y:S02]  /*1ae10*/  @!P0 LDG.E.U8 R188, desc[UR32][R2.64] ;  /* 0x0000002002bc8981 */ /* 0x000124000c1e1100 */
[----:B0-----:R-:W-:Y:S02]  /*1ae20*/  @!P0 IMAD.MOV.U32 R3, RZ, RZ, R27 ;  /* 0x000000ffff038224 */ /* 0x001fe400078e001b */
[----:B------:R-:W4:Y:S01]  /*1ae30*/  LDL R27, [R1+0x6d0] ;  /* 0x0006d000011b7983 */ /* 0x000f220000100800 */
[----:B---3--:R-:W-:-:S03]  /*1ae40*/  @!P0 IMAD.MOV.U32 R2, RZ, RZ, R24 ;  /* 0x000000ffff028224 */ /* 0x008fc600078e0018 */
[----:B------:R-:W3:Y:S04]  /*1ae50*/  LDL R24, [R1+0x6d4] ;  /* 0x0006d40001187983 */ /* 0x000ee80000100800 */
[----:B------:R0:W3:Y:S02]  /*1ae60*/  @!P0 LDG.E.U8 R190, desc[UR32][R2.64] ;  /* 0x0000002002be8981 */ /* 0x0000e4000c1e1100 */
[----:B0-----:R-:W-:Y:S02]  /*1ae70*/  @!P0 IMAD.MOV.U32 R2, RZ, RZ, R25 ;  /* 0x000000ffff028224 */ /* 0x001fe400078e0019 */
[----:B------:R-:W3:Y:S01]  /*1ae80*/  LDL R25, [R1+0x6b4] ;  /* 0x0006b40001197983 */ /* 0x000ee20000100800 */
[----:B------:R-:W-:Y:S01]  /*1ae90*/  PRMT R193, RZ, 0x7610, R193 ;  /* 0x00007610ffc17816 */ /* 0x000fe200000000c1 */
[----:B------:R-:W-:Y:S01]  /*1aea0*/  @!P0 IMAD.MOV.U32 R3, RZ, RZ, R26 ;  /* 0x000000ffff038224 */ /* 0x000fe200078e001a */
[----:B------:R-:W-:Y:S01]  /*1aeb0*/  PRMT R197, RZ, 0x7610, R197 ;  /* 0x00007610ffc57816 */ /* 0x000fe200000000c5 */
[----:B------:R-:W3:Y:S04]  /*1aec0*/  LDL R26, [R1+0x6b0] ;  /* 0x0006b000011a7983 */ /* 0x000ee80000100800 */
[----:B------:R0:W3:Y:S01]  /*1aed0*/  @!P0 LDG.E.U8 R193, desc[UR32][R2.64] ;  /* 0x0000002002c18981 */ /* 0x0000e2000c1e1100 */
[----:B------:R-:W-:-:S02]  /*1aee0*/  PRMT R200, RZ, 0x7610, R200 ;  /* 0x00007610ffc87816 */ /* 0x000fc400000000c8 */
[----:B------:R-:W-:Y:S01]  /*1aef0*/  PRMT R203, RZ, 0x7610, R203 ;  /* 0x00007610ffcb7816 */ /* 0x000fe200000000cb */
[----:B------:R-:W3:Y:S01]  /*1af00*/  LDL.LU R252, [R1+0x690] ;  /* 0x0006900001fc7983 */ /* 0x000ee20000300800 */
[----:B------:R-:W-:Y:S02]  /*1af10*/  PRMT R204, RZ, 0x7610, R204 ;  /* 0x00007610ffcc7816 */ /* 0x000fe400000000cc */
[----:B------:R-:W-:Y:S01]  /*1af20*/  PRMT R206, RZ, 0x7610, R206 ;  /* 0x00007610ffce7816 */ /* 0x000fe200000000ce */
[----:B------:R-:W3:Y:S01]  /*1af30*/  LDL.LU R244, [R1+0x694] ;  /* 0x0006940001f47983 */ /* 0x000ee20000300800 */
[----:B0-----:R-:W-:Y:S02]  /*1af40*/  @!P0 IMAD.MOV.U32 R2, RZ, RZ, R130 ;  /* 0x000000ffff028224 */ /* 0x001fe400078e0082 */
[----:B------:R-:W-:-:S05]  /*1af50*/  @!P0 IMAD.MOV.U32 R3, RZ, RZ, R132 ;  /* 0x000000ffff038224 */ /* 0x000fca00078e0084 */
[----:B------:R0:W3:Y:S02]  /*1af60*/  @!P0 LDG.E.U8 R197, desc[UR32][R2.64] ;  /* 0x0000002002c58981 */ /* 0x0000e4000c1e1100 */
        /* <DEDUP_REMOVED lines=8> */
[----:B------:R0:W3:Y:S01]  /*1aff0*/  @!P0 LDG.E.U8 R204, desc[UR32][R2.64] ;  /* 0x0000002002cc8981 */ /* 0x0000e2000c1e1100 */
[----:B------:R-:W-:Y:S01]  /*1b000*/  PRMT R208, RZ, 0x7610, R208 ;  /* 0x00007610ffd07816 */ /* 0x000fe200000000d0 */
        /* <DEDUP_REMOVED lines=8> */
[----:B--2---:R-:W-:Y:S02]  /*1b090*/  @!P0 IMAD.MOV.U32 R2, RZ, RZ, R28 ;  /* 0x000000ffff028224 */ /* 0x004fe400078e001c */
[----:B----4-:R-:W-:-:S05]  /*1b0a0*/  @!P0 IMAD.MOV.U32 R3, RZ, RZ, R29 ;  /* 0x000000ffff038224 */ /* 0x010fca00078e001d */
[----:B------:R0:W2:Y:S02]  /*1b0b0*/  @!P0 LDG.E.U8 R209, desc[UR32][R2.64] ;  /* 0x0000002002d18981 */ /* 0x0000a4000c1e1100 */
[----:B0-----:R-:W-:Y:S02]  /*1b0c0*/  @!P0 IMAD.MOV.U32 R3, RZ, RZ, R27 ;  /* 0x000000ffff038224 */ /* 0x001fe400078e001b */
[----:B---3--:R-:W-:Y:S02]  /*1b0d0*/  @!P0 IMAD.MOV.U32 R2, RZ, RZ, R24 ;  /* 0x000000ffff028224 */ /* 0x008fe400078e0018 */
[----:B------:R-:W3:Y:S04]  /*1b0e0*/  LDL R24, [R1+0x634] ;  /* 0x0006340001187983 */ /* 0x000ee80000100800 */
[----:B------:R-:W4:Y:S04]  /*1b0f0*/  LDL.LU R31, [R1+0x670] ;  /* 0x00067000011f7983 */ /* 0x000f280000300800 */
[----:B------:R-:W2:Y:S04]  /*1b100*/  LDL.LU R153, [R1+0x674] ;  /* 0x0006740001997983 */ /* 0x000ea80000300800 */
[----:B------:R0:W3:Y:S04]  /*1b110*/  @!P0 LDG.E.U8 R210, desc[UR32][R2.64] ;  /* 0x0000002002d28981 */ /* 0x0000e8000c1e1100 */
[----:B------:R-:W3:Y:S04]  /*1b120*/  LDL R34, [R1+0x998] ;  /* 0x0009980001227983 */ /* 0x000ee80000100800 */
[----:B------:R-:W3:Y:S01]  /*1b130*/  LDL R30, [R1+0xbac] ;  /* 0x000bac00011e7983 */ /* 0x000ee20000100800 */
[----:B0-----:R-:W-:-:S03]  /*1b140*/  @!P0 IMAD.MOV.U32 R2, RZ, RZ, R25 ;  /* 0x000000ffff028224 */ /* 0x001fc600078e0019 */
[----:B------:R-:W3:Y:S04]  /*1b150*/  LDL.LU R27, [R1+0x630] ;  /* 0x00063000011b7983 */ /* 0x000ee80000300800 */
[----:B------:R-:W3:Y:S04]  /*1b160*/  LDL.LU R25, [R1+0x610] ;  /* 0x0006100001197983 */ /* 0x000ee80000300800 */
[----:B------:R-:W3:Y:S04]  /*1b170*/  LDL.LU R37, [R1+0x614] ;  /* 0x0006140001257983 */ /* 0x000ee80000300800 */
[----:B------:R-:W3:Y:S04]  /*1b180*/  LDL.LU R29, [R1+0x654] ;  /* 0x00065400011d7983 */ /* 0x000ee80000300800 */
[----:B------:R-:W3:Y:S04]  /*1b190*/  LDL.LU R233, [R1+0x650] ;  /* 0x0006500001e97983 */ /* 0x000ee80000300800 */
[----:B------:R-:W3:Y:S04]  /*1b1a0*/  LDL.LU R125, [R1+0xd64] ;  /* 0x000d6400017d7983 */ /* 0x000ee80000300800 */
[----:B------:R-:W3:Y:S04]  /*1b1b0*/  LDL.LU R128, [R1+0xd80] ;  /* 0x000d800001807983 */ /* 0x000ee80000300800 */
[----:B------:R-:W3:Y:S01]  /*1b1c0*/  LDL.LU R133, [R1+0xd44] ;  /* 0x000d440001857983 */ /* 0x000ee20000300800 */
[----:B------:R-:W-:-:S03]  /*1b1d0*/  PRMT R211, RZ, 0x7610, R211 ;  /* 0x00007610ffd37816 */ /* 0x000fc600000000d3 */
[----:B------:R-:W3:Y:S01]  /*1b1e0*/  LDL.LU R136, [R1+0xd60] ;  /* 0x000d600001887983 */ /* 0x000ee20000300800 */
[----:B------:R-:W-:-:S03]  /*1b1f0*/  @!P0 IMAD.MOV.U32 R3, RZ, RZ, R26 ;  /* 0x000000ffff038224 */ /* 0x000fc600078e001a */
[----:B------:R-:W3:Y:S04]  /*1b200*/  LDL.LU R141, [R1+0xd24] ;  /* 0x000d2400018d7983 */ /* 0x000ee80000300800 */
[----:B------:R-:W3:Y:S04]  /*1b210*/  LDL.LU R144, [R1+0xd40] ;  /* 0x000d400001907983 */ /* 0x000ee80000300800 */
[----:B------:R-:W3:Y:S04]  /*1b220*/  LDL.LU R149, [R1+0xd04] ;  /* 0x000d040001957983 */ /* 0x000ee80000300800 */
[----:B------:R-:W3:Y:S01]  /*1b230*/  LDL R32, [R1+0xf98] ;  /* 0x000f980001207983 */ /* 0x000ee20000100800 */
[----:B------:R-:W-:-:S03]  /*1b240*/  PRMT R213, RZ, 0x7610, R213 ;  /* 0x00007610ffd57816 */ /* 0x000fc600000000d5 */
[----:B------:R0:W3:Y:S01]  /*1b250*/  @!P0 LDG.E.U8 R211, desc[UR32][R2.64] ;  /* 0x0000002002d38981 */ /* 0x0000e2000c1e1100 */
[----:B------:R-:W-:-:S03]  /*1b260*/  PRMT R215, RZ, 0x7610, R215 ;  /* 0x00007610ffd77816 */ /* 0x000fc600000000d7 */
[----:B------:R-:W3:Y:S01]  /*1b270*/  LDL R129, [R1+0xb9c] ;  /* 0x000b9c0001817983 */ /* 0x000ee20000100800 */
[----:B------:R-:W-:-:S03]  /*1b280*/  PRMT R216, RZ, 0x7610, R216 ;  /* 0x00007610ffd87816 */ /* 0x000fc600000000d8 */
[----:B------:R-:W3:Y:S01]  /*1b290*/  LDL R28, [R1+0xf80] ;  /* 0x000f8000011c7983 */ /* 0x000ee20000100800 */
[----:B0-----:R-:W-:Y:S02]  /*1b2a0*/  @!P0 IMAD.MOV.U32 R2, RZ, RZ, R244 ;  /* 0x000000ffff028224 */ /* 0x001fe400078e00f4 */
[----:B------:R-:W-:Y:S01]  /*1b2b0*/  @!P0 IMAD.MOV.U32 R3, RZ, RZ, R252 ;  /* 0x000000ffff038224 */ /* 0x000fe200078e00fc */
[----:B------:R-:W3:Y:S04]  /*1b2c0*/  LDL R26, [R1+0xf84] ;  /* 0x000f8400011a7983 */ /* 0x000ee80000100800 */
[----:B------:R4:W3:Y:S01]  /*1b2d0*/  @!P0 LDG.E.U8 R213, desc[UR32][R2.64] ;  /* 0x0000002002d58981 */ /* 0x0008e2000c1e1100 */
[----:B------:R-:W-:Y:S02]  /*1b2e0*/  PRMT R217, RZ, 0x7610, R217 ;  /* 0x00007610ffd97816 */ /* 0x000fe400000000d9 */
[----:B------:R-:W-:Y:S01]  /*1b2f0*/  PRMT R219, RZ, 0x7610, R219 ;  /* 0x00007610ffdb7816 */ /* 0x000fe200000000db */
[----:B------:R-:W3:Y:S01]  /*1b300*/  LDL R127, [R1+0xf60] ;  /* 0x000f6000017f7983 */ /* 0x000ee20000100800 */
[----:B------:R-:W-:-:S02]  /*1b310*/  PRMT R220, RZ, 0x7610, R220 ;  /* 0x00007610ffdc7816 */ /* 0x000fc400000000dc */
[----:B------:R-:W-:Y:S01]  /*1b320*/  PRMT R222, RZ, 0x7610, R222 ;  /* 0x00007610ffde7816 */ /* 0x000fe200000000de */
[----:B------:R-:W3:Y:S01]  /*1b330*/  LDL R33, [R1+0xf44] ;  /* 0x000f440001217983 */ /* 0x000ee20000100800 */
[----:B----4-:R-:W-:Y:S02]  /*1b340*/  @!P0 IMAD.MOV.U32 R3, RZ, RZ, R31 ;  /* 0x000000ffff038224 */ /* 0x010fe400078e001f */
[----:B--2---:R-:W-:-:S05]  /*1b350*/  @!P0 IMAD.MOV.U32 R2, RZ, RZ, R153 ;  /* 0x000000ffff028224 */ /* 0x004fca00078e0099 */
[----:B------:R3:W2:Y:S02]  /*1b360*/  @!P0 LDG.E.U8 R215, desc[UR32][R2.64] ;  /* 0x0000002002d78981 */ /* 0x0006a4000c1e1100 */
[----:B---3--:R-:W-:Y:S02]  /*1b370*/  @!P0 IMAD.MOV.U32 R2, RZ, RZ, R29 ;  /* 0x000000ffff028224 */ /* 0x008fe400078e001d */
[----:B------:R-:W-:-:S05]  /*1b380*/  @!P0 IMAD.MOV.U32 R3, RZ, RZ, R233 ;  /* 0x000000ffff038224 */ /* 0x000fca00078e00e9 */
[----:B------:R0:W3:Y:S02]  /*1b390*/  @!P0 LDG.E.U8 R216, desc[UR32][R2.64] ;  /* 0x0000002002d88981 */ /* 0x0000e4000c1e1100 */
[----:B0-----:R-:W-:Y:S02]  /*1b3a0*/  @!P0 IMAD.MOV.U32 R2, RZ, RZ, R24 ;  /* 0x000000ffff028224 */ /* 0x001fe400078e0018 */
[----:B------:R-:W4:Y:S01]  /*1b3b0*/  LDL R24, [R1+0xf64] ;  /* 0x000f640001187983 */ /* 0x000f220000100800 */
[----:B------:R-:W-:-:S05]  /*1b3c0*/  @!P0 IMAD.MOV.U32 R3, RZ, RZ, R27 ;  /* 0x000000ffff038224 */ /* 0x000fca00078e001b */
[----:B------:R0:W3:Y:S02]  /*1b3d0*/  @!P0 LDG.E.U8 R217, desc[UR32][R2.64] ;  /* 0x0000002002d98981 */ /* 0x0000e4000c1e1100 */
[----:B0-----:R-:W-:Y:S02]  /*1b3e0*/  @!P0 IMAD.MOV.U32 R2, RZ, RZ, R37 ;  /* 0x000000ffff028224 */ /* 0x001fe400078e0025 */
[----:B------:R-:W-:-:S05]  /*1b3f0*/  @!P0 IMAD.MOV.U32 R3, RZ, RZ, R25 ;  /* 0x000000ffff038224 */ /* 0x000fca00078e0019 */
[----:B------:R0:W3:Y:S04]  /*1b400*/  @!P0 LDG.E.U8 R219, desc[UR32][R2.64] ;  /* 0x0000002002db8981 */ /* 0x0000e8000c1e1100 */
[----:B------:R1:W-:Y:S01]  /*1b410*/  STL [R1+0x1038], R250 ;  /* 0x001038fa01007387 */ /* 0x0003e20000100800 */
[----:B0-----:R-:W-:Y:S02]  /*1b420*/  @!P0 IMAD.MOV.U32 R2, RZ, RZ, R250 ;  /* 0x000000ffff028224 */ /* 0x001fe400078e00fa */
[----:B------:R-:W-:Y:S01]  /*1b430*/  @!P0 IMAD.MOV.U32 R3, RZ, RZ, R249 ;  /* 0x000000ffff038224 */ /* 0x000fe200078e00f9 */
[----:B-1----:R-:W2:Y:S04]  /*1b440*/  LDL.LU R250, [R1+0x6ac] ;  /* 0x0006ac0001fa7983 */ /* 0x002ea80000300800 */
[----:B------:R0:W3:Y:S04]  /*1b450*/  @!P0 LDG.E.U8 R220, desc[UR32][R2.64] ;  /* 0x0000002002dc8981 */ /* 0x0000e8000c1e1100 */
[----:B------:R1:W-:Y:S01]  /*1b460*/  STL [R1+0x1034], R249 ;  /* 0x001034f901007387 */ /* 0x0003e20000100800 */
[----:B0-----:R-:W-:-:S02]  /*1b470*/  @!P0 IMAD.MOV.U32 R2, RZ, RZ, R242 ;  /* 0x000000ffff028224 */ /* 0x001fc400078e00f2 */
[----:B------:R-:W-:Y:S01]  /*1b480*/  @!P0 IMAD.MOV.U32 R3, RZ, RZ, R241 ;  /* 0x000000ffff038224 */ /* 0x000fe200078e00f1 */
[----:B-1----:R-:W3:Y:S04]  /*1b490*/  LDL.LU R249, [R1+0x6a4] ;  /* 0x0006a40001f97983 */ /* 0x002ee80000300800 */
[----:B------:R0:W-:Y:S04]  /*1b4a0*/  STL [R1+0x1040], R242 ;  /* 0x001040f201007387 */ /* 0x0001e80000100800 */
[----:B------:R1:W3:Y:S04]  /*1b4b0*/  @!P0 LDG.E.U8 R222, desc[UR32][R2.64] ;  /* 0x0000002002de8981 */ /* 0x0002e8000c1e1100 */
[----:B0-----:R-:W2:Y:S04]  /*1b4c0*/  LDL.LU R242, [R1+0x6e8] ;  /* 0x0006e80001f27983 */ /* 0x001ea80000300800 */
[----:B------:R0:W-:Y:S01]  /*1b4d0*/  STL [R1+0x103c], R241 ;  /* 0x00103cf101007387 */ /* 0x0001e20000100800 */
[----:B-1----:R-:W-:Y:S01]  /*1b4e0*/  @!P0 IMAD.MOV.U32 R3, RZ, RZ, R34 ;  /* 0x000000ffff038224 */ /* 0x002fe200078e0022 */
[----:B------:R-:W-:Y:S01]  /*1b4f0*/  PRMT R225, RZ, 0x7610, R225 ;  /* 0x00007610ffe17816 */ /* 0x000fe200000000e1 */
[----:B------:R-:W-:-:S05]  /*1b500*/  @!P0 IMAD.MOV.U32 R2, RZ, RZ, R30 ;  /* 0x000000ffff028224 */ /* 0x000fca00078e001e */
[----:B------:R1:W3:Y:S04]  /*1b510*/  @!P0 LDG.E.U8 R225, desc[UR32][R2.64] ;  /* 0x0000002002e18981 */ /* 0x0002e8000c1e1100 */
[----:B0-----:R-:W3:Y:S04]  /*1b520*/  LDL.LU R241, [R1+0x6e0] ;  /* 0x0006e00001f17983 */ /* 0x001ee80000300800 */
[----:B------:R-:W2:Y:S04]  /*1b530*/  LDL R34, [R1+0xf40] ;  /* 0x000f400001227983 */ /* 0x000ea80000100800 */
[----:B------:R-:W3:Y:S04]  /*1b540*/  LDL R30, [R1+0xf24] ;  /* 0x000f2400011e7983 */ /* 0x000ee80000100800 */
[----:B------:R-:W3:Y:S01]  /*1b550*/  LDL R130, [R1+0xf20] ;  /* 0x000f200001827983 */ /* 0x000ee20000100800 */
[----:B-1----:R-:W-:-:S03]  /*1b560*/  @!P0 IMAD.MOV.U32 R2, RZ, RZ, R32 ;  /* 0x000000ffff028224 */ /* 0x002fc600078e0020 */
[----:B------:R-:W3:Y:S01]  /*1b570*/  LDL R32, [R1+0xf04] ;  /* 0x000f040001207983 */ /* 0x000ee20000100800 */
[----:B------:R-:W-:Y:S01]  /*1b580*/  PRMT R224, RZ, 0x7610, R224 ;  /* 0x00007610ffe07816 */ /* 0x000fe200000000e0 */
[----:B------:R-:W-:Y:S02]  /*1b590*/  @!P0 IMAD.MOV.U32 R3, RZ, RZ, R129 ;  /* 0x000000ffff038224 */ /* 0x000fe400078e0081 */
[----:B------:R-:W3:Y:S01]  /*1b5a0*/  LDL R129, [R1+0xf00] ;  /* 0x000f000001817983 */ /* 0x000ee20000100800 */
[----:B------:R-:W-:-:S03]  /*1b5b0*/  PRMT R223, RZ, 0x7610, R223 ;  /* 0x00007610ffdf7816 */ /* 0x000fc600000000df */
[----:B------:R0:W3:Y:S01]  /*1b5c0*/  @!P0 LDG.E.U8 R224, desc[UR32][R2.64] ;  /* 0x0000002002e08981 */ /* 0x0000e2000c1e1100 */
[----:B------:R-:W-:Y:S02]  /*1b5d0*/  PRMT R221, RZ, 0x7610, R221 ;  /* 0x00007610ffdd7816 */ /* 0x000fe400000000dd */
[----:B------:R-:W-:Y:S01]  /*1b5e0*/  PRMT R218, RZ, 0x7610, R218 ;  /* 0x00007610ffda7816 */ /* 0x000fe200000000da */
[----:B------:R-:W3:Y:S01]  /*1b5f0*/  LDL R135, [R1+0xe40] ;  /* 0x000e400001877983 */ /* 0x000ee20000100800 */
[----:B------:R-:W-:Y:S02]  /*1b600*/  PRMT R214, RZ, 0x7610, R214 ;  /* 0x00007610ffd67816 */ /* 0x000fe400000000d6 */
[----:B------:R-:W-:Y:S01]  /*1b610*/  PRMT R207, RZ, 0x7610, R207 ;  /* 0x00007610ffcf7816 */ /* 0x000fe200000000cf */
[----:B------:R-:W3:Y:S01]  /*1b620*/  LDL R132, [R1+0xe20] ;  /* 0x000e200001847983 */ /* 0x000ee20000100800 */
[----:B0-----:R-:W-:Y:S02]  /*1b630*/  @!P0 IMAD.MOV.U32 R2, RZ, RZ, R26 ;  /* 0x000000ffff028224 */ /* 0x001fe400078e001a */
[----:B------:R-:W-:Y:S01]  /*1b640*/  @!P0 IMAD.MOV.U32 R3, RZ, RZ, R28 ;  /* 0x000000ffff038224 */ /* 0x000fe200078e001c */
[----:B------:R-:W3:Y:S04]  /*1b650*/  LDL R26, [R1+0xee4] ;  /* 0x000ee400011a7983 */ /* 0x000ee80000100800 */
[----:B------:R-:W3:Y:S04]  /*1b660*/  LDL R28, [R1+0xee0] ;  /* 0x000ee000011c7983 */ /* 0x000ee80000100800 */
[----:B------:R4:W3:Y:S02]  /*1b670*/  @!P0 LDG.E.U8 R223, desc[UR32][R2.64] ;  /* 0x0000002002df8981 */ /* 0x0008e4000c1e1100 */
[----:B----4-:R-:W-:-:S02]  /*1b680*/  @!P0 IMAD.MOV.U32 R2, RZ, RZ, R24 ;  /* 0x000000ffff028224 */ /* 0x010fc400078e0018 */
[----:B------:R-:W4:Y:S01]  /*1b690*/  LDL R24, [R1+0xec4] ;  /* 0x000ec40001187983 */ /* 0x000f220000100800 */
[----:B------:R-:W-:-:S03]  /*1b6a0*/  @!P0 IMAD.MOV.U32 R3, RZ, RZ, R127 ;  /* 0x000000ffff038224 */ /* 0x000fc600078e007f */
[----:B------:R-:W4:Y:S04]  /*1b6b0*/  LDL R127, [R1+0xec0] ;  /* 0x000ec000017f7983 */ /* 0x000f280000100800 */
[----:B------:R0:W4:Y:S02]  /*1b6c0*/  @!P0 LDG.E.U8 R221, desc[UR32][R2.64] ;  /* 0x0000002002dd8981 */ /* 0x000124000c1e1100 */
[----:B0-----:R-:W-:Y:S02]  /*1b6d0*/  @!P0 IMAD.MOV.U32 R2, RZ, RZ, R33 ;  /* 0x000000ffff028224 */ /* 0x001fe400078e0021 */
[----:B------:R-:W4:Y:S01]  /*1b6e0*/  LDL R33, [R1+0xea4] ;  /* 0x000ea40001217983 */ /* 0x000f220000100800 */
[----:B------:R-:W-:Y:S01]  /*1b6f0*/  PRMT R189, RZ, 0x7610, R189 ;  /* 0x00007610ffbd7816 */ /* 0x000fe200000000bd */
[----:B--2---:R-:W-:-:S02]  /*1b700*/  @!P0 IMAD.MOV.U32 R3, RZ, RZ, R34 ;  /* 0x000000ffff038224 */ /* 0x004fc400078e0022 */
[----:B------:R-:W2:Y:S04]  /*1b710*/  LDL R34, [R1+0xea0] ;  /* 0x000ea00001227983 */ /* 0x000ea80000100800 */
[----:B------:R3:W2:Y:S02]  /*1b720*/  @!P0 LDG.E.U8 R218, desc[UR32][R2.64] ;  /* 0x0000002002da8981 */ /* 0x0006a4000c1e1100 */
[----:B---3--:R-:W-:Y:S02]  /*1b730*/  @!P0 IMAD.MOV.U32 R2, RZ, RZ, R30 ;  /* 0x000000ffff028224 */ /* 0x008fe400078e001e */
[----:B------:R-:W-:Y:S01]  /*1b740*/  @!P0 IMAD.MOV.U32 R3, RZ, RZ, R130 ;  /* 0x000000ffff038224 */ /* 0x000fe200078e0082 */
[----:B------:R-:W3:Y:S04]  /*1b750*/  LDL R30, [R1+0xe84] ;  /* 0x000e8400011e7983 */ /* 0x000ee80000100800 */
[----:B------:R0:W3:Y:S04]  /*1b760*/  @!P0 LDG.E.U8 R214, desc[UR32][R2.64] ;  /* 0x0000002002d68981 */ /* 0x0000e8000c1e1100 */
[----:B------:R-:W3:Y:S01]  /*1b770*/  LDL R130, [R1+0xe24] ;  /* 0x000e240001827983 */ /* 0x000ee20000100800 */
[----:B0-----:R-:W-:-:S03]  /*1b780*/  @!P0 IMAD.MOV.U32 R2, RZ, RZ, R32 ;  /* 0x000000ffff028224 */ /* 0x001fc600078e0020 */
[----:B------:R-:W3:Y:S01]  /*1b790*/  LDL R32, [R1+0xe80] ;  /* 0x000e800001207983 */ /* 0x000ee20000100800 */
[----:B------:R-:W-:Y:S01]  /*1b7a0*/  @!P0 IMAD.MOV.U32 R3, RZ, RZ, R129 ;  /* 0x000000ffff038224 */ /* 0x000fe200078e0081 */
[----:B------:R-:W-:Y:S02]  /*1b7b0*/  PRMT R182, RZ, 0x7610, R182 ;  /* 0x00007610ffb67816 */ /* 0x000fe400000000b6 */
[----:B------:R-:W3:Y:S04]  /*1b7c0*/  LDL R129, [R1+0xe00] ;  /* 0x000e000001817983 */ /* 0x000ee80000100800 */
[----:B------:R0:W3:Y:S02]  /*1b7d0*/  @!P0 LDG.E.U8 R207, desc[UR32][R2.64] ;  /* 0x0000002002cf8981 */ /* 0x0000e4000c1e1100 */
[----:B0-----:R-:W-:-:S02]  /*1b7e0*/  @!P0 IMAD.MOV.U32 R2, RZ, RZ, R26 ;  /* 0x000000ffff028224 */ /* 0x001fc400078e001a */
[----:B------:R-:W-:Y:S01]  /*1b7f0*/  @!P0 IMAD.MOV.U32 R3, RZ, RZ, R28 ;  /* 0x000000ffff038224 */ /* 0x000fe200078e001c */
[----:B------:R-:W3:Y:S04]  /*1b800*/  LDL R26, [R1+0xe64] ;  /* 0x000e6400011a7983 */ /* 0x000ee80000100800 */
[----:B------:R-:W3:Y:S04]  /*1b810*/  LDL R28, [R1+0xe60] ;  /* 0x000e6000011c7983 */ /* 0x000ee80000100800 */
[----:B------:R4:W3:Y:S02]  /*1b820*/  @!P0 LDG.E.U8 R189, desc[UR32][R2.64] ;  /* 0x0000002002bd8981 */ /* 0x0008e4000c1e1100 */
[----:B----4-:R-:W-:-:S02]  /*1b830*/  @!P0 IMAD.MOV.U32 R2, RZ, RZ, R24 ;  /* 0x000000ffff028224 */ /* 0x010fc400078e0018 */
[----:B------:R-:W4:Y:S01]  /*1b840*/  LDL R24, [R1+0xe44] ;  /* 0x000e440001187983 */ /* 0x000f220000100800 */
[----:B------:R-:W-:-:S03]  /*1b850*/  @!P0 IMAD.MOV.U32 R3, RZ, RZ, R127 ;  /* 0x000000ffff038224 */ /* 0x000fc600078e007f */
[----:B------:R-:W4:Y:S01]  /*1b860*/  LDL R127, [R1+0xe04] ;  /* 0x000e0400017f7983 */ /* 0x000f220000100800 */
[----:B------:R-:W-:-:S03]  /*1b870*/  PRMT R175, RZ, 0x7610, R175 ;  /* 0x00007610ffaf7816 */ /* 0x000fc600000000af */
[----:B------:R0:W4:Y:S02]  /*1b880*/  @!P0 LDG.E.U8 R182, desc[UR32][R2.64] ;  /* 0x0000002002b68981 */ /* 0x000124000c1e1100 */
[----:B0-----:R-:W-:Y:S02]  /*1b890*/  @!P0 IMAD.MOV.U32 R2, RZ, RZ, R33 ;  /* 0x000000ffff028224 */ /* 0x001fe400078e0021 */
[----:B------:R-:W4:Y:S01]  /*1b8a0*/  LDL R33, [R1+0xde4] ;  /* 0x000de40001217983 */ /* 0x000f220000100800 */
[----:B------:R-:W-:Y:S02]  /*1b8b0*/  PRMT R168, RZ, 0x7610, R168 ;  /* 0x00007610ffa87816 */ /* 0x000fe400000000a8 */
[----:B------:R-:W-:Y:S01]  /*1b8c0*/  PRMT R161, RZ, 0x7610, R161 ;  /* 0x00007610ffa17816 */ /* 0x000fe200000000a1 */
[----:B--2---:R-:W-:Y:S02]  /*1b8d0*/  @!P0 IMAD.MOV.U32 R3, RZ, RZ, R34 ;  /* 0x000000ffff038224 */ /* 0x004fe400078e0022 */
[----:B------:R-:W2:Y:S04]  /*1b8e0*/  LDL R34, [R1+0xde0] ;  /* 0x000de00001227983 */ /* 0x000ea80000100800 */
[----:B------:R3:W2:Y:S02]  /*1b8f0*/  @!P0 LDG.E.U8 R175, desc[UR32][R2.64] ;  /* 0x0000002002af8981 */ /* 0x0006a4000c1e1100 */
[----:B---3--:R-:W-:-:S02]  /*1b900*/  @!P0 IMAD.MOV.U32 R2, RZ, RZ, R30 ;  /* 0x000000ffff028224 */ /* 0x008fc400078e001e */
        /* <DEDUP_REMOVED lines=8> */
[----:B------:R4:W3:Y:S02]  /*1b990*/  @!P0 LDG.E.U8 R161, desc[UR32][R2.64] ;  /* 0x0000002002a18981 */ /* 0x0008e4000c1e1100 */
[----:B----4-:R-:W-:Y:S02]  /*1b9a0*/  @!P0 IMAD.MOV.U32 R2, RZ, RZ, R24 ;  /* 0x000000ffff028224 */ /* 0x010fe400078e0018 */
[----:B------:R-:W4:Y:S01]  /*1b9b0*/  LDL R24, [R1+0xd84] ;  /* 0x000d840001187983 */ /* 0x000f220000100800 */
[----:B------:R-:W-:Y:S01]  /*1b9c0*/  PRMT R22, RZ, 0x7610, R22 ;  /* 0x00007610ff167816 */ /* 0x000fe20000000016 */
[----:B------:R-:W-:-:S02]  /*1b9d0*/  @!P0 IMAD.MOV.U32 R3, RZ, RZ, R135 ;  /* 0x000000ffff038224 */ /* 0x000fc400078e0087 */
[----:B------:R0:W-:Y:S04]  /*1b9e0*/  STS.U8 [R232+UR4+0x200], R18 ;  /* 0x00020012e8007988 */ /* 0x0001e80008000004 */
[----:B------:R1:W4:Y:S01]  /*1b9f0*/  @!P0 LDG.E.U8 R22, desc[UR32][R2.64] ;  /* 0x0000002002168981 */ /* 0x000322000c1e1100 */
[----:B0-----:R-:W-:Y:S01]  /*1ba00*/  PRMT R18, RZ, 0x7610, R18 ;  /* 0x00007610ff127816 */ /* 0x001fe20000000012 */
[----:B-1----:R-:W-:Y:S02]  /*1ba10*/  @!P0 IMAD.MOV.U32 R2, RZ, RZ, R130 ;  /* 0x000000ffff028224 */ /* 0x002fe400078e0082 */
[----:B------:R-:W-:Y:S01]  /*1ba20*/  @!P0 IMAD.MOV.U32 R3, RZ, RZ, R132 ;  /* 0x000000ffff038224 */ /* 0x000fe200078e0084 */
[----:B------:R0:W-:Y:S04]  /*1ba30*/  STS.U8 [R232+UR4+0x400], R17 ;  /* 0x00040011e8007988 */ /* 0x0001e80008000004 */
[----:B------:R1:W4:Y:S04]  /*1ba40*/  @!P0 LDG.E.U8 R18, desc[UR32][R2.64] ;  /* 0x0000002002128981 */ /* 0x000328000c1e1100 */
[----:B------:R1:W-:Y:S01]  /*1ba50*/  STS.U8 [R232+UR4+0x600], R16 ;  /* 0x00060010e8007988 */ /* 0x0003e20008000004 */
[----:B0-----:R-:W-:-:S03]  /*1ba60*/  PRMT R17, RZ, 0x7610, R17 ;  /* 0x00007610ff117816 */ /* 0x001fc60000000011 */
[----:B------:R-:W4:Y:S01]  /*1ba70*/  LDL R132, [R1+0xd00] ;  /* 0x000d000001847983 */ /* 0x000f220000100800 */
[----:B-1----:R-:W-:Y:S02]  /*1ba80*/  @!P0 IMAD.MOV.U32 R2, RZ, RZ, R127 ;  /* 0x000000ffff028224 */ /* 0x002fe400078e007f */
[----:B------:R-:W-:Y:S01]  /*1ba90*/  @!P0 IMAD.MOV.U32 R3, RZ, RZ, R129 ;  /* 0x000000ffff038224 */ /* 0x000fe200078e0081 */
[----:B------:R-:W-:-:S04]  /*1baa0*/  PRMT R16, RZ, 0x7610, R16 ;  /* 0x00007610ff107816 */ /* 0x000fc80000000010 */
[----:B------:R0:W4:Y:S02]  /*1bab0*/  @!P0 LDG.E.U8 R17, desc[UR32][R2.64] ;  /* 0x0000002002118981 */ /* 0x000124000c1e1100 */
[----:B0-----:R-:W-:Y:S02]  /*1bac0*/  @!P0 IMAD.MOV.U32 R2, RZ, RZ, R33 ;  /* 0x000000ffff028224 */ /* 0x001fe400078e0021 */
[----:B------:R-:W4:Y:S04]  /*1bad0*/  LDL R33, [R1+0xce0] ;  /* 0x000ce00001217983 */ /* 0x000f280000100800 */
[----:B------:R0:W-:Y:S04]  /*1bae0*/  STS.U8 [R232+UR4+0x800], R15 ;  /* 0x0008000fe8007988 */ /* 0x0001e80008000004 */
[----:B------:R1:W-:Y:S01]  /*1baf0*/  STS.U8 [R232+UR4+0xa00], R14 ;  /* 0x000a000ee8007988 */ /* 0x0003e20008000004 */
[----:B0-----:R-:W-:Y:S01]  /*1bb00*/  PRMT R15, RZ, 0x7610, R15 ;  /* 0x00007610ff0f7816 */ /* 0x001fe2000000000f */
[----:B--2---:R-:W-:-:S05]  /*1bb10*/  @!P0 IMAD.MOV.U32 R3, RZ, RZ, R34 ;  /* 0x000000ffff038224 */ /* 0x004fca00078e0022 */
[----:B------:R3:W2:Y:S01]  /*1bb20*/  @!P0 LDG.E.U8 R16, desc[UR32][R2.64] ;  /* 0x0000002002108981 */ /* 0x0006a2000c1e1100 */
[----:B-1----:R-:W-:Y:S01]  /*1bb30*/  PRMT R14, RZ, 0x7610, R14 ;  /* 0x00007610ff0e7816 */ /* 0x002fe2000000000e */
[----:B---3--:R-:W-:Y:S02]  /*1bb40*/  @!P0 IMAD.MOV.U32 R2, RZ, RZ, R30 ;  /* 0x000000ffff028224 */ /* 0x008fe400078e001e */
[----:B------:R-:W-:Y:S02]  /*1bb50*/  @!P0 IMAD.MOV.U32 R3, RZ, RZ, R32 ;  /* 0x000000ffff038224 */ /* 0x000fe400078e0020 */
[----:B------:R-:W3:Y:S04]  /*1bb60*/  LDL R32, [R1+0xce4] ;  /* 0x000ce40001207983 */ /* 0x000ee80000100800 */
[----:B------:R-:W2:Y:S04]  /*1bb70*/  LDL.LU R234, [R1+0xd20] ;  /* 0x000d200001ea7983 */ /* 0x000ea80000300800 */
[----:B------:R0:W3:Y:S04]  /*1bb80*/  @!P0 LDG.E.U8 R15, desc[UR32][R2.64] ;  /* 0x00000020020f8981 */ /* 0x0000e8000c1e1100 */
[----:B------:R-:W3:Y:S04]  /*1bb90*/  LDL R30, [R1+0xcc0] ;  /* 0x000cc000011e7983 */ /* 0x000ee80000100800 */
[----:B------:R-:W3:Y:S01]  /*1bba0*/  LDL R127, [R1+0xca0] ;  /* 0x000ca000017f7983 */ /* 0x000ee20000100800 */
[----:B0-----:R-:W-:-:S03]  /*1bbb0*/  @!P0 IMAD.MOV.U32 R2, RZ, RZ, R26 ;  /* 0x000000ffff028224 */ /* 0x001fc600078e001a */
[----:B------:R-:W3:Y:S01]  /*1bbc0*/  LDL R130, [R1+0xc80] ;  /* 0x000c800001827983 */ /* 0x000ee20000100800 */
[----:B------:R-:W-:-:S03]  /*1bbd0*/  @!P0 IMAD.MOV.U32 R3, RZ, RZ, R28 ;  /* 0x000000ffff038224 */ /* 0x000fc600078e001c */
[----:B------:R-:W3:Y:S04]  /*1bbe0*/  LDL R129, [R1+0xc84] ;  /* 0x000c840001817983 */ /* 0x000ee80000100800 */
[----:B------:R-:W3:Y:S04]  /*1bbf0*/  LDL R28, [R1+0xcc4] ;  /* 0x000cc400011c7983 */ /* 0x000ee80000100800 */
[----:B------:R4:W3:Y:S04]  /*1bc00*/  @!P0 LDG.E.U8 R14, desc[UR32][R2.64] ;  /* 0x00000020020e8981 */ /* 0x0008e8000c1e1100 */
[----:B------:R-:W3:Y:S04]  /*1bc10*/  LDL R26, [R1+0xc64] ;  /* 0x000c6400011a7983 */ /* 0x000ee80000100800 */
[----:B------:R0:W-:Y:S04]  /*1bc20*/  STS.U8 [R232+UR4+0xc00], R13 ;  /* 0x000c000de8007988 */ /* 0x0001e80008000004 */
[----:B------:R1:W-:Y:S04]  /*1bc30*/  STS.U8 [R232+UR4+0xe00], R12 ;  /* 0x000e000ce8007988 */ /* 0x0003e80008000004 */
[----:B------:R1:W-:Y:S04]  /*1bc40*/  STS.U8 [R232+UR4+0x1000], R11 ;  /* 0x0010000be8007988 */ /* 0x0003e80008000004 */
[----:B------:R1:W-:Y:S04]  /*1bc50*/  STS.U8 [R232+UR4+0x1200], R10 ;  /* 0x0012000ae8007988 */ /* 0x0003e80008000004 */
[----:B------:R1:W-:Y:S04]  /*1bc60*/  STS.U8 [R232+UR4+0x1400], R7 ;  /* 0x00140007e8007988 */ /* 0x0003e80008000004 */
[----:B------:R-:W3:Y:S04]  /*1bc70*/  LDL R34, [R1+0xc60] ;  /* 0x000c600001227983 */ /* 0x000ee80000100800 */
[----:B------:R1:W-:Y:S04]  /*1bc80*/  STS.U8 [R232+UR4+0x1600], R6 ;  /* 0x00160006e8007988 */ /* 0x0003e80008000004 */
[----:B------:R1:W-:Y:S04]  /*1bc90*/  STS.U8 [R232+UR4+0x1800], R5 ;  /* 0x00180005e8007988 */ /* 0x0003e80008000004 */
[----:B------:R1:W-:Y:S04]  /*1bca0*/  STS.U8 [R232+UR4+0x1a00], R4 ;  /* 0x001a0004e8007988 */ /* 0x0003e80008000004 */
[----:B------:R1:W-:Y:S04]  /*1bcb0*/  STS.U8 [R232+UR4], R19 ;  /* 0x00000013e8007988 */ /* 0x0003e80008000004 */
[----:B------:R2:W-:Y:S04]  /*1bcc0*/  STS.U8 [R232+UR4+0x1c00], R20 ;  /* 0x001c0014e8007988 */ /* 0x0005e80008000004 */
        /* <DEDUP_REMOVED lines=12> */
[----:B------:R3:W-:Y:S01]  /*1bd90*/  STS.U8 [R232+UR4+0x3600], R167 ;  /* 0x003600a7e8007988 */ /* 0x0007e20008000004 */
[----:B------:R-:W-:-:S02]  /*1bda0*/  PRMT R191, RZ, 0x7610, R191 ;  /* 0x00007610ffbf7816 */ /* 0x000fc400000000bf */
[----:B------:R-:W-:Y:S01]  /*1bdb0*/  PRMT R192, RZ, 0x7610, R192 ;  /* 0x00007610ffc07816 */ /* 0x000fe200000000c0 */
[----:B------:R-:W3:Y:S01]  /*1bdc0*/  LDL R135, [R1+0x7a8] ;  /* 0x0007a80001877983 */ /* 0x000ee20000100800 */
[----:B----4-:R-:W-:-:S03]  /*1bdd0*/  @!P0 IMAD.MOV.U32 R2, RZ, RZ, R24 ;  /* 0x000000ffff028224 */ /* 0x010fc600078e0018 */
[----:B------:R-:W4:Y:S01]  /*1bde0*/  LDL R24, [R1+0xca4] ;  /* 0x000ca40001187983 */ /* 0x000f220000100800 */
[----:B0-----:R-:W-:Y:S01]  /*1bdf0*/  PRMT R13, RZ, 0x7610, R13 ;  /* 0x00007610ff0d7816 */ /* 0x001fe2000000000d */
[----:B------:R-:W-:Y:S01]  /*1be00*/  @!P0 IMAD.MOV.U32 R3, RZ, RZ, R128 ;  /* 0x000000ffff038224 */ /* 0x000fe200078e0080 */
[----:B-1----:R-:W-:-:S04]  /*1be10*/  PRMT R12, RZ, 0x7610, R12 ;  /* 0x00007610ff0c7816 */ /* 0x002fc8000000000c */
[----:B------:R0:W4:Y:S01]  /*1be20*/  @!P0 LDG.E.U8 R13, desc[UR32][R2.64] ;  /* 0x00000020020d8981 */ /* 0x000122000c1e1100 */
[----:B------:R-:W-:Y:S01]  /*1be30*/  PRMT R11, RZ, 0x7610, R11 ;  /* 0x00007610ff0b7816 */ /* 0x000fe2000000000b */
[----:B0-----:R-:W-:Y:S02]  /*1be40*/  @!P0 IMAD.MOV.U32 R2, RZ, RZ, R125 ;  /* 0x000000ffff028224 */ /* 0x001fe400078e007d */
[----:B------:R-:W-:-:S05]  /*1be50*/  @!P0 IMAD.MOV.U32 R3, RZ, RZ, R136 ;  /* 0x000000ffff038224 */ /* 0x000fca00078e0088 */
[----:B------:R0:W4:Y:S01]  /*1be60*/  @!P0 LDG.E.U8 R12, desc[UR32][R2.64] ;  /* 0x00000020020c8981 */ /* 0x000122000c1e1100 */
[----:B------:R-:W-:Y:S01]  /*1be70*/  PRMT R10, RZ, 0x7610, R10 ;  /* 0x00007610ff0a7816 */ /* 0x000fe2000000000a */
[----:B0-----:R-:W-:Y:S02]  /*1be80*/  @!P0 IMAD.MOV.U32 R2, RZ, RZ, R133 ;  /* 0x000000ffff028224 */ /* 0x001fe400078e0085 */
[----:B------:R-:W-:-:S05]  /*1be90*/  @!P0 IMAD.MOV.U32 R3, RZ, RZ, R144 ;  /* 0x000000ffff038224 */ /* 0x000fca00078e0090 */
[----:B------:R0:W4:Y:S01]  /*1bea0*/  @!P0 LDG.E.U8 R11, desc[UR32][R2.64] ;  /* 0x00000020020b8981 */ /* 0x000122000c1e1100 */
[----:B------:R-:W-:Y:S01]  /*1beb0*/  PRMT R7, RZ, 0x7610, R7 ;  /* 0x00007610ff077816 */ /* 0x000fe20000000007 */
[----:B0-----:R-:W-:Y:S01]  /*1bec0*/  @!P0 IMAD.MOV.U32 R2, RZ, RZ, R141 ;  /* 0x000000ffff028224 */ /* 0x001fe200078e008d */
[----:B------:R-:W-:Y:S02]  /*1bed0*/  PRMT R6, RZ, 0x7610, R6 ;  /* 0x00007610ff067816 */ /* 0x000fe40000000006 */
[----:B------:R-:W-:Y:S02]  /*1bee0*/  PRMT R5, RZ, 0x7610, R5 ;  /* 0x00007610ff057816 */ /* 0x000fe40000000005 */
[----:B------:R-:W-:Y:S02]  /*1bef0*/  PRMT R4, RZ, 0x7610, R4 ;  /* 0x00007610ff047816 */ /* 0x000fe40000000004 */
[----:B------:R-:W-:Y:S01]  /*1bf00*/  PRMT R19, RZ, 0x7610, R19 ;  /* 0x00007610ff137816 */ /* 0x000fe20000000013 */
[----:B--2---:R-:W-:-:S05]  /*1bf10*/  @!P0 IMAD.MOV.U32 R3, RZ, RZ, R234 ;  /* 0x000000ffff038224 */ /* 0x004fca00078e00ea */
[----:B------:R0:W2:Y:S02]  /*1bf20*/  @!P0 LDG.E.U8 R10, desc[UR32][R2.64] ;  /* 0x00000020020a8981 */ /* 0x0000a4000c1e1100 */
[----:B0-----:R-:W-:Y:S02]  /*1bf30*/  @!P0 IMAD.MOV.U32 R2, RZ, RZ, R149 ;  /* 0x000000ffff028224 */ /* 0x001fe400078e0095 */
[----:B------:R-:W-:Y:S01]  /*1bf40*/  @!P0 IMAD.MOV.U32 R3, RZ, RZ, R132 ;  /* 0x000000ffff038224 */ /* 0x000fe200078e0084 */
[----:B------:R-:W-:Y:S01]  /*1bf50*/  PRMT R20, RZ, 0x7610, R20 ;  /* 0x00007610ff147816 */ /* 0x000fe20000000014 */
[----:B------:R-:W2:Y:S04]  /*1bf60*/  LDL R132, [R1+0x788] ;  /* 0x0007880001847983 */ /* 0x000ea80000100800 */
[----:B------:R3:W2:Y:S02]  /*1bf70*/  @!P0 LDG.E.U8 R7, desc[UR32][R2.64] ;  /* 0x0000002002078981 */ /* 0x0006a4000c1e1100 */
[----:B---3--:R-:W-:-:S02]  /*1bf80*/  @!P0 IMAD.MOV.U32 R2, RZ, RZ, R32 ;  /* 0x000000ffff028224 */ /* 0x008fc400078e0020 */
[----:B------:R-:W-:Y:S01]  /*1bf90*/  @!P0 IMAD.MOV.U32 R3, RZ, RZ, R33 ;  /* 0x000000ffff038224 */ /* 0x000fe200078e0021 */
[----:B------:R-:W3:Y:S04]  /*1bfa0*/  LDL R32, [R1+0xc44] ;  /* 0x000c440001207983 */ /* 0x000ee80000100800 */
[----:B------:R-:W2:Y:S04]  /*1bfb0*/  LDL R33, [R1+0xc40] ;  /* 0x000c400001217983 */ /* 0x000ea80000100800 */
[----:B------:R0:W2:Y:S02]  /*1bfc0*/  @!P0 LDG.E.U8 R6, desc[UR32][R2.64] ;  /* 0x0000002002068981 */ /* 0x0000a4000c1e1100 */
[----:B0-----:R-:W-:-:S02]  /*1bfd0*/  @!P0 IMAD.MOV.U32 R2, RZ, RZ, R28 ;  /* 0x000000ffff028224 */ /* 0x001fc400078e001c */
[----:B------:R-:W-:Y:S01]  /*1bfe0*/  @!P0 IMAD.MOV.U32 R3, RZ, RZ, R30 ;  /* 0x000000ffff038224 */ /* 0x000fe200078e001e */
[----:B------:R-:W2:Y:S04]  /*1bff0*/  LDL R28, [R1+0xc24] ;  /* 0x000c2400011c7983 */ /* 0x000ea80000100800 */
[----:B------:R-:W2:Y:S04]  /*1c000*/  LDL R30, [R1+0xc20] ;  /* 0x000c2000011e7983 */ /* 0x000ea80000100800 */
[----:B------:R0:W2:Y:S02]  /*1c010*/  @!P0 LDG.E.U8 R5, desc[UR32][R2.64] ;  /* 0x0000002002058981 */ /* 0x0000a4000c1e1100 */
[----:B0-----:R-:W-:-:S02]  /*1c020*/  @!P0 IMAD.MOV.U32 R3, RZ, RZ, R127 ;  /* 0x000000ffff038224 */ /* 0x001fc400078e007f */
[----:B------:R-:W2:Y:S01]  /*1c030*/  LDL R127, [R1+0xc00] ;  /* 0x000c0000017f7983 */ /* 0x000ea20000100800 */
[----:B----4-:R-:W-:-:S03]  /*1c040*/  @!P0 IMAD.MOV.U32 R2, RZ, RZ, R24 ;  /* 0x000000ffff028224 */ /* 0x010fc600078e0018 */
[----:B------:R-:W4:Y:S04]  /*1c050*/  LDL R24, [R1+0xc04] ;  /* 0x000c040001187983 */ /* 0x000f280000100800 */
[----:B------:R0:W4:Y:S02]  /*1c060*/  @!P0 LDG.E.U8 R4, desc[UR32][R2.64] ;  /* 0x0000002002048981 */ /* 0x000124000c1e1100 */
[----:B0-----:R-:W-:Y:S02]  /*1c070*/  @!P0 IMAD.MOV.U32 R2, RZ, RZ, R129 ;  /* 0x000000ffff028224 */ /* 0x001fe400078e0081 */
[----:B------:R-:W-:Y:S01]  /*1c080*/  @!P0 IMAD.MOV.U32 R3, RZ, RZ, R130 ;  /* 0x000000ffff038224 */ /* 0x000fe200078e0082 */
[----:B------:R-:W-:Y:S01]  /*1c090*/  PRMT R21, RZ, 0x7610, R21 ;  /* 0x00007610ff157816 */ /* 0x000fe20000000015 */
[----:B------:R-:W4:Y:S04]  /*1c0a0*/  LDL R130, [R1+0x968] ;  /* 0x0009680001827983 */ /* 0x000f280000100800 */
[----:B------:R0:W4:Y:S01]  /*1c0b0*/  @!P0 LDG.E.U8 R19, desc[UR32][R2.64] ;  /* 0x0000002002138981 */ /* 0x000122000c1e1100 */
[----:B------:R-:W-:-:S03]  /*1c0c0*/  PRMT R23, RZ, 0x7610, R23 ;  /* 0x00007610ff177816 */ /* 0x000fc60000000017 */
[----:B------:R-:W4:Y:S01]  /*1c0d0*/  LDL R129, [R1+0x96c] ;  /* 0x00096c0001817983 */ /* 0x000f220000100800 */
[----:B0-----:R-:W-:-:S03]  /*1c0e0*/  @!P0 IMAD.MOV.U32 R2, RZ, RZ, R26 ;  /* 0x000000ffff028224 */ /* 0x001fc600078e001a */
[----:B------:R-:W4:Y:S01]  /*1c0f0*/  LDL R26, [R1+0xbe4] ;  /* 0x000be400011a7983 */ /* 0x000f220000100800 */
[----:B------:R-:W-:-:S03]  /*1c100*/  @!P0 IMAD.MOV.U32 R3, RZ, RZ, R34 ;  /* 0x000000ffff038224 */ /* 0x000fc600078e0022 */
[----:B------:R-:W4:Y:S04]  /*1c110*/  LDL R34, [R1+0xbe0] ;  /* 0x000be00001227983 */ /* 0x000f280000100800 */
[----:B------:R3:W4:Y:S01]  /*1c120*/  @!P0 LDG.E.U8 R20, desc[UR32][R2.64] ;  /* 0x0000002002148981 */ /* 0x000722000c1e1100 */
[----:B------:R-:W-:Y:S01]  /*1c130*/  PRMT R156, RZ, 0x7610, R156 ;  /* 0x00007610ff9c7816 */ /* 0x000fe2000000009c */
[----:B---3--:R-:W-:Y:S02]  /*1c140*/  @!P0 IMAD.MOV.U32 R2, RZ, RZ, R32 ;  /* 0x000000ffff028224 */ /* 0x008fe400078e0020 */
[----:B------:R-:W3:Y:S01]  /*1c150*/  LDL R32, [R1+0xbc4] ;  /* 0x000bc40001207983 */ /* 0x000ee20000100800 */
[----:B--2---:R-:W-:-:S03]  /*1c160*/  @!P0 IMAD.MOV.U32 R3, RZ, RZ, R33 ;  /* 0x000000ffff038224 */ /* 0x004fc600078e0021 */
[----:B------:R-:W2:Y:S04]  /*1c170*/  LDL R33, [R1+0xbc0] ;  /* 0x000bc00001217983 */ /* 0x000ea80000100800 */
[----:B------:R0:W2:Y:S02]  /*1c180*/  @!P0 LDG.E.U8 R21, desc[UR32][R2.64] ;  /* 0x0000002002158981 */ /* 0x0000a4000c1e1100 */
[----:B0-----:R-:W-:Y:S02]  /*1c190*/  @!P0 IMAD.MOV.U32 R2, RZ, RZ, R28 ;  /* 0x000000ffff028224 */ /* 0x001fe400078e001c */
[----:B------:R-:W2:Y:S01]  /*1c1a0*/  LDL R28, [R1+0x98c] ;  /* 0x00098c00011c7983 */ /* 0x000ea20000100800 */
[----:B------:R-:W-:-:S03]  /*1c1b0*/  @!P0 IMAD.MOV.U32 R3, RZ, RZ, R30 ;  /* 0x000000ffff038224 */ /* 0x000fc600078e001e */
[----:B------:R-:W2:Y:S04]  /*1c1c0*/  LDL R30, [R1+0x988] ;  /* 0x00098800011e7983 */ /* 0x000ea80000100800 */
[----:B------:R0:W2:Y:S02]  /*1c1d0*/  @!P0 LDG.E.U8 R23, desc[UR32][R2.64] ;  /* 0x0000002002178981 */ /* 0x0000a4000c1e1100 */
[----:B0-----:R-:W-:Y:S02]  /*1c1e0*/  @!P0 IMAD.MOV.U32 R3, RZ, RZ, R127 ;  /* 0x000000ffff038224 */ /* 0x001fe400078e007f */
[----:B------:R-:W2:Y:S01]  /*1c1f0*/  LDL R127, [R1+0x948] ;  /* 0x00094800017f7983 */ /* 0x000ea20000100800 */
[----:B----4-:R-:W-:-:S03]  /*1c200*/  @!P0 IMAD.MOV.U32 R2, RZ, RZ, R24 ;  /* 0x000000ffff028224 */ /* 0x010fc600078e0018 */
[----:B------:R-:W4:Y:S04]  /*1c210*/  LDL R24, [R1+0x94c] ;  /* 0x00094c0001187983 */ /* 0x000f280000100800 */
[----:B------:R0:W4:Y:S02]  /*1c220*/  @!P0 LDG.E.U8 R156, desc[UR32][R2.64] ;  /* 0x00000020029c8981 */ /* 0x000124000c1e1100 */
[----:B0-----:R-:W-:Y:S02]  /*1c230*/  @!P0 IMAD.MOV.U32 R2, RZ, RZ, R26 ;  /* 0x000000ffff028224 */ /* 0x001fe400078e001a */
[----:B------:R-:W4:Y:S01]  /*1c240*/  LDL R26, [R1+0x92c] ;  /* 0x00092c00011a7983 */ /* 0x000f220000100800 */
[----:B------:R-:W-:Y:S01]  /*1c250*/  PRMT R157, RZ, 0x7610, R157 ;  /* 0x00007610ff9d7816 */ /* 0x000fe2000000009d */
[----:B------:R-:W-:-:S02]  /*1c260*/  @!P0 IMAD.MOV.U32 R3, RZ, RZ, R34 ;  /* 0x000000ffff038224 */ /* 0x000fc400078e0022 */
[----:B------:R-:W4:Y:S01]  /*1c270*/  LDL R34, [R1+0x928] ;  /* 0x0009280001227983 */ /* 0x000f220000100800 */
[----:B------:R-:W-:-:S03]  /*1c280*/  PRMT R158, RZ, 0x7610, R158 ;  /* 0x00007610ff9e7816 */ /* 0x000fc6000000009e */
[----:B------:R3:W4:Y:S01]  /*1c290*/  @!P0 LDG.E.U8 R157, desc[UR32][R2.64] ;  /* 0x00000020029d8981 */ /* 0x000722000c1e1100 */
[----:B------:R-:W-:Y:S02]  /*1c2a0*/  PRMT R159, RZ, 0x7610, R159 ;  /* 0x00007610ff9f7816 */ /* 0x000fe4000000009f */
[----:B------:R-:W-:Y:S02]  /*1c2b0*/  PRMT R160, RZ, 0x7610, R160 ;  /* 0x00007610ffa07816 */ /* 0x000fe400000000a0 */
        /* <DEDUP_REMOVED lines=12> */
[----:B------:R-:W-:Y:S01]  /*1c380*/  @!P0 IMAD.MOV.U32 R3, RZ, RZ, R130 ;  /* 0x000000ffff038224 */ /* 0x000fe200078e0082 */
[----:B------:R-:W-:Y:S01]  /*1c390*/  PRMT R163, RZ, 0x7610, R163 ;  /* 0x00007610ffa37816 */ /* 0x000fe200000000a3 */
[----:B------:R-:W2:Y:S04]  /*1c3a0*/  LDL R130, [R1+0x868] ;  /* 0x0008680001827983 */ /* 0x000ea80000100800 */
[----:B------:R0:W2:Y:S01]  /*1c3b0*/  @!P0 LDG.E.U8 R160, desc[UR32][R2.64] ;  /* 0x0000002002a08981 */ /* 0x0000a2000c1e1100 */
[----:B------:R-:W-:-:S03]  /*1c3c0*/  PRMT R164, RZ, 0x7610, R164 ;  /* 0x00007610ffa47816 */ /* 0x000fc600000000a4 */
[----:B------:R-:W2:Y:S01]  /*1c3d0*/  LDL R129, [R1+0x86c] ;  /* 0x00086c0001817983 */ /* 0x000ea20000100800 */
[----:B0-----:R-:W-:-:S03]  /*1c3e0*/  @!P0 IMAD.MOV.U32 R3, RZ, RZ, R127 ;  /* 0x000000ffff038224 */ /* 0x001fc600078e007f */
[----:B------:R-:W2:Y:S01]  /*1c3f0*/  LDL R127, [R1+0x8c8] ;  /* 0x0008c800017f7983 */ /* 0x000ea20000100800 */
[----:B----4-:R-:W-:-:S03]  /*1c400*/  @!P0 IMAD.MOV.U32 R2, RZ, RZ, R24 ;  /* 0x000000ffff028224 */ /* 0x010fc600078e0018 */
[----:B------:R-:W4:Y:S04]  /*1c410*/  LDL R24, [R1+0x8cc] ;  /* 0x0008cc0001187983 */ /* 0x000f280000100800 */
[----:B------:R0:W4:Y:S02]  /*1c420*/  @!P0 LDG.E.U8 R162, desc[UR32][R2.64] ;  /* 0x0000002002a28981 */ /* 0x000124000c1e1100 */
[----:B0-----:R-:W-:Y:S02]  /*1c430*/  @!P0 IMAD.MOV.U32 R2, RZ, RZ, R26 ;  /* 0x000000ffff028224 */ /* 0x001fe400078e001a */
[----:B------:R-:W4:Y:S01]  /*1c440*/  LDL R26, [R1+0x8ac] ;  /* 0x0008ac00011a7983 */ /* 0x000f220000100800 */
[----:B------:R-:W-:-:S03]  /*1c450*/  @!P0 IMAD.MOV.U32 R3, RZ, RZ, R34 ;  /* 0x000000ffff038224 */ /* 0x000fc600078e0022 */
[----:B------:R-:W4:Y:S04]  /*1c460*/  LDL R34, [R1+0x8a8] ;  /* 0x0008a80001227983 */ /* 0x000f280000100800 */
[----:B------:R3:W4:Y:S01]  /*1c470*/  @!P0 LDG.E.U8 R163, desc[UR32][R2.64] ;  /* 0x0000002002a38981 */ /* 0x000722000c1e1100 */
        /* <DEDUP_REMOVED lines=31> */
[----:B------:R-:W-:Y:S01]  /*1c670*/  @!P0 IMAD.MOV.U32 R3, RZ, RZ, R130 ;  /* 0x000000ffff038224 */ /* 0x000fe200078e0082 */
[----:B------:R-:W2:Y:S04]  /*1c680*/  LDL R129, [R1+0x76c] ;  /* 0x00076c0001817983 */ /* 0x000ea80000100800 */
[----:B------:R0:W2:Y:S04]  /*1c690*/  @!P0 LDG.E.U8 R192, desc[UR32][R2.64] ;  /* 0x0000002002c08981 */ /* 0x0000a8000c1e1100 */
[----:B------:R-:W2:Y:S01]  /*1c6a0*/  LDL R130, [R1+0x768] ;  /* 0x0007680001827983 */ /* 0x000ea20000100800 */
[----:B0-----:R-:W-:-:S02]  /*1c6b0*/  @!P0 IMAD.MOV.U32 R2, RZ, RZ, R28 ;  /* 0x000000ffff028224 */ /* 0x001fc400078e001c */
[----:B------:R-:W-:Y:S01]  /*1c6c0*/  @!P0 IMAD.MOV.U32 R3, RZ, RZ, R30 ;  /* 0x000000ffff038224 */ /* 0x000fe200078e001e */
[----:B------:R-:W2:Y:S04]  /*1c6d0*/  LDL R28, [R1+0x7cc] ;  /* 0x0007cc00011c7983 */ /* 0x000ea80000100800 */
[----:B------:R-:W2:Y:S04]  /*1c6e0*/  LDL R30, [R1+0x7c8] ;  /* 0x0007c800011e7983 */ /* 0x000ea80000100800 */
[----:B------:R0:W2:Y:S02]  /*1c6f0*/  @!P0 LDG.E.U8 R194, desc[UR32][R2.64] ;  /* 0x0000002002c28981 */ /* 0x0000a4000c1e1100 */
[----:B0-----:R-:W-:Y:S01]  /*1c700*/  @!P0 IMAD.MOV.U32 R3, RZ, RZ, R127 ;  /* 0x000000ffff038224 */ /* 0x001fe200078e007f */
[----:B------:R-:W-:Y:S01]  /*1c710*/  PRMT R196, RZ, 0x7610, R196 ;  /* 0x00007610ffc47816 */ /* 0x000fe200000000c4 */
[----:B------:R-:W2:Y:S01]  /*1c720*/  LDL R127, [R1+0x748] ;  /* 0x00074800017f7983 */ /* 0x000ea20000100800 */
[----:B----4-:R-:W-:-:S03]  /*1c730*/  @!P0 IMAD.MOV.U32 R2, RZ, RZ, R24 ;  /* 0x000000ffff028224 */ /* 0x010fc600078e0018 */
[----:B------:R-:W4:Y:S04]  /*1c740*/  LDL R24, [R1+0x7ac] ;  /* 0x0007ac0001187983 */ /* 0x000f280000100800 */
[----:B------:R0:W4:Y:S02]  /*1c750*/  @!P0 LDG.E.U8 R195, desc[UR32][R2.64] ;  /* 0x0000002002c38981 */ /* 0x000124000c1e1100 */
[----:B0-----:R-:W-:Y:S02]  /*1c760*/  @!P0 IMAD.MOV.U32 R2, RZ, RZ, R26 ;  /* 0x000000ffff028224 */ /* 0x001fe400078e001a */
[----:B------:R-:W4:Y:S01]  /*1c770*/  LDL R26, [R1+0x78c] ;  /* 0x00078c00011a7983 */ /* 0x000f220000100800 */
[----:B------:R-:W-:-:S03]  /*1c780*/  @!P0 IMAD.MOV.U32 R3, RZ, RZ, R34 ;  /* 0x000000ffff038224 */ /* 0x000fc600078e0022 */
[----:B------:R-:W4:Y:S01]  /*1c790*/  LDL R34, [R1+0x74c] ;  /* 0x00074c0001227983 */ /* 0x000f220000100800 */
[----:B------:R-:W-:-:S03]  /*1c7a0*/  PRMT R198, RZ, 0x7610, R198 ;  /* 0x00007610ffc67816 */ /* 0x000fc600000000c6 */
        /* <DEDUP_REMOVED lines=14> */
[----:B----4-:R-:W-:Y:S02]  /*1c890*/  @!P0 IMAD.MOV.U32 R2, RZ, RZ, R24 ;  /* 0x000000ffff028224 */ /* 0x010fe400078e0018 */
[----:B------:R-:W4:Y:S04]  /*1c8a0*/  LDL R24, [R1+0x6ec] ;  /* 0x0006ec0001187983 */ /* 0x000f280000100800 */
[----:B------:R0:W4:Y:S02]  /*1c8b0*/  @!P0 LDG.E.U8 R201, desc[UR32][R2.64] ;  /* 0x0000002002c98981 */ /* 0x000124000c1e1100 */
[----:B0-----:R-:W-:-:S02]  /*1c8c0*/  @!P0 IMAD.MOV.U32 R2, RZ, RZ, R26 ;  /* 0x000000ffff028224 */ /* 0x001fc400078e001a */
[----:B------:R-:W4:Y:S01]  /*1c8d0*/  LDL R26, [R1+0x6cc] ;  /* 0x0006cc00011a7983 */ /* 0x000f220000100800 */
[----:B------:R-:W-:Y:S01]  /*1c8e0*/  PRMT R202, RZ, 0x7610, R202 ;  /* 0x00007610ffca7816 */ /* 0x000fe200000000ca */
[----:B------:R-:W-:Y:S02]  /*1c8f0*/  @!P0 IMAD.MOV.U32 R3, RZ, RZ, R132 ;  /* 0x000000ffff038224 */ /* 0x000fe400078e0084 */
[----:B------:R0:W-:Y:S04]  /*1c900*/  STS.U8 [R232+UR4+0x6400], R203 ;  /* 0x006400cbe8007988 */ /* 0x0001e80008000004 */
[----:B------:R1:W4:Y:S01]  /*1c910*/  @!P0 LDG.E.U8 R202, desc[UR32][R2.64] ;  /* 0x0000002002ca8981 */ /* 0x000322000c1e1100 */
[----:B------:R-:W-:-:S03]  /*1c920*/  PRMT R205, RZ, 0x7610, R205 ;  /* 0x00007610ffcd7816 */ /* 0x000fc600000000cd */
[----:B------:R1:W-:Y:S01]  /*1c930*/  STS.U8 [R232+UR4+0x6800], R206 ;  /* 0x006800cee8007988 */ /* 0x0003e20008000004 */
[----:B0-----:R-:W-:-:S03]  /*1c940*/  PRMT R203, RZ, 0x7610, R203 ;  /* 0x00007610ffcb7816 */ /* 0x001fc600000000cb */
[----:B------:R0:W-:Y:S01]  /*1c950*/  STS.U8 [R232+UR4+0x6a00], R208 ;  /* 0x006a00d0e8007988 */ /* 0x0001e20008000004 */
[----:B-1----:R-:W-:Y:S02]  /*1c960*/  @!P0 IMAD.MOV.U32 R2, RZ, RZ, R129 ;  /* 0x000000ffff028224 */ /* 0x002fe400078e0081 */
[----:B------:R-:W-:Y:S01]  /*1c970*/  @!P0 IMAD.MOV.U32 R3, RZ, RZ, R130 ;  /* 0x000000ffff038224 */ /* 0x000fe200078e0082 */
[----:B------:R-:W4:Y:S04]  /*1c980*/  LDL.LU R236, [R1+0x6a8] ;  /* 0x0006a80001ec7983 */ /* 0x000f280000300800 */
[----:B------:R1:W4:Y:S01]  /*1c990*/  @!P0 LDG.E.U8 R203, desc[UR32][R2.64] ;  /* 0x0000002002cb8981 */ /* 0x000322000c1e1100 */
[----:B------:R-:W-:Y:S01]  /*1c9a0*/  PRMT R206, RZ, 0x7610, R206 ;  /* 0x00007610ffce7816 */ /* 0x000fe200000000ce */
[----:B-1----:R-:W-:-:S02]  /*1c9b0*/  @!P0 IMAD.MOV.U32 R2, RZ, RZ, R34 ;  /* 0x000000ffff028224 */ /* 0x002fc400078e0022 */
[----:B------:R-:W-:Y:S01]  /*1c9c0*/  @!P0 IMAD.MOV.U32 R3, RZ, RZ, R127 ;  /* 0x000000ffff038224 */ /* 0x000fe200078e007f */
[----:B0-----:R-:W-:Y:S01]  /*1c9d0*/  PRMT R208, RZ, 0x7610, R208 ;  /* 0x00007610ffd07816 */ /* 0x001fe200000000d0 */
[----:B------:R0:W-:Y:S04]  /*1c9e0*/  STS.U8 [R232+UR4+0x6c00], R209 ;  /* 0x006c00d1e8007988 */ /* 0x0001e80008000004 */
[----:B------:R3:W4:Y:S04]  /*1c9f0*/  @!P0 LDG.E.U8 R205, desc[UR32][R2.64] ;  /* 0x0000002002cd8981 */ /* 0x000728000c1e1100 */
[----:B------:R-:W4:Y:S01]  /*1ca00*/  LDL R127, [R1+0x648] ;  /* 0x00064800017f7983 */ /* 0x000f220000100800 */
[----:B0-----:R-:W-:-:S03]  /*1ca10*/  PRMT R209, RZ, 0x7610, R209 ;  /* 0x00007610ffd17816 */ /* 0x001fc600000000d1 */
[----:B------:R-:W4:Y:S04]  /*1ca20*/  LDL R34, [R1+0x62c] ;  /* 0x00062c0001227983 */ /* 0x000f280000100800 */
[----:B------:R-:W4:Y:S01]  /*1ca30*/  LDL.LU R154, [R1+0x68c] ;  /* 0x00068c00019a7983 */ /* 0x000f220000300800 */
[----:B---3--:R-:W-:Y:S02]  /*1ca40*/  @!P0 IMAD.MOV.U32 R2, RZ, RZ, R32 ;  /* 0x000000ffff028224 */ /* 0x008fe400078e0020 */
[----:B--2---:R-:W-:-:S05]  /*1ca50*/  @!P0 IMAD.MOV.U32 R3, RZ, RZ, R33 ;  /* 0x000000ffff038224 */ /* 0x004fca00078e0021 */
[----:B------:R0:W2:Y:S02]  /*1ca60*/  @!P0 LDG.E.U8 R206, desc[UR32][R2.64] ;  /* 0x0000002002ce8981 */ /* 0x0000a4000c1e1100 */
[----:B0-----:R-:W-:Y:S02]  /*1ca70*/  @!P0 IMAD.MOV.U32 R2, RZ, RZ, R28 ;  /* 0x000000ffff028224 */ /* 0x001fe400078e001c */
[----:B------:R-:W-:-:S05]  /*1ca80*/  @!P0 IMAD.MOV.U32 R3, RZ, RZ, R30 ;  /* 0x000000ffff038224 */ /* 0x000fca00078e001e */
[----:B------:R0:W3:Y:S02]  /*1ca90*/  @!P0 LDG.E.U8 R208, desc[UR32][R2.64] ;  /* 0x0000002002d08981 */ /* 0x0000e4000c1e1100 */
[----:B0-----:R-:W-:Y:S02]  /*1caa0*/  @!P0 IMAD.MOV.U32 R3, RZ, RZ, R242 ;  /* 0x000000ffff038224 */ /* 0x001fe400078e00f2 */
[----:B----4-:R-:W-:Y:S02]  /*1cab0*/  @!P0 IMAD.MOV.U32 R2, RZ, RZ, R24 ;  /* 0x000000ffff028224 */ /* 0x010fe400078e0018 */
[----:B------:R-:W4:Y:S04]  /*1cac0*/  LDL.LU R24, [R1+0x688] ;  /* 0x0006880001187983 */ /* 0x000f280000300800 */
[----:B------:R0:W-:Y:S04]  /*1cad0*/  STL [R1+0x1044], R242 ;  /* 0x001044f201007387 */ /* 0x0001e80000100800 */
[----:B------:R1:W3:Y:S04]  /*1cae0*/  @!P0 LDG.E.U8 R209, desc[UR32][R2.64] ;  /* 0x0000002002d18981 */ /* 0x0002e8000c1e1100 */
[----:B0-----:R-:W3:Y:S04]  /*1caf0*/  LDL.LU R242, [R1+0x6c4] ;  /* 0x0006c40001f27983 */ /* 0x001ee80000300800 */
[----:B------:R-:W2:Y:S04]  /*1cb00*/  LDL.LU R32, [R1+0x60c] ;  /* 0x00060c0001207983 */ /* 0x000ea80000300800 */
[----:B------:R-:W3:Y:S01]  /*1cb10*/  LDL.LU R30, [R1+0x608] ;  /* 0x00060800011e7983 */ /* 0x000ee20000300800 */
[----:B-1----:R-:W-:-:S03]  /*1cb20*/  @!P0 IMAD.MOV.U32 R2, RZ, RZ, R26 ;  /* 0x000000ffff028224 */ /* 0x002fc600078e001a */
[----:B------:R-:W2:Y:S04]  /*1cb30*/  LDL.LU R26, [R1+0x628] ;  /* 0x00062800011a7983 */ /* 0x000ea80000300800 */
[----:B------:R-:W3:Y:S04]  /*1cb40*/  LDL.LU R33, [R1+0x668] ;  /* 0x0006680001217983 */ /* 0x000ee80000300800 */
[----:B------:R-:W2:Y:S04]  /*1cb50*/  LDL.LU R28, [R1+0x64c] ;  /* 0x00064c00011c7983 */ /* 0x000ea80000300800 */
[----:B------:R-:W2:Y:S01]  /*1cb60*/  LDL.LU R251, [R1+0x66c] ;  /* 0x00066c0001fb7983 */ /* 0x000ea20000300800 */
[----:B------:R-:W-:-:S03]  /*1cb70*/  @!P0 IMAD.MOV.U32 R3, RZ, RZ, R0 ;  /* 0x000000ffff038224 */ /* 0x000fc600078e0000 */
[----:B------:R0:W-:Y:S01]  /*1cb80*/  STS.U8 [R232+UR4+0x6e00], R210 ;  /* 0x006e00d2e8007988 */ /* 0x0001e20008000004 */
[----:B------:R-:W-:Y:S02]  /*1cb90*/  PRMT R212, RZ, 0x7610, R212 ;  /* 0x00007610ffd47816 */ /* 0x000fe400000000d4 */
[----:B0-----:R-:W-:Y:S01]  /*1cba0*/  PRMT R210, RZ, 0x7610, R210 ;  /* 0x00007610ffd27816 */ /* 0x001fe200000000d2 */
[----:B------:R0:W-:Y:S05]  /*1cbb0*/  STS.U8 [R232+UR4+0x7200], R213 ;  /* 0x007200d5e8007988 */ /* 0x0001ea0008000004 */
[----:B------:R1:W2:Y:S01]  /*1cbc0*/  @!P0 LDG.E.U8 R210, desc[UR32][R2.64] ;  /* 0x0000002002d28981 */ /* 0x0002a2000c1e1100 */
[----:B0-----:R-:W-:Y:S01]  /*1cbd0*/  PRMT R213, RZ, 0x7610, R213 ;  /* 0x00007610ffd57816 */ /* 0x001fe200000000d5 */
[----:B-1----:R-:W-:-:S02]  /*1cbe0*/  @!P0 IMAD.MOV.U32 R2, RZ, RZ, R250 ;  /* 0x000000ffff028224 */ /* 0x002fc400078e00fa */
[----:B------:R-:W-:-:S05]  /*1cbf0*/  @!P0 IMAD.MOV.U32 R3, RZ, RZ, R236 ;  /* 0x000000ffff038224 */ /* 0x000fca00078e00ec */
[----:B------:R0:W2:Y:S04]  /*1cc00*/  @!P0 LDG.E.U8 R212, desc[UR32][R2.64] ;  /* 0x0000002002d48981 */ /* 0x0000a8000c1e1100 */
[----:B------:R1:W-:Y:S01]  /*1cc10*/  STS.U8 [R232+UR4+0x7400], R215 ;  /* 0x007400d7e8007988 */ /* 0x0003e20008000004 */
[----:B0-----:R-:W-:Y:S01]  /*1cc20*/  @!P0 IMAD.MOV.U32 R2, RZ, RZ, R154 ;  /* 0x000000ffff028224 */ /* 0x001fe200078e009a */
[----:B-1----:R-:W-:Y:S02]  /*1cc30*/  PRMT R215, RZ, 0x7610, R215 ;  /* 0x00007610ffd77816 */ /* 0x002fe400000000d7 */
[----:B------:R0:W-:Y:S04]  /*1cc40*/  STS.U8 [R232+UR4+0x7600], R216 ;  /* 0x007600d8e8007988 */ /* 0x0001e80008000004 */
[----:B------:R1:W-:Y:S01]  /*1cc50*/  STL [R1+0x1048], R0 ;  /* 0x0010480001007387 */ /* 0x0003e20000100800 */
[----:B0-----:R-:W-:-:S03]  /*1cc60*/  PRMT R216, RZ, 0x7610, R216 ;  /* 0x00007610ffd87816 */ /* 0x001fc600000000d8 */
[----:B-1----:R-:W2:Y:S04]  /*1cc70*/  LDL.LU R0, [R1+0x6f8] ;  /* 0x0006f80001007983 */ /* 0x002ea80000300800 */
[----:B------:R0:W-:Y:S04]  /*1cc80*/  STL [R1+0x104c], R250 ;  /* 0x00104cfa01007387 */ /* 0x0001e80000100800 */
[----:B0-----:R-:W2:Y:S04]  /*1cc90*/  LDL.LU R250, [R1+0x700] ;  /* 0x0007000001fa7983 */ /* 0x001ea80000300800 */
[----:B------:R-:W2:Y:S04]  /*1cca0*/  LDL R145, [R1+0xba8] ;  /* 0x000ba80001917983 */ /* 0x000ea80000100800 */
[----:B------:R-:W2:Y:S04]  /*1ccb0*/  LDL R140, [R1+0xb98] ;  /* 0x000b9800018c7983 */ /* 0x000ea80000100800 */
[----:B------:R-:W2:Y:S04]  /*1ccc0*/  LDL R137, [R1+0xf94] ;  /* 0x000f940001897983 */ /* 0x000ea80000100800 */
[----:B------:R-:W2:Y:S04]  /*1ccd0*/  LDL R129, [R1+0xf7c] ;  /* 0x000f7c0001817983 */ /* 0x000ea80000100800 */
[----:B------:R0:W-:Y:S04]  /*1cce0*/  STS.U8 [R232+UR4+0x7800], R217 ;  /* 0x007800d9e8007988 */ /* 0x0001e80008000004 */
[----:B------:R1:W-:Y:S04]  /*1ccf0*/  STS.U8 [R232+UR4+0x7a00], R219 ;  /* 0x007a00dbe8007988 */ /* 0x0003e80008000004 */
[----:B------:R-:W2:Y:S01]  /*1cd00*/  LDL R132, [R1+0xf78] ;  /* 0x000f780001847983 */ /* 0x000ea20000100800 */
[----:B----4-:R-:W-:-:S05]  /*1cd10*/  @!P0 IMAD.MOV.U32 R3, RZ, RZ, R24 ;  /* 0x000000ffff038224 */ /* 0x010fca00078e0018 */
[----:B------:R3:W4:Y:S02]  /*1cd20*/  @!P0 LDG.E.U8 R213, desc[UR32][R2.64] ;  /* 0x0000002002d58981 */ /* 0x000724000c1e1100 */
[----:B---3--:R-:W-:Y:S02]  /*1cd30*/  @!P0 IMAD.MOV.U32 R3, RZ, RZ, R33 ;  /* 0x000000ffff038224 */ /* 0x008fe400078e0021 */
[----:B--2---:R-:W-:-:S05]  /*1cd40*/  @!P0 IMAD.MOV.U32 R2, RZ, RZ, R251 ;  /* 0x000000ffff028224 */ /* 0x004fca00078e00fb */
[----:B------:R2:W3:Y:S02]  /*1cd50*/  @!P0 LDG.E.U8 R215, desc[UR32][R2.64] ;  /* 0x0000002002d78981 */ /* 0x0004e4000c1e1100 */
[----:B--2---:R-:W-:Y:S02]  /*1cd60*/  @!P0 IMAD.MOV.U32 R2, RZ, RZ, R28 ;  /* 0x000000ffff028224 */ /* 0x004fe400078e001c */
[----:B------:R-:W-:-:S05]  /*1cd70*/  @!P0 IMAD.MOV.U32 R3, RZ, RZ, R127 ;  /* 0x000000ffff038224 */ /* 0x000fca00078e007f */
[----:B------:R2:W3:Y:S02]  /*1cd80*/  @!P0 LDG.E.U8 R216, desc[UR32][R2.64] ;  /* 0x0000002002d88981 */ /* 0x0004e4000c1e1100 */
[----:B--2---:R-:W-:Y:S02]  /*1cd90*/  @!P0 IMAD.MOV.U32 R2, RZ, RZ, R34 ;  /* 0x000000ffff028224 */ /* 0x004fe400078e0022 */
[----:B------:R-:W2:Y:S01]  /*1cda0*/  LDL R34, [R1+0xfa4] ;  /* 0x000fa40001227983 */ /* 0x000ea20000100800 */
[----:B0-----:R-:W-:Y:S01]  /*1cdb0*/  PRMT R217, RZ, 0x7610, R217 ;  /* 0x00007610ffd97816 */ /* 0x001fe200000000d9 */
[----:B------:R-:W-:Y:S01]  /*1cdc0*/  @!P0 IMAD.MOV.U32 R3, RZ, RZ, R26 ;  /* 0x000000ffff038224 */ /* 0x000fe200078e001a */
[----:B-1----:R-:W-:Y:S01]  /*1cdd0*/  PRMT R219, RZ, 0x7610, R219 ;  /* 0x00007610ffdb7816 */ /* 0x002fe200000000db */
[----:B------:R-:W4:Y:S04]  /*1cde0*/  LDL.LU R127, [R1+0xd5c] ;  /* 0x000d5c00017f7983 */ /* 0x000f280000300800 */
[----:B------:R0:W3:Y:S04]  /*1cdf0*/  @!P0 LDG.E.U8 R217, desc[UR32][R2.64] ;  /* 0x0000002002d98981 */ /* 0x0000e8000c1e1100 */
[----:B------:R-:W4:Y:S04]  /*1ce00*/  LDL.LU R130, [R1+0xd78] ;  /* 0x000d780001827983 */ /* 0x000f280000300800 */
[----:B------:R-:W3:Y:S01]  /*1ce10*/  LDL.LU R135, [R1+0xd3c] ;  /* 0x000d3c0001877983 */ /* 0x000ee20000300800 */
[----:B0-----:R-:W-:-:S02]  /*1ce20*/  @!P0 IMAD.MOV.U32 R2, RZ, RZ, R32 ;  /* 0x000000ffff028224 */ /* 0x001fc400078e0020 */
[----:B------:R-:W-:Y:S01]  /*1ce30*/  @!P0 IMAD.MOV.U32 R3, RZ, RZ, R30 ;  /* 0x000000ffff038224 */ /* 0x000fe200078e001e */
[----:B------:R-:W3:Y:S04]  /*1ce40*/  LDL.LU R138, [R1+0xd58] ;  /* 0x000d5800018a7983 */ /* 0x000ee80000300800 */
[----:B------:R-:W3:Y:S04]  /*1ce50*/  LDL.LU R143, [R1+0xd1c] ;  /* 0x000d1c00018f7983 */ /* 0x000ee80000300800 */
[----:B------:R0:W-:Y:S04]  /*1ce60*/  STS.U8 [R232+UR4+0x7c00], R220 ;  /* 0x007c00dce8007988 */ /* 0x0001e80008000004 */
[----:B------:R-:W3:Y:S04]  /*1ce70*/  LDL.LU R146, [R1+0xd38] ;  /* 0x000d380001927983 */ /* 0x000ee80000300800 */
[----:B------:R1:W3:Y:S01]  /*1ce80*/  @!P0 LDG.E.U8 R219, desc[UR32][R2.64] ;  /* 0x0000002002db8981 */ /* 0x0002e2000c1e1100 */
[----:B0-----:R-:W-:-:S03]  /*1ce90*/  PRMT R220, RZ, 0x7610, R220 ;  /* 0x00007610ffdc7816 */ /* 0x001fc600000000dc */
[----:B------:R-:W3:Y:S04]  /*1cea0*/  LDL.LU R151, [R1+0xcfc] ;  /* 0x000cfc0001977983 */ /* 0x000ee80000300800 */
[----:B------:R0:W-:Y:S01]  /*1ceb0*/  STL [R1+0x1054], R248 ;  /* 0x001054f801007387 */ /* 0x0001e20000100800 */
[----:B-1----:R-:W-:Y:S02]  /*1cec0*/  @!P0 IMAD.MOV.U32 R2, RZ, RZ, R248 ;  /* 0x000000ffff028224 */ /* 0x002fe400078e00f8 */
[----:B------:R-:W-:Y:S01]  /*1ced0*/  @!P0 IMAD.MOV.U32 R3, RZ, RZ, R247 ;  /* 0x000000ffff038224 */ /* 0x000fe200078e00f7 */
[----:B------:R-:W-:Y:S04]  /*1cee0*/  STS.U8 [R232+UR4+0x3800], R169 ;  /* 0x003800a9e8007988 */ /* 0x000fe80008000004 */
[----:B------:R-:W-:Y:S04]  /*1cef0*/  STS.U8 [R232+UR4+0x3a00], R170 ;  /* 0x003a00aae8007988 */ /* 0x000fe80008000004 */
[----:B0-----:R-:W3:Y:S04]  /*1cf00*/  LDL.LU R248, [R1+0x6e4] ;  /* 0x0006e40001f87983 */ /* 0x001ee80000300800 */
[----:B------:R0:W-:Y:S04]  /*1cf10*/  STL [R1+0x1050], R247 ;  /* 0x001050f701007387 */ /* 0x0001e80000100800 */
[----:B------:R-:W-:Y:S04]  /*1cf20*/  STS.U8 [R232+UR4+0x3c00], R171 ;  /* 0x003c00abe8007988 */ /* 0x000fe80008000004 */
        /* <DEDUP_REMOVED lines=21> */
[----:B0-----:R-:W3:Y:S04]  /*1d080*/  LDL.LU R247, [R1+0x6dc] ;  /* 0x0006dc0001f77983 */ /* 0x001ee80000300800 */
[----:B------:R0:W-:Y:S04]  /*1d090*/  STS.U8 [R232+UR4+0x7e00], R222 ;  /* 0x007e00dee8007988 */ /* 0x0001e80008000004 */
[----:B------:R1:W3:Y:S04]  /*1d0a0*/  @!P0 LDG.E.U8 R220, desc[UR32][R2.64] ;  /* 0x0000002002dc8981 */ /* 0x0002e8000c1e1100 */
[----:B0-----:R-:W3:Y:S01]  /*1d0b0*/  LDL.LU R232, [R1+0x69c] ;  /* 0x00069c0001e87983 */ /* 0x001ee20000300800 */
[----:B------:R-:W-:Y:S01]  /*1d0c0*/  PRMT R222, RZ, 0x7610, R222 ;  /* 0x00007610ffde7816 */ /* 0x000fe200000000de */
[----:B-1----:R-:W-:-:S02]  /*1d0d0*/  @!P0 IMAD.MOV.U32 R2, RZ, RZ, R240 ;  /* 0x000000ffff028224 */ /* 0x002fc400078e00f0 */
[----:B------:R0:W-:Y:S01]  /*1d0e0*/  STL [R1+0x105c], R240 ;  /* 0x00105cf001007387 */ /* 0x0001e20000100800 */
[----:B------:R-:W-:Y:S01]  /*1d0f0*/  @!P0 IMAD.MOV.U32 R3, RZ, RZ, R239 ;  /* 0x000000ffff038224 */ /* 0x000fe200078e00ef */
[----:B------:R-:W-:-:S04]  /*1d100*/  PRMT R231, RZ, 0x7610, R231 ;  /* 0x00007610ffe77816 */ /* 0x000fc800000000e7 */
[----:B------:R1:W3:Y:S04]  /*1d110*/  @!P0 LDG.E.U8 R222, desc[UR32][R2.64] ;  /* 0x0000002002de8981 */ /* 0x0002e8000c1e1100 */
[----:B0-----:R-:W3:Y:S04]  /*1d120*/  LDL.LU R240, [R1+0x720] ;  /* 0x0007200001f07983 */ /* 0x001ee80000300800 */
[----:B------:R0:W-:Y:S01]  /*1d130*/  STL [R1+0x1058], R239 ;  /* 0x001058ef01007387 */ /* 0x0001e20000100800 */
[----:B-1----:R-:W-:-:S03]  /*1d140*/  @!P0 IMAD.MOV.U32 R3, RZ, RZ, R145 ;  /* 0x000000ffff038224 */ /* 0x002fc600078e0091 */
[----:B0-----:R-:W3:Y:S04]  /*1d150*/  LDL.LU R239, [R1+0x718] ;  /* 0x0007180001ef7983 */ /* 0x001ee80000300800 */
[----:B------:R-:W4:Y:S04]  /*1d160*/  LDL R243, [R1+0xf58] ;  /* 0x000f580001f37983 */ /* 0x000f280000100800 */
[----:B------:R-:W3:Y:S04]  /*1d170*/  LDL R148, [R1+0xf5c] ;  /* 0x000f5c0001947983 */ /* 0x000ee80000100800 */
[----:B------:R-:W3:Y:S01]  /*1d180*/  LDL R145, [R1+0xf38] ;  /* 0x000f380001917983 */ /* 0x000ee20000100800 */
[----:B------:R-:W-:Y:S01]  /*1d190*/  PRMT R230, RZ, 0x7610, R230 ;  /* 0x00007610ffe67816 */ /* 0x000fe200000000e6 */
[----:B--2---:R-:W-:-:S02]  /*1d1a0*/  @!P0 IMAD.MOV.U32 R2, RZ, RZ, R34 ;  /* 0x000000ffff028224 */ /* 0x004fc400078e0022 */
[----:B------:R-:W2:Y:S04]  /*1d1b0*/  LDL R34, [R1+0xf3c] ;  /* 0x000f3c0001227983 */ /* 0x000ea80000100800 */
[----:B------:R0:W2:Y:S02]  /*1d1c0*/  @!P0 LDG.E.U8 R231, desc[UR32][R2.64] ;  /* 0x0000002002e78981 */ /* 0x0000a4000c1e1100 */
[----:B0-----:R-:W-:Y:S02]  /*1d1d0*/  @!P0 IMAD.MOV.U32 R2, RZ, RZ, R137 ;  /* 0x000000ffff028224 */ /* 0x001fe400078e0089 */
[----:B------:R-:W-:Y:S01]  /*1d1e0*/  @!P0 IMAD.MOV.U32 R3, RZ, RZ, R140 ;  /* 0x000000ffff038224 */ /* 0x000fe200078e008c */
[----:B------:R-:W2:Y:S04]  /*1d1f0*/  LDL R137, [R1+0xf1c] ;  /* 0x000f1c0001897983 */ /* 0x000ea80000100800 */
[----:B------:R-:W2:Y:S04]  /*1d200*/  LDL R140, [R1+0xf18] ;  /* 0x000f1800018c7983 */ /* 0x000ea80000100800 */
[----:B------:R0:W2:Y:S02]  /*1d210*/  @!P0 LDG.E.U8 R230, desc[UR32][R2.64] ;  /* 0x0000002002e68981 */ /* 0x0000a4000c1e1100 */
[----:B0-----:R-:W-:-:S02]  /*1d220*/  @!P0 IMAD.MOV.U32 R2, RZ, RZ, R129 ;  /* 0x000000ffff028224 */ /* 0x001fc400078e0081 */
[----:B------:R-:W2:Y:S01]  /*1d230*/  LDL R129, [R1+0xefc] ;  /* 0x000efc0001817983 */ /* 0x000ea20000100800 */
[----:B------:R-:W-:Y:S01]  /*1d240*/  PRMT R229, RZ, 0x7610, R229 ;  /* 0x00007610ffe57816 */ /* 0x000fe200000000e5 */
[----:B------:R-:W-:Y:S01]  /*1d250*/  @!P0 IMAD.MOV.U32 R3, RZ, RZ, R132 ;  /* 0x000000ffff038224 */ /* 0x000fe200078e0084 */
[----:B------:R-:W-:Y:S01]  /*1d260*/  PRMT R228, RZ, 0x7610, R228 ;  /* 0x00007610ffe47816 */ /* 0x000fe200000000e4 */
[----:B------:R-:W2:Y:S04]  /*1d270*/  LDL R132, [R1+0xef8] ;  /* 0x000ef80001847983 */ /* 0x000ea80000100800 */
[----:B------:R4:W2:Y:S01]  /*1d280*/  @!P0 LDG.E.U8 R229, desc[UR32][R2.64] ;  /* 0x0000002002e58981 */ /* 0x0008a2000c1e1100 */
[----:B------:R-:W-:Y:S02]  /*1d290*/  PRMT R227, RZ, 0x7610, R227 ;  /* 0x00007610ffe37816 */ /* 0x000fe400000000e3 */
[----:B------:R-:W-:Y:S01]  /*1d2a0*/  PRMT R226, RZ, 0x7610, R226 ;  /* 0x00007610ffe27816 */ /* 0x000fe200000000e2 */
[----:B----4-:R-:W-:-:S02]  /*1d2b0*/  @!P0 IMAD.MOV.U32 R3, RZ, RZ, R243 ;  /* 0x000000ffff038224 */ /* 0x010fc400078e00f3 */
[----:B------:R-:W4:Y:S01]  /*1d2c0*/  LDL R243, [R1+0xe98] ;  /* 0x000e980001f37983 */ /* 0x000f220000100800 */
[----:B---3--:R-:W-:-:S03]  /*1d2d0*/  @!P0 IMAD.MOV.U32 R2, RZ, RZ, R148 ;  /* 0x000000ffff028224 */ /* 0x008fc600078e0094 */
[----:B------:R-:W3:Y:S04]  /*1d2e0*/  LDL R148, [R1+0xe9c] ;  /* 0x000e9c0001947983 */ /* 0x000ee80000100800 */
[----:B------:R0:W4:Y:S02]  /*1d2f0*/  @!P0 LDG.E.U8 R228, desc[UR32][R2.64] ;  /* 0x0000002002e48981 */ /* 0x000124000c1e1100 */
[----:B0-----:R-:W-:Y:S02]  /*1d300*/  @!P0 IMAD.MOV.U32 R3, RZ, RZ, R145 ;  /* 0x000000ffff038224 */ /* 0x001fe400078e0091 */
[----:B------:R-:W3:Y:S01]  /*1d310*/  LDL R145, [R1+0xed8] ;  /* 0x000ed80001917983 */ /* 0x000ee20000100800 */
[----:B--2---:R-:W-:-:S03]  /*1d320*/  @!P0 IMAD.MOV.U32 R2, RZ, RZ, R34 ;  /* 0x000000ffff028224 */ /* 0x004fc600078e0022 */
[----:B------:R-:W2:Y:S04]  /*1d330*/  LDL R34, [R1+0xedc] ;  /* 0x000edc0001227983 */ /* 0x000ea80000100800 */
[----:B------:R0:W4:Y:S02]  /*1d340*/  @!P0 LDG.E.U8 R227, desc[UR32][R2.64] ;  /* 0x0000002002e38981 */ /* 0x000124000c1e1100 */
[----:B0-----:R-:W-:Y:S02]  /*1d350*/  @!P0 IMAD.MOV.U32 R2, RZ, RZ, R137 ;  /* 0x000000ffff028224 */ /* 0x001fe400078e0089 */
[----:B------:R-:W4:Y:S01]  /*1d360*/  LDL R137, [R1+0xebc] ;  /* 0x000ebc0001897983 */ /* 0x000f220000100800 */
[----:B------:R-:W-:-:S03]  /*1d370*/  @!P0 IMAD.MOV.U32 R3, RZ, RZ, R140 ;  /* 0x000000ffff038224 */ /* 0x000fc600078e008c */
[----:B------:R-:W4:Y:S04]  /*1d380*/  LDL R140, [R1+0xeb8] ;  /* 0x000eb800018c7983 */ /* 0x000f280000100800 */
[----:B------:R0:W4:Y:S02]  /*1d390*/  @!P0 LDG.E.U8 R226, desc[UR32][R2.64] ;  /* 0x0000002002e28981 */ /* 0x000124000c1e1100 */
[----:B0-----:R-:W-:Y:S02]  /*1d3a0*/  @!P0 IMAD.MOV.U32 R2, RZ, RZ, R129 ;  /* 0x000000ffff028224 */ /* 0x001fe400078e0081 */
[----:B------:R-:W4:Y:S01]  /*1d3b0*/  LDL R129, [R1+0xe7c] ;  /* 0x000e7c0001817983 */ /* 0x000f220000100800 */
[----:B------:R-:W-:-:S03]  /*1d3c0*/  @!P0 IMAD.MOV.U32 R3, RZ, RZ, R132 ;  /* 0x000000ffff038224 */ /* 0x000fc600078e0084 */
[----:B------:R0:W-:Y:S04]  /*1d3d0*/  STS.U8 [R155+UR4+0x80], R225 ;  /* 0x000080e19b007988 */ /* 0x0001e80008000004 */
[----:B------:R-:W4:Y:S01]  /*1d3e0*/  LDL R132, [R1+0xe78] ;  /* 0x000e780001847983 */ /* 0x000f220000100800 */
[----:B0-----:R-:W-:-:S03]  /*1d3f0*/  PRMT R225, RZ, 0x7610, R225 ;  /* 0x00007610ffe17816 */ /* 0x001fc600000000e1 */
[----:B------:R0:W-:Y:S04]  /*1d400*/  STS.U8 [R155+UR4+0x280], R224 ;  /* 0x000280e09b007988 */ /* 0x0001e80008000004 */
[----:B------:R3:W4:Y:S01]  /*1d410*/  @!P0 LDG.E.U8 R225, desc[UR32][R2.64] ;  /* 0x0000002002e18981 */ /* 0x000722000c1e1100 */
[----:B0-----:R-:W-:-:S03]  /*1d420*/  PRMT R224, RZ, 0x7610, R224 ;  /* 0x00007610ffe07816 */ /* 0x001fc600000000e0 */
[----:B------:R0:W-:Y:S04]  /*1d430*/  STS.U8 [R155+UR4+0x480], R223 ;  /* 0x000480df9b007988 */ /* 0x0001e80008000004 */
[----:B------:R1:W-:Y:S01]  /*1d440*/  STS.U8 [R155+UR4+0x680], R221 ;  /* 0x000680dd9b007988 */ /* 0x0003e20008000004 */
[----:B0-----:R-:W-:Y:S02]  /*1d450*/  PRMT R223, RZ, 0x7610, R223 ;  /* 0x00007610ffdf7816 */ /* 0x001fe400000000df */
[----:B-1----:R-:W-:Y:S01]  /*1d460*/  PRMT R221, RZ, 0x7610, R221 ;  /* 0x00007610ffdd7816 */ /* 0x002fe200000000dd */
[----:B---3--:R-:W-:Y:S02]  /*1d470*/  @!P0 IMAD.MOV.U32 R3, RZ, RZ, R145 ;  /* 0x000000ffff038224 */ /* 0x008fe400078e0091 */
[----:B------:R-:W3:Y:S01]  /*1d480*/  LDL R145, [R1+0xe58] ;  /* 0x000e580001917983 */ /* 0x000ee20000100800 */
[----:B--2---:R-:W-:-:S03]  /*1d490*/  @!P0 IMAD.MOV.U32 R2, RZ, RZ, R34 ;  /* 0x000000ffff028224 */ /* 0x004fc600078e0022 */
[----:B------:R-:W2:Y:S04]  /*1d4a0*/  LDL R34, [R1+0xe5c] ;  /* 0x000e5c0001227983 */ /* 0x000ea80000100800 */
[----:B------:R4:W2:Y:S02]  /*1d4b0*/  @!P0 LDG.E.U8 R224, desc[UR32][R2.64] ;  /* 0x0000002002e08981 */ /* 0x0008a4000c1e1100 */
[----:B----4-:R-:W-:Y:S02]  /*1d4c0*/  @!P0 IMAD.MOV.U32 R2, RZ, RZ, R137 ;  /* 0x000000ffff028224 */ /* 0x010fe400078e0089 */
[----:B------:R-:W4:Y:S01]  /*1d4d0*/  LDL R137, [R1+0xe3c] ;  /* 0x000e3c0001897983 */ /* 0x000f220000100800 */
[----:B------:R-:W-:-:S03]  /*1d4e0*/  @!P0 IMAD.MOV.U32 R3, RZ, RZ, R140 ;  /* 0x000000ffff038224 */ /* 0x000fc600078e008c */
[----:B------:R-:W4:Y:S04]  /*1d4f0*/  LDL R140, [R1+0xe38] ;  /* 0x000e3800018c7983 */ /* 0x000f280000100800 */
[----:B------:R0:W4:Y:S02]  /*1d500*/  @!P0 LDG.E.U8 R223, desc[UR32][R2.64] ;  /* 0x0000002002df8981 */ /* 0x000124000c1e1100 */
[----:B0-----:R-:W-:Y:S02]  /*1d510*/  @!P0 IMAD.MOV.U32 R2, RZ, RZ, R148 ;  /* 0x000000ffff028224 */ /* 0x001fe400078e0094 */
[----:B------:R-:W-:Y:S01]  /*1d520*/  @!P0 IMAD.MOV.U32 R3, RZ, RZ, R243 ;  /* 0x000000ffff038224 */ /* 0x000fe200078e00f3 */
[----:B------:R0:W-:Y:S04]  /*1d530*/  STS.U8 [R155+UR4+0x880], R218 ;  /* 0x000880da9b007988 */ /* 0x0001e80008000004 */
[----:B------:R1:W4:Y:S04]  /*1d540*/  @!P0 LDG.E.U8 R221, desc[UR32][R2.64] ;  /* 0x0000002002dd8981 */ /* 0x000328000c1e1100 */
[----:B------:R-:W4:Y:S04]  /*1d550*/  LDL R243, [R1+0xdf8] ;  /* 0x000df80001f37983 */ /* 0x000f280000100800 */
[----:B------:R0:W-:Y:S01]  /*1d560*/  STS.U8 [R155+UR4+0xa80], R214 ;  /* 0x000a80d69b007988 */ /* 0x0001e20008000004 */
[----:B-1----:R-:W-:-:S03]  /*1d570*/  @!P0 IMAD.MOV.U32 R2, RZ, RZ, R129 ;  /* 0x000000ffff028224 */ /* 0x002fc600078e0081 */
[----:B------:R-:W4:Y:S01]  /*1d580*/  LDL R129, [R1+0xe1c] ;  /* 0x000e1c0001817983 */ /* 0x000f220000100800 */
[----:B0-----:R-:W-:Y:S01]  /*1d590*/  PRMT R218, RZ, 0x7610, R218 ;  /* 0x00007610ffda7816 */ /* 0x001fe200000000da */
[----:B------:R-:W-:Y:S02]  /*1d5a0*/  @!P0 IMAD.MOV.U32 R3, RZ, RZ, R132 ;  /* 0x000000ffff038224 */ /* 0x000fe400078e0084 */
[----:B------:R-:W4:Y:S04]  /*1d5b0*/  LDL R132, [R1+0xe18] ;  /* 0x000e180001847983 */ /* 0x000f280000100800 */
[----:B------:R3:W4:Y:S01]  /*1d5c0*/  @!P0 LDG.E.U8 R218, desc[UR32][R2.64] ;  /* 0x0000002002da8981 */ /* 0x000722000c1e1100 */
[----:B------:R-:W-:-:S03]  /*1d5d0*/  PRMT R214, RZ, 0x7610, R214 ;  /* 0x00007610ffd67816 */ /* 0x000fc600000000d6 */
[----:B------:R-:W4:Y:S01]  /*1d5e0*/  LDL R148, [R1+0xdd8] ;  /* 0x000dd80001947983 */ /* 0x000f220000100800 */
[----:B------:R-:W-:Y:S01]  /*1d5f0*/  PRMT R211, RZ, 0x7610, R211 ;  /* 0x00007610ffd37816 */ /* 0x000fe200000000d3 */
[----:B---3--:R-:W-:Y:S02]  /*1d600*/  @!P0 IMAD.MOV.U32 R3, RZ, RZ, R145 ;  /* 0x000000ffff038224 */ /* 0x008fe400078e0091 */
[----:B------:R-:W3:Y:S01]  /*1d610*/  LDL R145, [R1+0xddc] ;  /* 0x000ddc0001917983 */ /* 0x000ee20000100800 */
[----:B--2---:R-:W-:-:S03]  /*1d620*/  @!P0 IMAD.MOV.U32 R2, RZ, RZ, R34 ;  /* 0x000000ffff028224 */ /* 0x004fc600078e0022 */
[----:B------:R-:W2:Y:S04]  /*1d630*/  LDL R34, [R1+0xdfc] ;  /* 0x000dfc0001227983 */ /* 0x000ea80000100800 */
[----:B------:R4:W3:Y:S02]  /*1d640*/  @!P0 LDG.E.U8 R214, desc[UR32][R2.64] ;  /* 0x0000002002d68981 */ /* 0x0008e4000c1e1100 */
[----:B----4-:R-:W-:Y:S02]  /*1d650*/  @!P0 IMAD.MOV.U32 R2, RZ, RZ, R137 ;  /* 0x000000ffff028224 */ /* 0x010fe400078e0089 */
        /* <DEDUP_REMOVED lines=9> */
[----:B0-----:R-:W-:Y:S02]  /*1d6f0*/  PRMT R207, RZ, 0x7610, R207 ;  /* 0x00007610ffcf7816 */ /* 0x001fe400000000cf */
[----:B------:R-:W-:-:S04]  /*1d700*/  PRMT R204, RZ, 0x7610, R204 ;  /* 0x00007610ffcc7816 */ /* 0x000fc800000000cc */
[----:B------:R0:W4:Y:S01]  /*1d710*/  @!P0 LDG.E.U8 R207, desc[UR32][R2.64] ;  /* 0x0000002002cf8981 */ /* 0x000122000c1e1100 */
[----:B------:R-:W-:Y:S01]  /*1d720*/  PRMT R200, RZ, 0x7610, R200 ;  /* 0x00007610ffc87816 */ /* 0x000fe200000000c8 */
[----:B0-----:R-:W-:Y:S01]  /*1d730*/  @!P0 IMAD.MOV.U32 R3, RZ, RZ, R243 ;  /* 0x000000ffff038224 */ /* 0x001fe200078e00f3 */
[----:B------:R-:W-:Y:S02]  /*1d740*/  PRMT R197, RZ, 0x7610, R197 ;  /* 0x00007610ffc57816 */ /* 0x000fe400000000c5 */
[----:B------:R-:W-:Y:S02]  /*1d750*/  PRMT R193, RZ, 0x7610, R193 ;  /* 0x00007610ffc17816 */ /* 0x000fe400000000c1 */
[----:B------:R-:W-:Y:S01]  /*1d760*/  PRMT R190, RZ, 0x7610, R190 ;  /* 0x00007610ffbe7816 */ /* 0x000fe200000000be */
[----:B------:R0:W-:Y:S01]  /*1d770*/  STS.U8 [R155+UR4+0xe80], R189 ;  /* 0x000e80bd9b007988 */ /* 0x0001e20008000004 */
[----:B------:R-:W-:Y:S02]  /*1d780*/  PRMT R188, RZ, 0x7610, R188 ;  /* 0x00007610ffbc7816 */ /* 0x000fe400000000bc */
[----:B------:R-:W-:Y:S01]  /*1d790*/  PRMT R187, RZ, 0x7610, R187 ;  /* 0x00007610ffbb7816 */ /* 0x000fe200000000bb */
[----:B------:R-:W4:Y:S01]  /*1d7a0*/  LDL R243, [R1+0xc38] ;  /* 0x000c380001f37983 */ /* 0x000f220000100800 */
[----:B--2---:R-:W-:-:S03]  /*1d7b0*/  @!P0 IMAD.MOV.U32 R2, RZ, RZ, R34 ;  /* 0x000000ffff028224 */ /* 0x004fc600078e0022 */
[----:B------:R-:W2:Y:S04]  /*1d7c0*/  LDL R34, [R1+0xd7c] ;  /* 0x000d7c0001227983 */ /* 0x000ea80000100800 */
[----:B------:R3:W2:Y:S02]  /*1d7d0*/  @!P0 LDG.E.U8 R204, desc[UR32][R2.64] ;  /* 0x0000002002cc8981 */ /* 0x0006a4000c1e1100 */
[----:B---3--:R-:W-:Y:S02]  /*1d7e0*/  @!P0 IMAD.MOV.U32 R2, RZ, RZ, R145 ;  /* 0x000000ffff028224 */ /* 0x008fe400078e0091 */
[----:B------:R-:W-:Y:S01]  /*1d7f0*/  @!P0 IMAD.MOV.U32 R3, RZ, RZ, R148 ;  /* 0x000000ffff038224 */ /* 0x000fe200078e0094 */
[----:B0-----:R-:W-:Y:S01]  /*1d800*/  PRMT R189, RZ, 0x7610, R189 ;  /* 0x00007610ffbd7816 */ /* 0x001fe200000000bd */
[----:B------:R-:W3:Y:S04]  /*1d810*/  LDL R148, [R1+0xcf8] ;  /* 0x000cf80001947983 */ /* 0x000ee80000100800 */
[----:B------:R4:W3:Y:S04]  /*1d820*/  @!P0 LDG.E.U8 R200, desc[UR32][R2.64] ;  /* 0x0000002002c88981 */ /* 0x0008e8000c1e1100 */
[----:B------:R-:W3:Y:S01]  /*1d830*/  LDL R145, [R1+0xc98] ;  /* 0x000c980001917983 */ /* 0x000ee20000100800 */
[----:B----4-:R-:W-:-:S02]  /*1d840*/  @!P0 IMAD.MOV.U32 R2, RZ, RZ, R137 ;  /* 0x000000ffff028224 */ /* 0x010fc400078e0089 */
[----:B------:R-:W-:Y:S01]  /*1d850*/  @!P0 IMAD.MOV.U32 R3, RZ, RZ, R140 ;  /* 0x000000ffff038224 */ /* 0x000fe200078e008c */
[----:B------:R-:W4:Y:S04]  /*1d860*/  LDL R137, [R1+0xcdc] ;  /* 0x000cdc0001897983 */ /* 0x000f280000100800 */
[----:B------:R0:W4:Y:S04]  /*1d870*/  @!P0 LDG.E.U8 R197, desc[UR32][R2.64] ;  /* 0x0000002002c58981 */ /* 0x000128000c1e1100 */
[----:B------:R-:W4:Y:S01]  /*1d880*/  LDL R140, [R1+0xcd8] ;  /* 0x000cd800018c7983 */ /* 0x000f220000100800 */
[----:B0-----:R-:W-:-:S03]  /*1d890*/  @!P0 IMAD.MOV.U32 R2, RZ, RZ, R129 ;  /* 0x000000ffff028224 */ /* 0x001fc600078e0081 */
[----:B------:R-:W3:Y:S01]  /*1d8a0*/  LDL R129, [R1+0xd18] ;  /* 0x000d180001817983 */ /* 0x000ee20000100800 */
[----:B------:R-:W-:-:S03]  /*1d8b0*/  @!P0 IMAD.MOV.U32 R3, RZ, RZ, R132 ;  /* 0x000000ffff038224 */ /* 0x000fc600078e0084 */
[----:B------:R-:W4:Y:S04]  /*1d8c0*/  LDL R132, [R1+0xcb8] ;  /* 0x000cb80001847983 */ /* 0x000f280000100800 */
[----:B------:R0:W4:Y:S02]  /*1d8d0*/  @!P0 LDG.E.U8 R193, desc[UR32][R2.64] ;  /* 0x0000002002c18981 */ /* 0x000124000c1e1100 */
[----:B0-----:R-:W-:Y:S01]  /*1d8e0*/  @!P0 IMAD.MOV.U32 R3, RZ, RZ, R130 ;  /* 0x000000ffff038224 */ /* 0x001fe200078e0082 */
[----:B------:R-:W-:Y:S01]  /*1d8f0*/  PRMT R186, RZ, 0x7610, R186 ;  /* 0x00007610ffba7816 */ /* 0x000fe200000000ba */
[----:B--2---:R-:W-:Y:S02]  /*1d900*/  @!P0 IMAD.MOV.U32 R2, RZ, RZ, R34 ;  /* 0x000000ffff028224 */ /* 0x004fe400078e0022 */
[----:B------:R-:W2:Y:S04]  /*1d910*/  LDL R34, [R1+0xcbc] ;  /* 0x000cbc0001227983 */ /* 0x000ea80000100800 */
[----:B------:R0:W2:Y:S02]  /*1d920*/  @!P0 LDG.E.U8 R190, desc[UR32][R2.64] ;  /* 0x0000002002be8981 */ /* 0x0000a4000c1e1100 */
[----:B0-----:R-:W-:-:S02]  /*1d930*/  @!P0 IMAD.MOV.U32 R2, RZ, RZ, R127 ;  /* 0x000000ffff028224 */ /* 0x001fc400078e007f */
[----:B------:R-:W-:-:S05]  /*1d940*/  @!P0 IMAD.MOV.U32 R3, RZ, RZ, R138 ;  /* 0x000000ffff038224 */ /* 0x000fca00078e008a */
[----:B------:R0:W2:Y:S02]  /*1d950*/  @!P0 LDG.E.U8 R189, desc[UR32][R2.64] ;  /* 0x0000002002bd8981 */ /* 0x0000a4000c1e1100 */
[----:B0-----:R-:W-:Y:S02]  /*1d960*/  @!P0 IMAD.MOV.U32 R2, RZ, RZ, R135 ;  /* 0x000000ffff028224 */ /* 0x001fe400078e0087 */
[----:B------:R-:W-:-:S05]  /*1d970*/  @!P0 IMAD.MOV.U32 R3, RZ, RZ, R146 ;  /* 0x000000ffff038224 */ /* 0x000fca00078e0092 */
[----:B------:R0:W2:Y:S02]  /*1d980*/  @!P0 LDG.E.U8 R188, desc[UR32][R2.64] ;  /* 0x0000002002bc8981 */ /* 0x0000a4000c1e1100 */
[----:B0-----:R-:W-:Y:S02]  /*1d990*/  @!P0 IMAD.MOV.U32 R2, RZ, RZ, R143 ;  /* 0x000000ffff028224 */ /* 0x001fe400078e008f */
[----:B---3--:R-:W-:Y:S02]  /*1d9a0*/  @!P0 IMAD.MOV.U32 R3, RZ, RZ, R129 ;  /* 0x000000ffff038224 */ /* 0x008fe400078e0081 */
[----:B------:R-:W3:Y:S04]  /*1d9b0*/  LDL R129, [R1+0xc9c] ;  /* 0x000c9c0001817983 */ /* 0x000ee80000100800 */
[----:B------:R0:W3:Y:S02]  /*1d9c0*/  @!P0 LDG.E.U8 R187, desc[UR32][R2.64] ;  /* 0x0000002002bb8981 */ /* 0x0000e4000c1e1100 */
[----:B0-----:R-:W-:-:S02]  /*1d9d0*/  @!P0 IMAD.MOV.U32 R2, RZ, RZ, R151 ;  /* 0x000000ffff028224 */ /* 0x001fc400078e0097 */
[----:B------:R-:W-:Y:S01]  /*1d9e0*/  @!P0 IMAD.MOV.U32 R3, RZ, RZ, R148 ;  /* 0x000000ffff038224 */ /* 0x000fe200078e0094 */
[----:B------:R-:W-:Y:S01]  /*1d9f0*/  PRMT R185, RZ, 0x7610, R185 ;  /* 0x00007610ffb97816 */ /* 0x000fe200000000b9 */
[----:B------:R-:W3:Y:S04]  /*1da00*/  LDL R148, [R1+0xc3c] ;  /* 0x000c3c0001947983 */ /* 0x000ee80000100800 */
[----:B------:R4:W3:Y:S02]  /*1da10*/  @!P0 LDG.E.U8 R186, desc[UR32][R2.64] ;  /* 0x0000002002ba8981 */ /* 0x0008e4000c1e1100 */
[----:B----4-:R-:W-:Y:S02]  /*1da20*/  @!P0 IMAD.MOV.U32 R2, RZ, RZ, R137 ;  /* 0x000000ffff028224 */ /* 0x010fe400078e0089 */
[----:B------:R-:W-:Y:S01]  /*1da30*/  @!P0 IMAD.MOV.U32 R3, RZ, RZ, R140 ;  /* 0x000000ffff038224 */ /* 0x000fe200078e008c */
[----:B------:R-:W4:Y:S04]  /*1da40*/  LDL R137, [R1+0xc7c] ;  /* 0x000c7c0001897983 */ /* 0x000f280000100800 */
[----:B------:R-:W4:Y:S04]  /*1da50*/  LDL R140, [R1+0xc78] ;  /* 0x000c7800018c7983 */ /* 0x000f280000100800 */
[----:B------:R0:W4:Y:S01]  /*1da60*/  @!P0 LDG.E.U8 R185, desc[UR32][R2.64] ;  /* 0x0000002002b98981 */ /* 0x000122000c1e1100 */
[----:B------:R-:W-:Y:S01]  /*1da70*/  PRMT R184, RZ, 0x7610, R184 ;  /* 0x00007610ffb87816 */ /* 0x000fe200000000b8 */
[----:B0-----:R-:W-:-:S02]  /*1da80*/  @!P0 IMAD.MOV.U32 R3, RZ, RZ, R132 ;  /* 0x000000ffff038224 */ /* 0x001fc400078e0084 */
[----:B------:R-:W4:Y:S01]  /*1da90*/  LDL R132, [R1+0xc58] ;  /* 0x000c580001847983 */ /* 0x000f220000100800 */
[----:B------:R-:W-:Y:S01]  /*1daa0*/  PRMT R183, RZ, 0x7610, R183 ;  /* 0x00007610ffb77816 */ /* 0x000fe200000000b7 */
[----:B--2---:R-:W-:Y:S02]  /*1dab0*/  @!P0 IMAD.MOV.U32 R2, RZ, RZ, R34 ;  /* 0x000000ffff028224 */ /* 0x004fe400078e0022 */
[----:B------:R-:W2:Y:S04]  /*1dac0*/  LDL R34, [R1+0xc5c] ;  /* 0x000c5c0001227983 */ /* 0x000ea80000100800 */
[----:B------:R0:W2:Y:S02]  /*1dad0*/  @!P0 LDG.E.U8 R184, desc[UR32][R2.64] ;  /* 0x0000002002b88981 */ /* 0x0000a4000c1e1100 */
[----:B0-----:R-:W-:-:S02]  /*1dae0*/  @!P0 IMAD.MOV.U32 R3, RZ, RZ, R145 ;  /* 0x000000ffff038224 */ /* 0x001fc400078e0091 */
[----:B------:R-:W2:Y:S01]  /*1daf0*/  LDL R145, [R1+0xc18] ;  /* 0x000c180001917983 */ /* 0x000ea20000100800 */
[----:B---3--:R-:W-:-:S03]  /*1db00*/  @!P0 IMAD.MOV.U32 R2, RZ, RZ, R129 ;  /* 0x000000ffff028224 */ /* 0x008fc600078e0081 */
[----:B------:R-:W3:Y:S04]  /*1db10*/  LDL R129, [R1+0xc1c] ;  /* 0x000c1c0001817983 */ /* 0x000ee80000100800 */
[----:B------:R4:W3:Y:S02]  /*1db20*/  @!P0 LDG.E.U8 R183, desc[UR32][R2.64] ;  /* 0x0000002002b78981 */ /* 0x0008e4000c1e1100 */
[----:B----4-:R-:W-:Y:S02]  /*1db30*/  @!P0 IMAD.MOV.U32 R2, RZ, RZ, R137 ;  /* 0x000000ffff028224 */ /* 0x010fe400078e0089 */
[----:B------:R-:W4:Y:S01]  /*1db40*/  LDL R137, [R1+0xbfc] ;  /* 0x000bfc0001897983 */ /* 0x000f220000100800 */
[----:B------:R-:W-:-:S03]  /*1db50*/  @!P0 IMAD.MOV.U32 R3, RZ, RZ, R140 ;  /* 0x000000ffff038224 */ /* 0x000fc600078e008c */
[----:B------:R-:W4:Y:S04]  /*1db60*/  LDL R140, [R1+0xbf8] ;  /* 0x000bf800018c7983 */ /* 0x000f280000100800 */
[----:B------:R0:W-:Y:S01]  /*1db70*/  STS.U8 [R155+UR4+0x1080], R182 ;  /* 0x001080b69b007988 */ /* 0x0001e20008000004 */
[----:B------:R-:W-:Y:S02]  /*1db80*/  PRMT R181, RZ, 0x7610, R181 ;  /* 0x00007610ffb57816 */ /* 0x000fe400000000b5 */
[----:B0-----:R-:W-:-:S06]  /*1db90*/  PRMT R182, RZ, 0x7610, R182 ;  /* 0x00007610ffb67816 */ /* 0x001fcc00000000b6 */
[----:B------:R0:W4:Y:S01]  /*1dba0*/  @!P0 LDG.E.U8 R182, desc[UR32][R2.64] ;  /* 0x0000002002b68981 */ /* 0x000122000c1e1100 */
[----:B------:R-:W-:Y:S01]  /*1dbb0*/  PRMT R180, RZ, 0x7610, R180 ;  /* 0x00007610ffb47816 */ /* 0x000fe200000000b4 */
[----:B0-----:R-:W-:Y:S02]  /*1dbc0*/  @!P0 IMAD.MOV.U32 R3, RZ, RZ, R132 ;  /* 0x000000ffff038224 */ /* 0x001fe400078e0084 */
[----:B------:R-:W4:Y:S01]  /*1dbd0*/  LDL R132, [R1+0xbd8] ;  /* 0x000bd80001847983 */ /* 0x000f220000100800 */
[----:B------:R-:W-:Y:S01]  /*1dbe0*/  PRMT R179, RZ, 0x7610, R179 ;  /* 0x00007610ffb37816 */ /* 0x000fe200000000b3 */
[----:B--2---:R-:W-:Y:S02]  /*1dbf0*/  @!P0 IMAD.MOV.U32 R2, RZ, RZ, R34 ;  /* 0x000000ffff028224 */ /* 0x004fe400078e0022 */
[----:B------:R-:W2:Y:S04]  /*1dc00*/  LDL R34, [R1+0xbdc] ;  /* 0x000bdc0001227983 */ /* 0x000ea80000100800 */
[----:B------:R0:W2:Y:S02]  /*1dc10*/  @!P0 LDG.E.U8 R181, desc[UR32][R2.64] ;  /* 0x0000002002b58981 */ /* 0x0000a4000c1e1100 */
[----:B0-----:R-:W-:-:S02]  /*1dc20*/  @!P0 IMAD.MOV.U32 R2, RZ, RZ, R148 ;  /* 0x000000ffff028224 */ /* 0x001fc400078e0094 */
[----:B------:R-:W-:Y:S01]  /*1dc30*/  @!P0 IMAD.MOV.U32 R3, RZ, RZ, R243 ;  /* 0x000000ffff038224 */ /* 0x000fe200078e00f3 */
[----:B------:R-:W-:Y:S01]  /*1dc40*/  PRMT R178, RZ, 0x7610, R178 ;  /* 0x00007610ffb27816 */ /* 0x000fe200000000b2 */
[----:B------:R-:W2:Y:S04]  /*1dc50*/  LDL R243, [R1+0x960] ;  /* 0x0009600001f37983 */ /* 0x000ea80000100800 */
[----:B------:R0:W2:Y:S04]  /*1dc60*/  @!P0 LDG.E.U8 R180, desc[UR32][R2.64] ;  /* 0x0000002002b48981 */ /* 0x0000a8000c1e1100 */
[----:B------:R-:W2:Y:S01]  /*1dc70*/  LDL R148, [R1+0x964] ;  /* 0x0009640001947983 */ /* 0x000ea20000100800 */
[----:B0-----:R-:W-:-:S03]  /*1dc80*/  @!P0 IMAD.MOV.U32 R3, RZ, RZ, R145 ;  /* 0x000000ffff038224 */ /* 0x001fc600078e0091 */
[----:B------:R-:W2:Y:S01]  /*1dc90*/  LDL R145, [R1+0xbb8] ;  /* 0x000bb80001917983 */ /* 0x000ea20000100800 */
[----:B---3--:R-:W-:-:S03]  /*1dca0*/  @!P0 IMAD.MOV.U32 R2, RZ, RZ, R129 ;  /* 0x000000ffff028224 */ /* 0x008fc600078e0081 */
[----:B------:R-:W3:Y:S04]  /*1dcb0*/  LDL R129, [R1+0xbbc] ;  /* 0x000bbc0001817983 */ /* 0x000ee80000100800 */
[----:B------:R4:W3:Y:S02]  /*1dcc0*/  @!P0 LDG.E.U8 R179, desc[UR32][R2.64] ;  /* 0x0000002002b38981 */ /* 0x0008e4000c1e1100 */
[----:B----4-:R-:W-:Y:S02]  /*1dcd0*/  @!P0 IMAD.MOV.U32 R2, RZ, RZ, R137 ;  /* 0x000000ffff028224 */ /* 0x010fe400078e0089 */
[----:B------:R-:W4:Y:S01]  /*1dce0*/  LDL R137, [R1+0x984] ;  /* 0x0009840001897983 */ /* 0x000f220000100800 */
[----:B------:R-:W-:-:S03]  /*1dcf0*/  @!P0 IMAD.MOV.U32 R3, RZ, RZ, R140 ;  /* 0x000000ffff038224 */ /* 0x000fc600078e008c */
[----:B------:R-:W4:Y:S01]  /*1dd00*/  LDL R140, [R1+0x980] ;  /* 0x00098000018c7983 */ /* 0x000f220000100800 */
[----:B------:R-:W-:-:S03]  /*1dd10*/  PRMT R177, RZ, 0x7610, R177 ;  /* 0x00007610ffb17816 */ /* 0x000fc600000000b1 */
[----:B------:R0:W4:Y:S01]  /*1dd20*/  @!P0 LDG.E.U8 R178, desc[UR32][R2.64] ;  /* 0x0000002002b28981 */ /* 0x000122000c1e1100 */
[----:B------:R-:W-:Y:S01]  /*1dd30*/  PRMT R176, RZ, 0x7610, R176 ;  /* 0x00007610ffb07816 */ /* 0x000fe200000000b0 */
[----:B0-----:R-:W-:Y:S02]  /*1dd40*/  @!P0 IMAD.MOV.U32 R3, RZ, RZ, R132 ;  /* 0x000000ffff038224 */ /* 0x001fe400078e0084 */
[----:B------:R-:W4:Y:S01]  /*1dd50*/  LDL R132, [R1+0x940] ;  /* 0x0009400001847983 */ /* 0x000f220000100800 */
[----:B--2---:R-:W-:-:S03]  /*1dd60*/  @!P0 IMAD.MOV.U32 R2, RZ, RZ, R34 ;  /* 0x000000ffff028224 */ /* 0x004fc600078e0022 */
[----:B------:R-:W2:Y:S04]  /*1dd70*/  LDL R34, [R1+0x944] ;  /* 0x0009440001227983 */ /* 0x000ea80000100800 */
[----:B------:R0:W2:Y:S02]  /*1dd80*/  @!P0 LDG.E.U8 R177, desc[UR32][R2.64] ;  /* 0x0000002002b18981 */ /* 0x0000a4000c1e1100 */
[----:B0-----:R-:W-:Y:S02]  /*1dd90*/  @!P0 IMAD.MOV.U32 R3, RZ, RZ, R145 ;  /* 0x000000ffff038224 */ /* 0x001fe400078e0091 */
        /* <DEDUP_REMOVED lines=14> */
[----:B------:R-:W-:Y:S01]  /*1de80*/  @!P0 IMAD.MOV.U32 R3, RZ, RZ, R243 ;  /* 0x000000ffff038224 */ /* 0x000fe200078e00f3 */
[----:B------:R-:W-:Y:S01]  /*1de90*/  PRMT R172, RZ, 0x7610, R172 ;  /* 0x00007610ffac7816 */ /* 0x000fe200000000ac */
[----:B------:R-:W4:Y:S04]  /*1dea0*/  LDL R243, [R1+0x8a0] ;  /* 0x0008a00001f37983 */ /* 0x000f280000100800 */
[----:B------:R0:W4:Y:S04]  /*1deb0*/  @!P0 LDG.E.U8 R174, desc[UR32][R2.64] ;  /* 0x0000002002ae8981 */ /* 0x000128000c1e1100 */
[----:B------:R-:W4:Y:S01]  /*1dec0*/  LDL R148, [R1+0x8a4] ;  /* 0x0008a40001947983 */ /* 0x000f220000100800 */
[----:B0-----:R-:W-:-:S03]  /*1ded0*/  @!P0 IMAD.MOV.U32 R3, RZ, RZ, R132 ;  /* 0x000000ffff038224 */ /* 0x001fc600078e0084 */
        /* <DEDUP_REMOVED lines=13> */
[----:B------:R-:W-:Y:S02]  /*1dfb0*/  PRMT R171, RZ, 0x7610, R171 ;  /* 0x00007610ffab7816 */ /* 0x000fe400000000ab */
[----:B------:R-:W-:-:S04]  /*1dfc0*/  PRMT R170, RZ, 0x7610, R170 ;  /* 0x00007610ffaa7816 */ /* 0x000fc800000000aa */
[----:B------:R0:W4:Y:S01]  /*1dfd0*/  @!P0 LDG.E.U8 R171, desc[UR32][R2.64] ;  /* 0x0000002002ab8981 */ /* 0x000122000c1e1100 */
[----:B------:R-:W-:-:S03]  /*1dfe0*/  PRMT R169, RZ, 0x7610, R169 ;  /* 0x00007610ffa97816 */ /* 0x000fc600000000a9 */
[----:B------:R1:W-:Y:S02]  /*1dff0*/  STS.U8 [R155+UR4+0x1480], R168 ;  /* 0x001480a89b007988 */ /* 0x0003e40008000004 */
[----:B-1----:R-:W-:Y:S01]  /*1e000*/  PRMT R168, RZ, 0x7610, R168 ;  /* 0x00007610ffa87816 */ /* 0x002fe200000000a8 */
[----:B0-----:R-:W-:Y:S02]  /*1e010*/  @!P0 IMAD.MOV.U32 R3, RZ, RZ, R132 ;  /* 0x000000ffff038224 */ /* 0x001fe400078e0084 */
[----:B------:R-:W4:Y:S01]  /*1e020*/  LDL R132, [R1+0x864] ;  /* 0x0008640001847983 */ /* 0x000f220000100800 */
[----:B--2---:R-:W-:-:S03]  /*1e030*/  @!P0 IMAD.MOV.U32 R2, RZ, RZ, R34 ;  /* 0x000000ffff028224 */ /* 0x004fc600078e0022 */
[----:B------:R-:W2:Y:S04]  /*1e040*/  LDL.LU R34, [R1+0x860] ;  /* 0x0008600001227983 */ /* 0x000ea80000300800 */
[----:B------:R0:W2:Y:S02]  /*1e050*/  @!P0 LDG.E.U8 R170, desc[UR32][R2.64] ;  /* 0x0000002002aa8981 */ /* 0x0000a4000c1e1100 */
[----:B0-----:R-:W-:Y:S02]  /*1e060*/  @!P0 IMAD.MOV.U32 R3, RZ, RZ, R145 ;  /* 0x000000ffff038224 */ /* 0x001fe400078e0091 */
[----:B------:R-:W2:Y:S01]  /*1e070*/  LDL R145, [R1+0x840] ;  /* 0x0008400001917983 */ /* 0x000ea20000100800 */
[----:B---3--:R-:W-:-:S03]  /*1e080*/  @!P0 IMAD.MOV.U32 R2, RZ, RZ, R129 ;  /* 0x000000ffff028224 */ /* 0x008fc600078e0081 */
[----:B------:R-:W3:Y:S04]  /*1e090*/  LDL R129, [R1+0x844] ;  /* 0x0008440001817983 */ /* 0x000ee80000100800 */
[----:B------:R0:W3:Y:S02]  /*1e0a0*/  @!P0 LDG.E.U8 R169, desc[UR32][R2.64] ;  /* 0x0000002002a98981 */ /* 0x0000e4000c1e1100 */
[----:B0-----:R-:W-:Y:S02]  /*1e0b0*/  @!P0 IMAD.MOV.U32 R2, RZ, RZ, R148 ;  /* 0x000000ffff028224 */ /* 0x001fe400078e0094 */
[----:B------:R-:W-:Y:S01]  /*1e0c0*/  @!P0 IMAD.MOV.U32 R3, RZ, RZ, R243 ;  /* 0x000000ffff038224 */ /* 0x000fe200078e00f3 */
[----:B------:R0:W-:Y:S04]  /*1e0d0*/  STS.U8 [R155+UR4+0x5080], R167 ;  /* 0x005080a79b007988 */ /* 0x0001e80008000004 */
[----:B------:R4:W3:Y:S04]  /*1e0e0*/  @!P0 LDG.E.U8 R168, desc[UR32][R2.64] ;  /* 0x0000002002a88981 */ /* 0x0008e8000c1e1100 */
[----:B------:R1:W-:Y:S04]  /*1e0f0*/  STS.U8 [R155+UR4+0x4e80], R166 ;  /* 0x004e80a69b007988 */ /* 0x0003e80008000004 */
[----:B------:R-:W3:Y:S01]  /*1e100*/  LDL R148, [R1+0x800] ;  /* 0x0008000001947983 */ /* 0x000ee20000100800 */
[----:B----4-:R-:W-:-:S03]  /*1e110*/  @!P0 IMAD.MOV.U32 R2, RZ, RZ, R137 ;  /* 0x000000ffff028224 */ /* 0x010fc600078e0089 */
[----:B------:R-:W4:Y:S01]  /*1e120*/  LDL R137, [R1+0x824] ;  /* 0x0008240001897983 */ /* 0x000f220000100800 */
[----:B------:R-:W-:-:S03]  /*1e130*/  @!P0 IMAD.MOV.U32 R3, RZ, RZ, R140 ;  /* 0x000000ffff038224 */ /* 0x000fc600078e008c */
[----:B------:R-:W4:Y:S01]  /*1e140*/  LDL R140, [R1+0x820] ;  /* 0x00082000018c7983 */ /* 0x000f220000100800 */
[----:B0-----:R-:W-:Y:S02]  /*1e150*/  PRMT R167, RZ, 0x7610, R167 ;  /* 0x00007610ffa77816 */ /* 0x001fe400000000a7 */
[----:B-1----:R-:W-:-:S04]  /*1e160*/  PRMT R166, RZ, 0x7610, R166 ;  /* 0x00007610ffa67816 */ /* 0x002fc800000000a6 */
[----:B------:R0:W4:Y:S04]  /*1e170*/  @!P0 LDG.E.U8 R167, desc[UR32][R2.64] ;  /* 0x0000002002a78981 */ /* 0x000128000c1e1100 */
[----:B------:R1:W-:Y:S04]  /*1e180*/  STS.U8 [R155+UR4+0x4c80], R165 ;  /* 0x004c80a59b007988 */ /* 0x0003e80008000004 */
[----:B------:R3:W-:Y:S01]  /*1e190*/  STS.U8 [R155+UR4+0x5880], R195 ;  /* 0x005880c39b007988 */ /* 0x0007e20008000004 */
[----:B-1----:R-:W-:Y:S01]  /*1e1a0*/  PRMT R165, RZ, 0x7610, R165 ;  /* 0x00007610ffa57816 */ /* 0x002fe200000000a5 */
[----:B0-----:R-:W-:-:S02]  /*1e1b0*/  @!P0 IMAD.MOV.U32 R2, RZ, RZ, R132 ;  /* 0x000000ffff028224 */ /* 0x001fc400078e0084 */
[----:B------:R-:W4:Y:S01]  /*1e1c0*/  LDL R132, [R1+0x804] ;  /* 0x0008040001847983 */ /* 0x000f220000100800 */
[----:B--2---:R-:W-:-:S05]  /*1e1d0*/  @!P0 IMAD.MOV.U32 R3, RZ, RZ, R34 ;  /* 0x000000ffff038224 */ /* 0x004fca00078e0022 */
[----:B------:R0:W2:Y:S02]  /*1e1e0*/  @!P0 LDG.E.U8 R166, desc[UR32][R2.64] ;  /* 0x0000002002a68981 */ /* 0x0000a4000c1e1100 */
[----:B0-----:R-:W-:Y:S02]  /*1e1f0*/  @!P0 IMAD.MOV.U32 R3, RZ, RZ, R145 ;  /* 0x000000ffff038224 */ /* 0x001fe400078e0091 */
[----:B------:R-:W2:Y:S01]  /*1e200*/  LDL R145, [R1+0x7e0] ;  /* 0x0007e00001917983 */ /* 0x000ea20000100800 */
[----:B---3--:R-:W-:-:S03]  /*1e210*/  @!P0 IMAD.MOV.U32 R2, RZ, RZ, R129 ;  /* 0x000000ffff028224 */ /* 0x008fc600078e0081 */
[----:B------:R-:W3:Y:S04]  /*1e220*/  LDL R129, [R1+0x7e4] ;  /* 0x0007e40001817983 */ /* 0x000ee80000100800 */
[----:B------:R4:W3:Y:S04]  /*1e230*/  @!P0 LDG.E.U8 R165, desc[UR32][R2.64] ;  /* 0x0000002002a58981 */ /* 0x0008e8000c1e1100 */
[----:B------:R-:W3:Y:S04]  /*1e240*/  LDL.LU R195, [R1+0x600] ;  /* 0x0006000001c37983 */ /* 0x000ee80000300800 */
[----:B------:R0:W-:Y:S04]  /*1e250*/  STS.U8 [R155+UR4+0x4a80], R164 ;  /* 0x004a80a49b007988 */ /* 0x0001e80008000004 */
        /* <DEDUP_REMOVED lines=9> */
[----:B------:R1:W-:Y:S01]  /*1e2f0*/  STS.U8 [R155+UR4+0x5a80], R196 ;  /* 0x005a80c49b007988 */ /* 0x0003e20008000004 */
[----:B0-----:R-:W-:-:S03]  /*1e300*/  @!P0 IMAD.MOV.U32 R3, RZ, RZ, R148 ;  /* 0x000000ffff038224 */ /* 0x001fc600078e0094 */
[----:B------:R0:W-:Y:S04]  /*1e310*/  STS.U8 [R155+UR4+0x4680], R162 ;  /* 0x004680a29b007988 */ /* 0x0001e80008000004 */
[----:B-1----:R-:W4:Y:S04]  /*1e320*/  LDL R196, [R1+0x780] ;  /* 0x0007800001c47983 */ /* 0x002f280000100800 */
[----:B------:R1:W-:Y:S01]  /*1e330*/  STS.U8 [R155+UR4+0x5e80], R199 ;  /* 0x005e80c79b007988 */ /* 0x0003e20008000004 */
[----:B0-----:R-:W-:Y:S01]  /*1e340*/  PRMT R162, RZ, 0x7610, R162 ;  /* 0x00007610ffa27816 */ /* 0x001fe200000000a2 */
[----:B------:R-:W-:-:S02]  /*1e350*/  @!P0 IMAD.MOV.U32 R2, RZ, RZ, R132 ;  /* 0x000000ffff028224 */ /* 0x000fc400078e0084 */
[----:B------:R-:W4:Y:S04]  /*1e360*/  LDL R132, [R1+0x7a4] ;  /* 0x0007a40001847983 */ /* 0x000f280000100800 */
[----:B------:R2:W4:Y:S02]  /*1e370*/  @!P0 LDG.E.U8 R163, desc[UR32][R2.64] ;  /* 0x0000002002a38981 */ /* 0x000524000c1e1100 */
[----:B--2---:R-:W-:Y:S02]  /*1e380*/  @!P0 IMAD.MOV.U32 R3, RZ, RZ, R145 ;  /* 0x000000ffff038224 */ /* 0x004fe400078e0091 */
[----:B---3--:R-:W-:Y:S02]  /*1e390*/  @!P0 IMAD.MOV.U32 R2, RZ, RZ, R129 ;  /* 0x000000ffff028224 */ /* 0x008fe400078e0081 */
[----:B------:R-:W2:Y:S04]  /*1e3a0*/  LDL R129, [R1+0x784] ;  /* 0x0007840001817983 */ /* 0x000ea80000100800 */
[----:B-1----:R-:W3:Y:S04]  /*1e3b0*/  LDL.LU R199, [R1+0x618] ;  /* 0x0006180001c77983 */ /* 0x002ee80000300800 */
[----:B------:R-:W3:Y:S04]  /*1e3c0*/  LDL R148, [R1+0x760] ;  /* 0x0007600001947983 */ /* 0x000ee80000100800 */
[----:B------:R-:W3:Y:S04]  /*1e3d0*/  LDL R145, [R1+0x764] ;  /* 0x0007640001917983 */ /* 0x000ee80000100800 */
[----:B------:R4:W3:Y:S02]  /*1e3e0*/  @!P0 LDG.E.U8 R162, desc[UR32][R2.64] ;  /* 0x0000002002a28981 */ /* 0x0008e4000c1e1100 */
[----:B----4-:R-:W-:-:S02]  /*1e3f0*/  @!P0 IMAD.MOV.U32 R2, RZ, RZ, R137 ;  /* 0x000000ffff028224 */ /* 0x010fc400078e0089 */
[----:B------:R-:W4:Y:S01]  /*1e400*/  LDL R137, [R1+0x744] ;  /* 0x0007440001897983 */ /* 0x000f220000100800 */
[----:B------:R-:W-:-:S03]  /*1e410*/  @!P0 IMAD.MOV.U32 R3, RZ, RZ, R140 ;  /* 0x000000ffff038224 */ /* 0x000fc600078e008c */
[----:B------:R-:W4:Y:S04]  /*1e420*/  LDL R140, [R1+0x740] ;  /* 0x00074000018c7983 */ /* 0x000f280000100800 */
[----:B------:R0:W-:Y:S04]  /*1e430*/  STS.U8 [R155+UR4+0x1680], R161 ;  /* 0x001680a19b007988 */ /* 0x0001e80008000004 */
[----:B------:R1:W-:Y:S01]  /*1e440*/  STS.U8 [R155+UR4+0x4480], R160 ;  /* 0x004480a09b007988 */ /* 0x0003e20008000004 */
[----:B0-----:R-:W-:Y:S02]  /*1e450*/  PRMT R161, RZ, 0x7610, R161 ;  /* 0x00007610ffa17816 */ /* 0x001fe400000000a1 */
[----:B-1----:R-:W-:-:S04]  /*1e460*/  PRMT R160, RZ, 0x7610, R160 ;  /* 0x00007610ffa07816 */ /* 0x002fc800000000a0 */
[----:B------:R0:W4:Y:S04]  /*1e470*/  @!P0 LDG.E.U8 R161, desc[UR32][R2.64] ;  /* 0x0000002002a18981 */ /* 0x000128000c1e1100 */
[----:B------:R1:W-:Y:S01]  /*1e480*/  STS.U8 [R155+UR4+0x4280], R159 ;  /* 0x0042809f9b007988 */ /* 0x0003e20008000004 */
[----:B0-----:R-:W-:-:S03]  /*1e490*/  @!P0 IMAD.MOV.U32 R3, RZ, RZ, R243 ;  /* 0x000000ffff038224 */ /* 0x001fc600078e00f3 */
[----:B------:R0:W-:Y:S01]  /*1e4a0*/  STS.U8 [R155+UR4+0x6080], R201 ;  /* 0x006080c99b007988 */ /* 0x0001e20008000004 */
[----:B-1----:R-:W-:-:S03]  /*1e4b0*/  PRMT R159, RZ, 0x7610, R159 ;  /* 0x00007610ff9f7816 */ /* 0x002fc6000000009f */
[----:B------:R1:W-:Y:S04]  /*1e4c0*/  STS.U8 [R155+UR4+0x4080], R158 ;  /* 0x0040809e9b007988 */ /* 0x0003e80008000004 */
[----:B0-----:R-:W4:Y:S01]  /*1e4d0*/  LDL.LU R201, [R1+0x620] ;  /* 0x0006200001c97983 */ /* 0x001f220000300800 */
[----:B------:R-:W-:-:S03]  /*1e4e0*/  @!P0 IMAD.MOV.U32 R2, RZ, RZ, R132 ;  /* 0x000000ffff028224 */ /* 0x000fc600078e0084 */
[----:B------:R-:W4:Y:S04]  /*1e4f0*/  LDL R132, [R1+0x724] ;  /* 0x0007240001847983 */ /* 0x000f280000100800 */
[----:B------:R0:W4:Y:S01]  /*1e500*/  @!P0 LDG.E.U8 R160, desc[UR32][R2.64] ;  /* 0x0000002002a08981 */ /* 0x000122000c1e1100 */
[----:B-1----:R-:W-:Y:S01]  /*1e510*/  PRMT R158, RZ, 0x7610, R158 ;  /* 0x00007610ff9e7816 */ /* 0x002fe2000000009e */
[----:B0-----:R-:W-:Y:S02]  /*1e520*/  @!P0 IMAD.MOV.U32 R3, RZ, RZ, R196 ;  /* 0x000000ffff038224 */ /* 0x001fe400078e00c4 */
[----:B------:R0:W-:Y:S04]  /*1e530*/  STS.U8 [R155+UR4+0x3e80], R157 ;  /* 0x003e809d9b007988 */ /* 0x0001e80008000004 */
[----:B------:R-:W-:Y:S01]  /*1e540*/  STS.U8 [R155+UR4+0x6480], R203 ;  /* 0x006480cb9b007988 */ /* 0x000fe20008000004 */
[----:B0-----:R-:W-:-:S03]  /*1e550*/  PRMT R157, RZ, 0x7610, R157 ;  /* 0x00007610ff9d7816 */ /* 0x001fc6000000009d */
[----:B------:R0:W-:Y:S01]  /*1e560*/  STS.U8 [R155+UR4+0x6880], R206 ;  /* 0x006880ce9b007988 */ /* 0x0001e20008000004 */
[----:B------:R-:W-:-:S03]  /*1e570*/  IMAD.MOV.U32 R196, RZ, RZ, R30 ;  /* 0x000000ffffc47224 */ /* 0x000fc600078e001e */
[----:B------:R-:W-:Y:S04]  /*1e580*/  STS.U8 [R155+UR4+0x6a80], R208 ;  /* 0x006a80d09b007988 */ /* 0x000fe80008000004 */
[----:B------:R1:W-:Y:S01]  /*1e590*/  STS.U8 [R155+UR4+0x6280], R202 ;  /* 0x006280ca9b007988 */ /* 0x0003e20008000004 */
[----:B0-----:R-:W-:-:S03]  /*1e5a0*/  IMAD.MOV.U32 R206, RZ, RZ, R32 ;  /* 0x000000ffffce7224 */ /* 0x001fc600078e0020 */
[----:B------:R0:W-:Y:S04]  /*1e5b0*/  STS.U8 [R155+UR4+0x6680], R205 ;  /* 0x006680cd9b007988 */ /* 0x0001e80008000004 */
[----:B------:R0:W-:Y:S01]  /*1e5c0*/  STS.U8 [R155+UR4+0x5c80], R198 ;  /* 0x005c80c69b007988 */ /* 0x0001e20008000004 */
[----:B-1----:R-:W-:Y:S02]  /*1e5d0*/  IMAD.MOV.U32 R202, RZ, RZ, R26 ;  /* 0x000000ffffca7224 */ /* 0x002fe400078e001a */
[----:B0-----:R-:W-:Y:S02]  /*1e5e0*/  IMAD.MOV.U32 R205, RZ, RZ, R27 ;  /* 0x000000ffffcd7224 */ /* 0x001fe400078e001b */
[----:B------:R-:W-:Y:S02]  /*1e5f0*/  IMAD.MOV.U32 R198, RZ, RZ, R25 ;  /* 0x000000ffffc67224 */ /* 0x000fe400078e0019 */
[----:B--2---:R-:W-:-:S02]  /*1e600*/  @!P0 IMAD.MOV.U32 R2, RZ, RZ, R129 ;  /* 0x000000ffff028224 */ /* 0x004fc400078e0081 */
[----:B------:R-:W2:Y:S04]  /*1e610*/  LDL R129, [R1+0x704] ;  /* 0x0007040001817983 */ /* 0x000ea80000100800 */
[----:B------:R3:W2:Y:S04]  /*1e620*/  @!P0 LDG.E.U8 R159, desc[UR32][R2.64] ;  /* 0x00000020029f8981 */ /* 0x0006a8000c1e1100 */
[----:B------:R-:W2:Y:S01]  /*1e630*/  LDL.LU R203, [R1+0x604] ;  /* 0x0006040001cb7983 */ /* 0x000ea20000300800 */
[----:B---3--:R-:W-:Y:S02]  /*1e640*/  @!P0 IMAD.MOV.U32 R2, RZ, RZ, R145 ;  /* 0x000000ffff028224 */ /* 0x008fe400078e0091 */
[----:B------:R-:W-:-:S05]  /*1e650*/  @!P0 IMAD.MOV.U32 R3, RZ, RZ, R148 ;  /* 0x000000ffff038224 */ /* 0x000fca00078e0094 */
[----:B------:R4:W3:Y:S04]  /*1e660*/  @!P0 LDG.E.U8 R158, desc[UR32][R2.64] ;  /* 0x00000020029e8981 */ /* 0x0008e8000c1e1100 */
[----:B------:R0:W-:Y:S01]  /*1e670*/  STL [R1+0x1060], R240 ;  /* 0x001060f001007387 */ /* 0x0001e20000100800 */
[----:B----4-:R-:W-:Y:S02]  /*1e680*/  @!P0 IMAD.MOV.U32 R2, RZ, RZ, R137 ;  /* 0x000000ffff028224 */ /* 0x010fe400078e0089 */
[----:B------:R-:W-:-:S05]  /*1e690*/  @!P0 IMAD.MOV.U32 R3, RZ, RZ, R140 ;  /* 0x000000ffff038224 */ /* 0x000fca00078e008c */
[----:B------:R1:W4:Y:S02]  /*1e6a0*/  @!P0 LDG.E.U8 R157, desc[UR32][R2.64] ;  /* 0x00000020029d8981 */ /* 0x000324000c1e1100 */
[----:B-1----:R-:W-:Y:S02]  /*1e6b0*/  @!P0 IMAD.MOV.U32 R3, RZ, RZ, R240 ;  /* 0x000000ffff038224 */ /* 0x002fe400078e00f0 */
[----:B0-----:R-:W4:Y:S04]  /*1e6c0*/  LDL.LU R240, [R1+0x6fc] ;  /* 0x0006fc0001f07983 */ /* 0x001f280000300800 */
[----:B------:R-:W4:Y:S04]  /*1e6d0*/  LDL.LU R208, [R1+0x638] ;  /* 0x0006380001d07983 */ /* 0x000f280000300800 */
[----:B------:R-:W3:Y:S04]  /*1e6e0*/  LDL.LU R32, [R1+0x660] ;  /* 0x0006600001207983 */ /* 0x000ee80000300800 */
[----:B------:R-:W4:Y:S04]  /*1e6f0*/  LDL.LU R30, [R1+0x644] ;  /* 0x00064400011e7983 */ /* 0x000f280000300800 */
[----:B------:R-:W3:Y:S04]  /*1e700*/  LDL.LU R26, [R1+0x6a0] ;  /* 0x0006a000011a7983 */ /* 0x000ee80000300800 */
[----:B------:R-:W4:Y:S04]  /*1e710*/  LDL.LU R27, [R1+0x680] ;  /* 0x00068000011b7983 */ /* 0x000f280000300800 */
[----:B------:R-:W4:Y:S04]  /*1e720*/  LDL.LU R25, [R1+0x664] ;  /* 0x0006640001197983 */ /* 0x000f280000300800 */
[----:B------:R-:W3:Y:S04]  /*1e730*/  LDL.LU R243, [R1+0x6c0] ;  /* 0x0006c00001f37983 */ /* 0x000ee80000300800 */
[----:B------:R0:W-:Y:S01]  /*1e740*/  STS.U8 [R155+UR4+0x3c80], R156 ;  /* 0x003c809c9b007988 */ /* 0x0001e20008000004 */
[----:B------:R-:W-:-:S03]  /*1e750*/  @!P0 IMAD.MOV.U32 R2, RZ, RZ, R132 ;  /* 0x000000ffff028224 */ /* 0x000fc600078e0084 */
[----:B------:R1:W-:Y:S01]  /*1e760*/  STS.U8 [R155+UR4+0x3a80], R23 ;  /* 0x003a80179b007988 */ /* 0x0003e20008000004 */
[----:B0-----:R-:W-:Y:S02]  /*1e770*/  PRMT R156, RZ, 0x7610, R156 ;  /* 0x00007610ff9c7816 */ /* 0x001fe4000000009c */
[----:B-1----:R-:W-:-:S04]  /*1e780*/  PRMT R23, RZ, 0x7610, R23 ;  /* 0x00007610ff177816 */ /* 0x002fc80000000017 */
[----:B------:R0:W4:Y:S02]  /*1e790*/  @!P0 LDG.E.U8 R156, desc[UR32][R2.64] ;  /* 0x00000020029c8981 */ /* 0x000124000c1e1100 */
[----:B0-----:R-:W-:Y:S02]  /*1e7a0*/  @!P0 IMAD.MOV.U32 R3, RZ, RZ, R250 ;  /* 0x000000ffff038224 */ /* 0x001fe400078e00fa */
[----:B------:R0:W-:Y:S04]  /*1e7b0*/  STS.U8 [R155+UR4+0x1880], R22 ;  /* 0x001880169b007988 */ /* 0x0001e80008000004 */
[----:B------:R-:W-:Y:S01]  /*1e7c0*/  STS.U8 [R155+UR4+0x6c80], R209 ;  /* 0x006c80d19b007988 */ /* 0x000fe20008000004 */
[----:B0-----:R-:W-:-:S03]  /*1e7d0*/  PRMT R22, RZ, 0x7610, R22 ;  /* 0x00007610ff167816 */ /* 0x001fc60000000016 */
[----:B------:R0:W-:Y:S04]  /*1e7e0*/  STS.U8 [R155+UR4+0x3880], R21 ;  /* 0x003880159b007988 */ /* 0x0001e80008000004 */
[----:B------:R-:W-:Y:S01]  /*1e7f0*/  STS.U8 [R155+UR4+0x6e80], R210 ;  /* 0x006e80d29b007988 */ /* 0x000fe20008000004 */
[----:B0-----:R-:W-:-:S03]  /*1e800*/  PRMT R21, RZ, 0x7610, R21 ;  /* 0x00007610ff157816 */ /* 0x001fc60000000015 */
[----:B------:R-:W-:Y:S04]  /*1e810*/  STS.U8 [R155+UR4+0x7080], R212 ;  /* 0x007080d49b007988 */ /* 0x000fe80008000004 */
[----:B------:R-:W-:Y:S01]  /*1e820*/  STS.U8 [R155+UR4+0x7280], R213 ;  /* 0x007280d59b007988 */ /* 0x000fe20008000004 */
[----:B--2---:R-:W-:-:S03]  /*1e830*/  @!P0 IMAD.MOV.U32 R2, RZ, RZ, R129 ;  /* 0x000000ffff028224 */ /* 0x004fc600078e0081 */
[----:B------:R-:W2:Y:S04]  /*1e840*/  LDL.LU R129, [R1+0xd54] ;  /* 0x000d540001817983 */ /* 0x000ea80000300800 */
[----:B------:R0:W2:Y:S04]  /*1e850*/  @!P0 LDG.E.U8 R23, desc[UR32][R2.64] ;  /* 0x0000002002178981 */ /* 0x0000a8000c1e1100 */
[----:B------:R-:W2:Y:S04]  /*1e860*/  LDL.LU R132, [R1+0xd70] ;  /* 0x000d700001847983 */ /* 0x000ea80000300800 */
[----:B------:R-:W2:Y:S01]  /*1e870*/  LDL.LU R137, [R1+0xd34] ;  /* 0x000d340001897983 */ /* 0x000ea20000300800 */
[----:B0-----:R-:W-:-:S03]  /*1e880*/  IMAD.MOV.U32 R3, RZ, RZ, R37 ;  /* 0x000000ffff037224 */ /* 0x001fc600078e0025 */
[----:B------:R-:W2:Y:S01]  /*1e890*/  LDL.LU R140, [R1+0xd50] ;  /* 0x000d5000018c7983 */ /* 0x000ea20000300800 */
[----:B------:R-:W-:Y:S02]  /*1e8a0*/  @!P0 IMAD.MOV.U32 R2, RZ, RZ, R248 ;  /* 0x000000ffff028224 */ /* 0x000fe400078e00f8 */
[----:B------:R-:W-:Y:S01]  /*1e8b0*/  IMAD.MOV.U32 R209, RZ, RZ, R3 ;  /* 0x000000ffffd17224 */ /* 0x000fe200078e0003 */
[----:B------:R-:W2:Y:S01]  /*1e8c0*/  LDL.LU R145, [R1+0xd14] ;  /* 0x000d140001917983 */ /* 0x000ea20000300800 */
[----:B------:R-:W-:-:S03]  /*1e8d0*/  @!P0 IMAD.MOV.U32 R3, RZ, RZ, R241 ;  /* 0x000000ffff038224 */ /* 0x000fc600078e00f1 */
[----:B------:R-:W2:Y:S04]  /*1e8e0*/  LDL.LU R148, [R1+0xd30] ;  /* 0x000d300001947983 */ /* 0x000ea80000300800 */
[----:B------:R0:W-:Y:S04]  /*1e8f0*/  STL [R1+0x1064], R250 ;  /* 0x001064fa01007387 */ /* 0x0001e80000100800 */
[----:B------:R1:W2:Y:S04]  /*1e900*/  @!P0 LDG.E.U8 R22, desc[UR32][R2.64] ;  /* 0x0000002002168981 */ /* 0x0002a8000c1e1100 */
[----:B0-----:R-:W2:Y:S04]  /*1e910*/  LDL.LU R250, [R1+0x738] ;  /* 0x0007380001fa7983 */ /* 0x001ea80000300800 */
[----:B------:R-:W2:Y:S01]  /*1e920*/  LDL.LU R37, [R1+0x13b0] ;  /* 0x0013b00001257983 */ /* 0x000ea20000300800 */
[----:B-1----:R-:W-:-:S03]  /*1e930*/  @!P0 IMAD.MOV.U32 R2, RZ, RZ, R242 ;  /* 0x000000ffff028224 */ /* 0x002fc600078e00f2 */
[----:B------:R0:W-:Y:S04]  /*1e940*/  STL [R1+0x106c], R248 ;  /* 0x00106cf801007387 */ /* 0x0001e80000100800 */
[----:B0-----:R-:W2:Y:S04]  /*1e950*/  LDL.LU R248, [R1+0x758] ;  /* 0x0007580001f87983 */ /* 0x001ea80000300800 */
[----:B------:R0:W-:Y:S04]  /*1e960*/  STL [R1+0x1068], R241 ;  /* 0x001068f101007387 */ /* 0x0001e80000100800 */
[----:B0-----:R-:W2:Y:S04]  /*1e970*/  LDL.LU R241, [R1+0x71c] ;  /* 0x00071c0001f17983 */ /* 0x001ea80000300800 */
[----:B------:R-:W2:Y:S01]  /*1e980*/  LDL.LU R210, [R1+0x640] ;  /* 0x0006400001d27983 */ /* 0x000ea20000300800 */
[----:B---3--:R-:W-:-:S03]  /*1e990*/  @!P0 IMAD.MOV.U32 R3, RZ, RZ, R243 ;  /* 0x000000ffff038224 */ /* 0x008fc600078e00f3 */
[----:B------:R0:W-:Y:S04]  /*1e9a0*/  STL [R1+0x1070], R242 ;  /* 0x001070f201007387 */ /* 0x0001e80000100800 */
[----:B------:R1:W3:Y:S04]  /*1e9b0*/  @!P0 LDG.E.U8 R21, desc[UR32][R2.64] ;  /* 0x0000002002158981 */ /* 0x0002e8000c1e1100 */
[----:B0-----:R-:W3:Y:S04]  /*1e9c0*/  LDL.LU R242, [R1+0x73c] ;  /* 0x00073c0001f27983 */ /* 0x001ee80000300800 */
[----:B------:R-:W3:Y:S01]  /*1e9d0*/  LDL.LU R212, [R1+0x61c] ;  /* 0x00061c0001d47983 */ /* 0x000ee20000300800 */
[----:B-1----:R-:W-:-:S03]  /*1e9e0*/  @!P0 IMAD.MOV.U32 R2, RZ, RZ, R249 ;  /* 0x000000ffff028224 */ /* 0x002fc600078e00f9 */
[----:B------:R0:W-:Y:S04]  /*1e9f0*/  STL [R1+0x1074], R249 ;  /* 0x001074f901007387 */ /* 0x0001e80000100800 */
[----:B0-----:R-:W3:Y:S04]  /*1ea00*/  LDL.LU R249, [R1+0x778] ;  /* 0x0007780001f97983 */ /* 0x001ee80000300800 */
[----:B------:R-:W4:Y:S01]  /*1ea10*/  LDL.LU R213, [R1+0x684] ;  /* 0x0006840001d57983 */ /* 0x000f220000300800 */
[----:B------:R-:W-:-:S03]  /*1ea20*/  @!P0 IMAD.MOV.U32 R3, RZ, RZ, R26 ;  /* 0x000000ffff038224 */ /* 0x000fc600078e001a */
[----:B------:R0:W-:Y:S02]  /*1ea30*/  STS.U8 [R155+UR4+0x3680], R20 ;  /* 0x003680149b007988 */ /* 0x0001e40008000004 */
[----:B0-----:R-:W-:Y:S02]  /*1ea40*/  PRMT R20, RZ, 0x7610, R20 ;  /* 0x00007610ff147816 */ /* 0x001fe40000000014 */
[----:B------:R-:W-:Y:S04]  /*1ea50*/  STS.U8 [R155+UR4+0x7480], R215 ;  /* 0x007480d79b007988 */ /* 0x000fe80008000004 */
[----:B------:R4:W3:Y:S04]  /*1ea60*/  @!P0 LDG.E.U8 R20, desc[UR32][R2.64] ;  /* 0x0000002002148981 */ /* 0x0008e8000c1e1100 */
[----:B------:R-:W-:Y:S01]  /*1ea70*/  STS.U8 [R155+UR4+0x3480], R19 ;  /* 0x003480139b007988 */ /* 0x000fe20008000004 */
[----:B----4-:R-:W-:-:S03]  /*1ea80*/  @!P0 IMAD.MOV.U32 R2, RZ, RZ, R213 ;  /* 0x000000ffff028224 */ /* 0x010fc600078e00d5 */
[----:B------:R0:W-:Y:S04]  /*1ea90*/  STL [R1+0x109c], R213 ;  /* 0x00109cd501007387 */ /* 0x0001e80000100800 */
[----:B0-----:R-:W4:Y:S04]  /*1eaa0*/  LDL.LU R213, [R1+0x83c] ;  /* 0x00083c0001d57983 */ /* 0x001f280000300800 */
[----:B------:R-:W3:Y:S01]  /*1eab0*/  LDL.LU R215, [R1+0x624] ;  /* 0x0006240001d77983 */ /* 0x000ee20000300800 */
        /* <DEDUP_REMOVED lines=10> */
[----:B0-----:R-:W-:Y:S01]  /*1eb60*/  PRMT R17, RZ, 0x7610, R17 ;  /* 0x00007610ff117816 */ /* 0x001fe20000000011 */
[----:B-1----:R-:W-:-:S02]  /*1eb70*/  IMAD.MOV.U32 R3, RZ, RZ, R34 ;  /* 0x000000ffff037224 */ /* 0x002fc400078e0022 */
[----:B------:R-:W-:Y:S01]  /*1eb80*/  @!P0 IMAD.MOV.U32 R2, RZ, RZ, R30 ;  /* 0x000000ffff028224 */ /* 0x000fe200078e001e */
[----:B------:R0:W-:Y:S01]  /*1eb90*/  STS.U8 [R155+UR4+0x1e80], R16 ;  /* 0x001e80109b007988 */ /* 0x0001e20008000004 */
[----:B--2---:R-:W-:Y:S02]  /*1eba0*/  IMAD.MOV.U32 R216, RZ, RZ, R3 ;  /* 0x000000ffffd87224 */ /* 0x004fe400078e0003 */
[----:B------:R-:W-:Y:S01]  /*1ebb0*/  @!P0 IMAD.MOV.U32 R3, RZ, RZ, R210 ;  /* 0x000000ffff038224 */ /* 0x000fe200078e00d2 */
[----:B------:R1:W-:Y:S04]  /*1ebc0*/  STS.U8 [R155+UR4+0x7880], R217 ;  /* 0x007880d99b007988 */ /* 0x0003e80008000004 */
[----:B------:R2:W4:Y:S01]  /*1ebd0*/  @!P0 LDG.E.U8 R17, desc[UR32][R2.64] ;  /* 0x0000002002118981 */ /* 0x000522000c1e1100 */
[----:B0-----:R-:W-:-:S03]  /*1ebe0*/  PRMT R16, RZ, 0x7610, R16 ;  /* 0x00007610ff107816 */ /* 0x001fc60000000010 */
[----:B------:R0:W-:Y:S04]  /*1ebf0*/  STS.U8 [R155+UR4+0x2080], R15 ;  /* 0x0020800f9b007988 */ /* 0x0001e80008000004 */
[----:B------:R-:W4:Y:S01]  /*1ec00*/  LDL.LU R34, [R1+0x13ac] ;  /* 0x0013ac0001227983 */ /* 0x000f220000300800 */
[----:B--2---:R-:W-:-:S04]  /*1ec10*/  IMAD.MOV.U32 R3, RZ, RZ, R35 ;  /* 0x000000ffff037224 */ /* 0x004fc800078e0023 */
[----:B-1----:R-:W-:Y:S02]  /*1ec20*/  IMAD.MOV.U32 R217, RZ, RZ, R3 ;  /* 0x000000ffffd97224 */ /* 0x002fe400078e0003 */
[----:B------:R-:W-:Y:S01]  /*1ec30*/  @!P0 IMAD.MOV.U32 R3, RZ, RZ, R201 ;  /* 0x000000ffff038224 */ /* 0x000fe200078e00c9 */
[----:B0-----:R-:W-:Y:S01]  /*1ec40*/  PRMT R15, RZ, 0x7610, R15 ;  /* 0x00007610ff0f7816 */ /* 0x001fe2000000000f */
[----:B------:R0:W-:Y:S04]  /*1ec50*/  STL [R1+0x1078], R210 ;  /* 0x001078d201007387 */ /* 0x0001e80000100800 */
[----:B------:R1:W-:Y:S04]  /*1ec60*/  STS.U8 [R155+UR4+0x2280], R14 ;  /* 0x0022800e9b007988 */ /* 0x0003e80008000004 */
[----:B------:R-:W-:Y:S04]  /*1ec70*/  STS.U8 [R155+UR4+0x7c80], R220 ;  /* 0x007c80dc9b007988 */ /* 0x000fe80008000004 */
[----:B0-----:R-:W2:Y:S01]  /*1ec80*/  LDL.LU R210, [R1+0x75c] ;  /* 0x00075c0001d27983 */ /* 0x001ea20000300800 */
[----:B-1----:R-:W-:-:S03]  /*1ec90*/  PRMT R14, RZ, 0x7610, R14 ;  /* 0x00007610ff0e7816 */ /* 0x002fc6000000000e */
[----:B------:R-:W2:Y:S04]  /*1eca0*/  LDL.LU R35, [R1+0x13a8] ;  /* 0x0013a80001237983 */ /* 0x000ea80000300800 */
[----:B------:R-:W-:Y:S04]  /*1ecb0*/  STS.U8 [R155+UR4+0x7a80], R219 ;  /* 0x007a80db9b007988 */ /* 0x000fe80008000004 */
[----:B------:R0:W-:Y:S04]  /*1ecc0*/  STS.U8 [R155+UR4+0x2480], R13 ;  /* 0x0024800d9b007988 */ /* 0x0001e80008000004 */
[----:B------:R-:W-:Y:S04]  /*1ecd0*/  STS.U8 [R155+UR4+0x7e80], R222 ;  /* 0x007e80de9b007988 */ /* 0x000fe80008000004 */
[----:B------:R-:W-:Y:S01]  /*1ece0*/  STS.U8 [R155+UR4+0x2680], R12 ;  /* 0x0026800c9b007988 */ /* 0x000fe20008000004 */
[----:B0-----:R-:W-:-:S03]  /*1ecf0*/  PRMT R13, RZ, 0x7610, R13 ;  /* 0x00007610ff0d7816 */ /* 0x001fc6000000000d */
        /* <DEDUP_REMOVED lines=8> */
[----:B------:R-:W-:Y:S01]  /*1ed80*/  STS.U8 [R155+UR4+0x5680], R194 ;  /* 0x005680c29b007988 */ /* 0x000fe20008000004 */
[----:B---3--:R-:W-:-:S05]  /*1ed90*/  @!P0 IMAD.MOV.U32 R2, RZ, RZ, R215 ;  /* 0x000000ffff028224 */ /* 0x008fca00078e00d7 */
[----:B------:R0:W3:Y:S02]  /*1eda0*/  @!P0 LDG.E.U8 R16, desc[UR32][R2.64] ;  /* 0x0000002002108981 */ /* 0x0000e4000c1e1100 */
[----:B0-----:R-:W-:Y:S02]  /*1edb0*/  @!P0 IMAD.MOV.U32 R2, RZ, RZ, R203 ;  /* 0x000000ffff028224 */ /* 0x001fe400078e00cb */
[----:B------:R-:W-:Y:S01]  /*1edc0*/  @!P0 IMAD.MOV.U32 R3, RZ, RZ, R195 ;  /* 0x000000ffff038224 */ /* 0x000fe200078e00c3 */
[----:B------:R0:W-:Y:S04]  /*1edd0*/  STL [R1+0x1080], R215 ;  /* 0x001080d701007387 */ /* 0x0001e80000100800 */
[----:B------:R1:W2:Y:S04]  /*1ede0*/  @!P0 LDG.E.U8 R15, desc[UR32][R2.64] ;  /* 0x00000020020f8981 */ /* 0x0002a8000c1e1100 */
[----:B0-----:R-:W2:Y:S01]  /*1edf0*/  LDL.LU R215, [R1+0x77c] ;  /* 0x00077c0001d77983 */ /* 0x001ea20000300800 */
[----:B-1----:R-:W-:-:S03]  /*1ee00*/  IMAD.MOV.U32 R3, RZ, RZ, R32 ;  /* 0x000000ffff037224 */ /* 0x002fc600078e0020 */
[----:B------:R0:W-:Y:S01]  /*1ee10*/  STL [R1+0x107c], R201 ;  /* 0x00107cc901007387 */ /* 0x0001e20000100800 */
[----:B------:R-:W-:Y:S02]  /*1ee20*/  @!P0 IMAD.MOV.U32 R2, RZ, RZ, R246 ;  /* 0x000000ffff028224 */ /* 0x000fe400078e00f6 */
[----:B------:R-:W-:Y:S02]  /*1ee30*/  IMAD.MOV.U32 R220, RZ, RZ, R3 ;  /* 0x000000ffffdc7224 */ /* 0x000fe400078e0003 */
[----:B------:R-:W-:Y:S01]  /*1ee40*/  @!P0 IMAD.MOV.U32 R3, RZ, RZ, R245 ;  /* 0x000000ffff038224 */ /* 0x000fe200078e00f5 */
[----:B0-----:R-:W2:Y:S04]  /*1ee50*/  LDL.LU R201, [R1+0x798] ;  /* 0x0007980001c97983 */ /* 0x001ea80000300800 */
[----:B------:R-:W2:Y:S04]  /*1ee60*/  LDL.LU R219, [R1+0x658] ;  /* 0x0006580001db7983 */ /* 0x000ea80000300800 */
[----:B------:R0:W-:Y:S04]  /*1ee70*/  STL [R1+0x1088], R203 ;  /* 0x001088cb01007387 */ /* 0x0001e80000100800 */
[----:B------:R1:W2:Y:S04]  /*1ee80*/  @!P0 LDG.E.U8 R14, desc[UR32][R2.64] ;  /* 0x00000020020e8981 */ /* 0x0002a8000c1e1100 */
[----:B0-----:R-:W2:Y:S04]  /*1ee90*/  LDL.LU R203, [R1+0x79c] ;  /* 0x00079c0001cb7983 */ /* 0x001ea80000300800 */
[----:B------:R0:W-:Y:S01]  /*1eea0*/  STL [R1+0x1084], R195 ;  /* 0x001084c301007387 */ /* 0x0001e20000100800 */
[----:B-1----:R-:W-:-:S02]  /*1eeb0*/  IMAD.MOV.U32 R3, RZ, RZ, R154 ;  /* 0x000000ffff037224 */ /* 0x002fc400078e009a */
[----:B------:R-:W-:Y:S02]  /*1eec0*/  @!P0 IMAD.MOV.U32 R2, RZ, RZ, R238 ;  /* 0x000000ffff028224 */ /* 0x000fe400078e00ee */
[----:B------:R-:W-:Y:S01]  /*1eed0*/  IMAD.MOV.U32 R222, RZ, RZ, R3 ;  /* 0x000000ffffde7224 */ /* 0x000fe200078e0003 */
[----:B0-----:R-:W2:Y:S04]  /*1eee0*/  LDL.LU R195, [R1+0x7b8] ;  /* 0x0007b80001c37983 */ /* 0x001ea80000300800 */
[----:B------:R-:W2:Y:S01]  /*1eef0*/  LDL.LU R32, [R1+0x13a4] ;  /* 0x0013a40001207983 */ /* 0x000ea20000300800 */
[----:B------:R-:W-:-:S03]  /*1ef00*/  @!P0 IMAD.MOV.U32 R3, RZ, RZ, R237 ;  /* 0x000000ffff038224 */ /* 0x000fc600078e00ed */
[----:B------:R0:W-:Y:S04]  /*1ef10*/  STL [R1+0x1090], R246 ;  /* 0x001090f601007387 */ /* 0x0001e80000100800 */
[----:B------:R1:W2:Y:S04]  /*1ef20*/  @!P0 LDG.E.U8 R13, desc[UR32][R2.64] ;  /* 0x00000020020d8981 */ /* 0x0002a8000c1e1100 */
[----:B0-----:R-:W2:Y:S04]  /*1ef30*/  LDL.LU R246, [R1+0x7bc] ;  /* 0x0007bc0001f67983 */ /* 0x001ea80000300800 */
[----:B------:R0:W-:Y:S04]  /*1ef40*/  STL [R1+0x108c], R245 ;  /* 0x00108cf501007387 */ /* 0x0001e80000100800 */
[----:B0-----:R-:W2:Y:S04]  /*1ef50*/  LDL.LU R245, [R1+0x7d8] ;  /* 0x0007d80001f57983 */ /* 0x001ea80000300800 */
[----:B------:R-:W2:Y:S04]  /*1ef60*/  LDL.LU R155, [R1+0x6d8] ;  /* 0x0006d800019b7983 */ /* 0x000ea80000300800 */
[----:B------:R0:W-:Y:S04]  /*1ef70*/  STL [R1+0x1098], R238 ;  /* 0x001098ee01007387 */ /* 0x0001e80000100800 */
[----:B0-----:R-:W2:Y:S04]  /*1ef80*/  LDL.LU R238, [R1+0x7dc] ;  /* 0x0007dc0001ee7983 */ /* 0x001ea80000300800 */
[----:B------:R0:W-:Y:S04]  /*1ef90*/  STL [R1+0x1094], R237 ;  /* 0x001094ed01007387 */ /* 0x0001e80000100800 */
[----:B0-----:R-:W2:Y:S04]  /*1efa0*/  LDL.LU R237, [R1+0x7f8] ;  /* 0x0007f80001ed7983 */ /* 0x001ea80000300800 */
[----:B------:R-:W1:Y:S04]  /*1efb0*/  LDL R2, [R1+0xba4] ;  /* 0x000ba40001027983 */ /* 0x000e680000100800 */
[----:B------:R-:W1:Y:S01]  /*1efc0*/  LDL R3, [R1+0xfa0] ;  /* 0x000fa00001037983 */ /* 0x000e620000100800 */
[----:B------:R-:W0:Y:S01]  /*1efd0*/  S2R R154, SR_TID.X ;  /* 0x00000000009a7919 */ /* 0x000e220000002100 */
[----:B------:R-:W-:-:S02]  /*1efe0*/  PRMT R12, RZ, 0x7610, R12 ;  /* 0x00007610ff0c7816 */ /* 0x000fc4000000000c */
[----:B0-----:R-:W-:-:S04]  /*1eff0*/  LOP3.LUT R154, R154, 0x7f, RZ, 0xc0, !PT ;  /* 0x0000007f9a9a7812 */ /* 0x001fc800078ec0ff */
[----:B------:R-:W-:-:S05]  /*1f000*/  LOP3.LUT R154, R154, 0x20, RZ, 0x3c, !PT ;  /* 0x000000209a9a7812 */ /* 0x000fca00078e3cff */
[----:B------:R0:W-:Y:S04]  /*1f010*/  STS.U8 [R154+UR4+0x100], R231 ;  /* 0x000100e79a007988 */ /* 0x0001e80008000004 */
[----:B0-----:R-:W2:Y:S01]  /*1f020*/  LDL.LU R231, [R1+0x63c] ;  /* 0x00063c0001e77983 */ /* 0x001ea20000300800 */
[----:B-1----:R-:W-:-:S04]  /*1f030*/  @!P0 LOP3.LUT R3, R3, R2, RZ, 0x3c, !PT ;  /* 0x0000000203038212 */ /* 0x002fc800078e3cff */
[----:B------:R-:W-:-:S04]  /*1f040*/  @!P0 LOP3.LUT R2, R3, R2, RZ, 0x3c, !PT ;  /* 0x0000000203028212 */ /* 0x000fc800078e3cff */
[----:B------:R-:W-:-:S05]  /*1f050*/  @!P0 LOP3.LUT R3, R3, R2, RZ, 0x3c, !PT ;  /* 0x0000000203038212 */ /* 0x000fca00078e3cff */
[----:B------:R0:W2:Y:S04]  /*1f060*/  @!P0 LDG.E.U8 R12, desc[UR32][R2.64] ;  /* 0x00000020020c8981 */ /* 0x0000a8000c1e1100 */
[----:B------:R-:W0:Y:S04]  /*1f070*/  LDL R2, [R1+0xb94] ;  /* 0x000b940001027983 */ /* 0x000e280000100800 */
[----:B------:R-:W0:Y:S01]  /*1f080*/  LDL R3, [R1+0xf90] ;  /* 0x000f900001037983 */ /* 0x000e220000100800 */
[----:B------:R-:W-:-:S03]  /*1f090*/  PRMT R11, RZ, 0x7610, R11 ;  /* 0x00007610ff0b7816 */ /* 0x000fc6000000000b */
[----:B------:R1:W-:Y:S02]  /*1f0a0*/  STS.U8 [R154+UR4+0x300], R230 ;  /* 0x000300e69a007988 */ /* 0x0003e40008000004 */
[----:B-1----:R-:W-:Y:S02]  /*1f0b0*/  IMAD.MOV.U32 R230, RZ, RZ, R33 ;  /* 0x000000ffffe67224 */ /* 0x002fe400078e0021 */
[----:B------:R-:W2:Y:S01]  /*1f0c0*/  LDL.LU R33, [R1+0x13a0] ;  /* 0x0013a00001217983 */ /* 0x000ea20000300800 */
[----:B0-----:R-:W-:-:S04]  /*1f0d0*/  @!P0 LOP3.LUT R3, R3, R2, RZ, 0x3c, !PT ;  /* 0x0000000203038212 */ /* 0x001fc800078e3cff */
        /* <DEDUP_REMOVED lines=36> */
[----:B------:R1:W-:Y:S04]  /*1f320*/  STS.U8 [R154+UR4+0xb00], R226 ;  /* 0x000b00e29a007988 */ /* 0x0003e80008000004 */
[----:B-1----:R-:W2:Y:S01]  /*1f330*/  LDL.LU R226, [R1+0x678] ;  /* 0x0006780001e27983 */ /* 0x002ea20000300800 */
        /* <DEDUP_REMOVED lines=8> */
[----:B------:R4:W-:Y:S04]  /*1f3c0*/  STS.U8 [R154+UR4+0x1900], R211 ;  /* 0x001900d39a007988 */ /* 0x0009e80008000004 */
[----:B------:R3:W-:Y:S01]  /*1f3d0*/  STS.U8 [R154+UR4+0x1700], R214 ;  /* 0x001700d69a007988 */ /* 0x0007e20008000004 */
[----:B-1----:R-:W-:-:S03]  /*1f3e0*/  IMAD.MOV.U32 R225, RZ, RZ, R29 ;  /* 0x000000ffffe17224 */ /* 0x002fc600078e001d */
[----:B------:R-:W2:Y:S01]  /*1f3f0*/  LDL.LU R29, [R1+0x1390] ;  /* 0x00139000011d7983 */ /* 0x000ea20000300800 */
[----:B----4-:R-:W-:-:S03]  /*1f400*/  IMAD.MOV.U32 R211, RZ, RZ, R153 ;  /* 0x000000ffffd37224 */ /* 0x010fc600078e0099 */
[----:B------:R1:W-:Y:S01]  /*1f410*/  STS.U8 [R154+UR4+0x1500], R218 ;  /* 0x001500da9a007988 */ /* 0x0003e20008000004 */
[----:B---3--:R-:W-:-:S03]  /*1f420*/  IMAD.MOV.U32 R214, RZ, RZ, R251 ;  /* 0x000000ffffd67224 */ /* 0x008fc600078e00fb */
[----:B------:R3:W-:Y:S04]  /*1f430*/  STS.U8 [R154+UR4+0xf00], R224 ;  /* 0x000f00e09a007988 */ /* 0x0007e80008000004 */
[----:B------:R4:W-:Y:S01]  /*1f440*/  STS.U8 [R154+UR4+0x1300], R221 ;  /* 0x001300dd9a007988 */ /* 0x0009e20008000004 */
[----:B-1----:R-:W-:-:S03]  /*1f450*/  IMAD.MOV.U32 R218, RZ, RZ, R252 ;  /* 0x000000ffffda7224 */ /* 0x002fc600078e00fc */
[----:B------:R1:W-:Y:S01]  /*1f460*/  STS.U8 [R154+UR4+0x1d00], R204 ;  /* 0x001d00cc9a007988 */ /* 0x0003e20008000004 */
[----:B---3--:R-:W-:-:S03]  /*1f470*/  IMAD.MOV.U32 R224, RZ, RZ, R24 ;  /* 0x000000ffffe07224 */ /* 0x008fc600078e0018 */
[----:B------:R3:W-:Y:S01]  /*1f480*/  STS.U8 [R154+UR4+0x1100], R223 ;  /* 0x001100df9a007988 */ /* 0x0007e20008000004 */
[----:B----4-:R-:W-:Y:S02]  /*1f490*/  IMAD.MOV.U32 R221, RZ, RZ, R25 ;  /* 0x000000ffffdd7224 */ /* 0x010fe400078e0019 */
[----:B-1----:R-:W-:Y:S02]  /*1f4a0*/  IMAD.MOV.U32 R204, RZ, RZ, R211 ;  /* 0x000000ffffcc7224 */ /* 0x002fe400078e00d3 */
[----:B------:R-:W-:Y:S02]  /*1f4b0*/  IMAD.MOV.U32 R211, RZ, RZ, R214 ;  /* 0x000000ffffd37224 */ /* 0x000fe400078e00d6 */
[----:B------:R-:W-:Y:S01]  /*1f4c0*/  IMAD.MOV.U32 R214, RZ, RZ, R218 ;  /* 0x000000ffffd67224 */ /* 0x000fe200078e00da */
[----:B------:R-:W-:Y:S01]  /*1f4d0*/  STS.U8 [R154+UR4+0x1b00], R207 ;  /* 0x001b00cf9a007988 */ /* 0x000fe20008000004 */
[----:B------:R-:W-:Y:S02]  /*1f4e0*/  IMAD.MOV.U32 R218, RZ, RZ, R221 ;  /* 0x000000ffffda7224 */ /* 0x000fe400078e00dd */
[----:B------:R-:W-:Y:S01]  /*1f4f0*/  IMAD.MOV.U32 R221, RZ, RZ, R224 ;  /* 0x000000ffffdd7224 */ /* 0x000fe200078e00e0 */
[----:B------:R1:W-:Y:S01]  /*1f500*/  STS.U8 [R154+UR4+0x1f00], R200 ;  /* 0x001f00c89a007988 */ /* 0x0003e20008000004 */
[----:B0-----:R-:W-:-:S04]  /*1f510*/  @!P0 LOP3.LUT R3, R3, R2, RZ, 0x3c, !PT ;  /* 0x0000000203038212 */ /* 0x001fc800078e3cff */
[----:B------:R-:W-:-:S04]  /*1f520*/  @!P0 LOP3.LUT R2, R3, R2, RZ, 0x3c, !PT ;  /* 0x0000000203028212 */ /* 0x000fc800078e3cff */
[----:B------:R-:W-:-:S05]  /*1f530*/  @!P0 LOP3.LUT R3, R3, R2, RZ, 0x3c, !PT ;  /* 0x0000000203038212 */ /* 0x000fca00078e3cff */
[----:B------:R0:W4:Y:S02]  /*1f540*/  @!P0 LDG.E.U8 R4, desc[UR32][R2.64] ;  /* 0x0000002002048981 */ /* 0x000124000c1e1100 */
[----:B0-----:R-:W-:Y:S02]  /*1f550*/  IMAD.MOV.U32 R2, RZ, RZ, R26 ;  /* 0x000000ffff027224 */ /* 0x001fe400078e001a */
[----:B------:R-:W4:Y:S01]  /*1f560*/  LDL.LU R26, [R1+0x138c] ;  /* 0x00138c00011a7983 */ /* 0x000f220000300800 */
[----:B------:R-:W-:-:S03]  /*1f570*/  IMAD.MOV.U32 R3, RZ, RZ, R27 ;  /* 0x000000ffff037224 */ /* 0x000fc600078e001b */
[----:B------:R-:W4:Y:S04]  /*1f580*/  LDL.LU R27, [R1+0x1388] ;  /* 0x00138800011b7983 */ /* 0x000f280000300800 */
[----:B------:R-:W4:Y:S04]  /*1f590*/  LDL.LU R24, [R1+0x1384] ;  /* 0x0013840001187983 */ /* 0x000f280000300800 */
[----:B---3--:R-:W3:Y:S01]  /*1f5a0*/  LDL.LU R223, [R1+0x65c] ;  /* 0x00065c0001df7983 */ /* 0x008ee20000300800 */
[----:B-1----:R-:W-:-:S03]  /*1f5b0*/  IMAD.MOV.U32 R200, RZ, RZ, R2 ;  /* 0x000000ffffc87224 */ /* 0x002fc600078e0002 */
[----:B------:R-:W3:Y:S01]  /*1f5c0*/  LDL.LU R25, [R1+0x1380] ;  /* 0x0013800001197983 */ /* 0x000ee20000300800 */
[----:B------:R-:W-:-:S03]  /*1f5d0*/  IMAD.MOV.U32 R224, RZ, RZ, R3 ;  /* 0x000000ffffe07224 */ /* 0x000fc600078e0003 */
[----:B------:R-:W3:Y:S04]  /*1f5e0*/  LDL.LU R252, [R1+0x137c] ;  /* 0x00137c0001fc7983 */ /* 0x000ee80000300800 */
[----:B------:R-:W3:Y:S04]  /*1f5f0*/  LDL.LU R251, [R1+0x1378] ;  /* 0x0013780001fb7983 */ /* 0x000ee80000300800 */
[----:B------:R-:W3:Y:S04]  /*1f600*/  LDL.LU R207, [R1+0x698] ;  /* 0x0006980001cf7983 */ /* 0x000ee80000300800 */
[----:B------:R-:W3:Y:S04]  /*1f610*/  LDL R3, [R1+0xed0] ;  /* 0x000ed00001037983 */ /* 0x000ee80000100800 */
[----:B------:R-:W3:Y:S01]  /*1f620*/  LDL R2, [R1+0xed4] ;  /* 0x000ed40001027983 */ /* 0x000ee20000100800 */
[----:B------:R-:W0:Y:S01]  /*1f630*/  S2R R153, SR_TID.X ;  /* 0x0000000000997919 */ /* 0x000e220000002100 */
[----:B------:R-:W-:-:S02]  /*1f640*/  PRMT R194, RZ, 0x7610, R194 ;  /* 0x00007610ffc27816 */ /* 0x000fc400000000c2 */
[----:B------:R1:W-:Y:S04]  /*1f650*/  STS.U8 [R154+UR4+0x2100], R197 ;  /* 0x002100c59a007988 */ /* 0x0003e80008000004 */
[----:B------:R-:W-:Y:S04]  /*1f660*/  STS.U8 [R154+UR4+0x2300], R193 ;  /* 0x002300c19a007988 */ /* 0x000fe80008000004 */
[----:B------:R-:W-:Y:S04]  /*1f670*/  STS.U8 [R154+UR4+0x2500], R190 ;  /* 0x002500be9a007988 */ /* 0x000fe80008000004 */
[----:B------:R-:W-:Y:S04]  /*1f680*/  STS.U8 [R154+UR4+0x2700], R189 ;  /* 0x002700bd9a007988 */ /* 0x000fe80008000004 */
[----:B------:R-:W-:Y:S04]  /*1f690*/  STS.U8 [R154+UR4+0x2900], R188 ;  /* 0x002900bc9a007988 */ /* 0x000fe80008000004 */
[----:B------:R-:W-:Y:S04]  /*1f6a0*/  STS.U8 [R154+UR4+0x2b00], R187 ;  /* 0x002b00bb9a007988 */ /* 0x000fe80008000004 */
[----:B------:R-:W-:Y:S01]  /*1f6b0*/  STS.U8 [R154+UR4+0x2d00], R186 ;  /* 0x002d00ba9a007988 */ /* 0x000fe20008000004 */
[----:B0-----:R-:W-:-:S03]  /*1f6c0*/  LOP3.LUT R153, R153, 0x7f, RZ, 0xc0, !PT ;  /* 0x0000007f99997812 */ /* 0x001fc600078ec0ff */
[----:B------:R-:W-:Y:S01]  /*1f6d0*/  STS.U8 [R154+UR4+0x2f00], R185 ;  /* 0x002f00b99a007988 */ /* 0x000fe20008000004 */
[----:B------:R-:W-:-:S03]  /*1f6e0*/  LOP3.LUT R153, R153, 0x30, RZ, 0x3c, !PT ;  /* 0x0000003099997812 */ /* 0x000fc600078e3cff */
        /* <DEDUP_REMOVED lines=37> */
[----:B--2---:R-:W-:Y:S04]  /*1f940*/  STS.U8 [R154+UR4+0x7b00], R15 ;  /* 0x007b000f9a007988 */ /* 0x004fe80008000004 */
[----:B------:R-:W-:Y:S04]  /*1f950*/  STS.U8 [R154+UR4+0x7d00], R14 ;  /* 0x007d000e9a007988 */ /* 0x000fe80008000004 */
[----:B------:R0:W-:Y:S04]  /*1f960*/  STS.U8 [R154+UR4+0x7f00], R13 ;  /* 0x007f000d9a007988 */ /* 0x0001e80008000004 */
[----:B-1----:R-:W2:Y:S04]  /*1f970*/  LDL.LU R197, [R1+0x67c] ;  /* 0x00067c0001c57983 */ /* 0x002ea80000300800 */
[----:B------:R-:W-:Y:S04]  /*1f980*/  STS.U8 [R153+UR4+0x180], R12 ;  /* 0x0001800c99007988 */ /* 0x000fe80008000004 */
[----:B------:R-:W-:Y:S04]  /*1f990*/  STS.U8 [R153+UR4+0x380], R11 ;  /* 0x0003800b99007988 */ /* 0x000fe80008000004 */
[----:B------:R-:W-:Y:S04]  /*1f9a0*/  STS.U8 [R153+UR4+0x580], R10 ;  /* 0x0005800a99007988 */ /* 0x000fe80008000004 */
[----:B------:R-:W-:Y:S04]  /*1f9b0*/  STS.U8 [R153+UR4+0x780], R7 ;  /* 0x0007800799007988 */ /* 0x000fe80008000004 */
[----:B------:R-:W-:Y:S04]  /*1f9c0*/  STS.U8 [R153+UR4+0x980], R6 ;  /* 0x0009800699007988 */ /* 0x000fe80008000004 */
[----:B------:R-:W-:Y:S04]  /*1f9d0*/  STS.U8 [R153+UR4+0xb80], R5 ;  /* 0x000b800599007988 */ /* 0x000fe80008000004 */
[----:B0-----:R-:W2:Y:S04]  /*1f9e0*/  LDL.LU R154, [R1+0x6bc] ;  /* 0x0006bc00019a7983 */ /* 0x001ea80000300800 */
[----:B----4-:R-:W-:Y:S04]  /*1f9f0*/  STS.U8 [R153+UR4+0xd80], R4 ;  /* 0x000d800499007988 */ /* 0x010fe80008000004 */
[----:B---3--:R0:W3:Y:S04]  /*1fa00*/  @!P0 LDG.E.U8 R194, desc[UR32][R2.64] ;  /* 0x0000002002c28981 */ /* 0x0080e8000c1e1100 */
[----:B------:R-:W0:Y:S04]  /*1fa10*/  LDL R2, [R1+0xeb0] ;  /* 0x000eb00001027983 */ /* 0x000e280000100800 */
[----:B------:R-:W0:Y:S01]  /*1fa20*/  LDL R3, [R1+0xeb4] ;  /* 0x000eb40001037983 */ /* 0x000e220000100800 */
[----:B------:R-:W-:-:S02]  /*1fa30*/  PRMT R193, RZ, 0x7610, R193 ;  /* 0x00007610ffc17816 */ /* 0x000fc400000000c1 */
[----:B0-----:R-:W-:-:S04]  /*1fa40*/  @!P0 LOP3.LUT R3, R3, R2, RZ, 0x3c, !PT ;  /* 0x0000000203038212 */ /* 0x001fc800078e3cff */
[----:B------:R-:W-:-:S04]  /*1fa50*/  @!P0 LOP3.LUT R2, R3, R2, RZ, 0x3c, !PT ;  /* 0x0000000203028212 */ /* 0x000fc800078e3cff */
[----:B------:R-:W-:-:S05]  /*1fa60*/  @!P0 LOP3.LUT R3, R3, R2, RZ, 0x3c, !PT ;  /* 0x0000000203038212 */ /* 0x000fca00078e3cff */
[----:B------:R0:W4:Y:S04]  /*1fa70*/  @!P0 LDG.E.U8 R193, desc[UR32][R2.64] ;  /* 0x0000002002c18981 */ /* 0x000128000c1e1100 */
[----:B------:R-:W0:Y:S04]  /*1fa80*/  LDL R2, [R1+0xe90] ;  /* 0x000e900001027983 */ /* 0x000e280000100800 */
[----:B------:R-:W0:Y:S01]  /*1fa90*/  LDL R3, [R1+0xe94] ;  /* 0x000e940001037983 */ /* 0x000e220000100800 */
[----:B------:R-:W-:Y:S02]  /*1faa0*/  PRMT R192, RZ, 0x7610, R192 ;  /* 0x00007610ffc07816 */ /* 0x000fe400000000c0 */
        /* <DEDUP_REMOVED lines=60> */
[----:B------:R-:W0:Y:S01]  /*1fe70*/  LDL R3, [R1+0xd74] ;  /* 0x000d740001037983 */ /* 0x000e220000100800 */
[----:B------:R-:W-:Y:S02]  /*1fe80*/  PRMT R183, RZ, 0x7610, R183 ;  /* 0x00007610ffb77816 */ /* 0x000fe400000000b7 */
[----:B------:R-:W-:Y:S02]  /*1fe90*/  PRMT R182, RZ, 0x7610, R182 ;  /* 0x00007610ffb67816 */ /* 0x000fe400000000b6 */
[----:B------:R-:W-:Y:S01]  /*1fea0*/  PRMT R181, RZ, 0x7610, R181 ;  /* 0x00007610ffb57816 */ /* 0x000fe200000000b5 */
[----:B0-----:R-:W-:-:S02]  /*1feb0*/  @!P0 IMAD.MOV.U32 R2, RZ, RZ, R3 ;  /* 0x000000ffff028224 */ /* 0x001fc400078e0003 */
[----:B------:R-:W-:-:S05]  /*1fec0*/  @!P0 IMAD.MOV.U32 R3, RZ, RZ, R132 ;  /* 0x000000ffff038224 */ /* 0x000fca00078e0084 */
[----:B------:R0:W4:Y:S02]  /*1fed0*/  @!P0 LDG.E.U8 R183, desc[UR32][R2.64] ;  /* 0x0000002002b78981 */ /* 0x000124000c1e1100 */
[----:B0-----:R-:W-:Y:S02]  /*1fee0*/  @!P0 IMAD.MOV.U32 R2, RZ, RZ, R129 ;  /* 0x000000ffff028224 */ /* 0x001fe400078e0081 */
[----:B------:R-:W-:-:S05]  /*1fef0*/  @!P0 IMAD.MOV.U32 R3, RZ, RZ, R140 ;  /* 0x000000ffff038224 */ /* 0x000fca00078e008c */
[----:B------:R0:W4:Y:S02]  /*1ff00*/  @!P0 LDG.E.U8 R182, desc[UR32][R2.64] ;  /* 0x0000002002b68981 */ /* 0x000124000c1e1100 */
[----:B0-----:R-:W-:Y:S02]  /*1ff10*/  @!P0 IMAD.MOV.U32 R2, RZ, RZ, R137 ;  /* 0x000000ffff028224 */ /* 0x001fe400078e0089 */
[----:B------:R-:W-:-:S05]  /*1ff20*/  @!P0 IMAD.MOV.U32 R3, RZ, RZ, R148 ;  /* 0x000000ffff038224 */ /* 0x000fca00078e0094 */
[----:B------:R0:W4:Y:S04]  /*1ff30*/  @!P0 LDG.E.U8 R181, desc[UR32][R2.64] ;  /* 0x0000002002b58981 */ /* 0x000128000c1e1100 */
[----:B------:R-:W2:Y:S04]  /*1ff40*/  LDL R3, [R1+0xd10] ;  /* 0x000d100001037983 */ /* 0x000ea80000100800 */
[----:B------:R1:W-:Y:S04]  /*1ff50*/  STL.64 [R1+0x1308], R150 ;  /* 0x0013089601007387 */ /* 0x0003e80000100a00 */
[----:B------:R3:W-:Y:S01]  /*1ff60*/  STL.64 [R1+0x1300], R148 ;  /* 0x0013009401007387 */ /* 0x0007e20000100a00 */
[----:B-1----:R-:W-:-:S02]  /*1ff70*/  IMAD.MOV.U32 R151, RZ, RZ, R236 ;  /* 0x000000ffff977224 */ /* 0x002fc400078e00ec */
[----:B---3--:R-:W-:Y:S02]  /*1ff80*/  IMAD.MOV.U32 R149, RZ, RZ, R244 ;  /* 0x000000ffff957224 */ /* 0x008fe400078e00f4 */
[----:B------:R-:W3:Y:S01]  /*1ff90*/  LDL.LU R244, [R1+0x1374] ;  /* 0x0013740001f47983 */ /* 0x000ee20000300800 */
[----:B------:R-:W-:Y:S02]  /*1ffa0*/  IMAD.MOV.U32 R148, RZ, RZ, R243 ;  /* 0x000000ffff947224 */ /* 0x000fe400078e00f3 */
[----:B------:R-:W-:Y:S01]  /*1ffb0*/  IMAD.MOV.U32 R150, RZ, RZ, R235 ;  /* 0x000000ffff967224 */ /* 0x000fe200078e00eb */
[----:B------:R-:W4:Y:S04]  /*1ffc0*/  LDL.LU R243, [R1+0x1370] ;  /* 0x0013700001f37983 */ /* 0x000f280000300800 */
[----:B------:R-:W4:Y:S04]  /*1ffd0*/  LDL.LU R236, [R1+0x136c] ;  /* 0x00136c0001ec7983 */ /* 0x000f280000300800 */
[----:B------:R-:W4:Y:S04]  /*1ffe0*/  LDL.LU R235, [R1+0x1368] ;  /* 0x0013680001eb7983 */ /* 0x000f280000300800 */
[----:B------:R1:W-:Y:S04]  /*1fff0*/  STL.64 [R1+0x12f8], R146 ;  /* 0x0012f89201007387 */ /* 0x0003e80000100a00 */
[----:B-1----:R-:W3:Y:S04]  /*20000*/  LDL R146, [R1+0xcf0] ;  /* 0x000cf00001927983 */ /* 0x002ee80000100800 */
[----:B------:R-:W4:Y:S04]  /*20010*/  LDL R147, [R1+0xcf4] ;  /* 0x000cf40001937983 */ /* 0x000f280000100800 */
[----:B------:R-:W-:Y:S04]  /*20020*/  STL.64 [R1+0x12f0], R144 ;  /* 0x0012f09001007387 */ /* 0x000fe80000100a00 */
        /* <DEDUP_REMOVED lines=58> */
[----:B------:R1:W-:Y:S04]  /*203d0*/  STL.64 [R1+0x1118], R26 ;  /* 0x0011181a01007387 */ /* 0x0003e80000100a00 */
[----:B------:R0:W-:Y:S04]  /*203e0*/  STL.64 [R1+0x1110], R24 ;  /* 0x0011101801007387 */ /* 0x0001e80000100a00 */
[----:B-1----:R-:W4:Y:S04]  /*203f0*/  LDL R27, [R1+0xcd0] ;  /* 0x000cd000011b7983 */ /* 0x002f280000100800 */
[----:B------:R-:W4:Y:S04]  /*20400*/  LDL R26, [R1+0xcd4] ;  /* 0x000cd400011a7983 */ /* 0x000f280000100800 */
[----:B0-----:R-:W4:Y:S01]  /*20410*/  LDL R24, [R1+0xcb4] ;  /* 0x000cb40001187983 */ /* 0x001f220000100800 */
[----:B------:R-:W-:Y:S01]  /*20420*/  PRMT R180, RZ, 0x7610, R180 ;  /* 0x00007610ffb47816 */ /* 0x000fe200000000b4 */
[----:B------:R-:W-:Y:S01]  /*20430*/  @!P0 IMAD.MOV.U32 R2, RZ, RZ, R145 ;  /* 0x000000ffff028224 */ /* 0x000fe200078e0091 */
[----:B------:R-:W-:Y:S01]  /*20440*/  PRMT R179, RZ, 0x7610, R179 ;  /* 0x00007610ffb37816 */ /* 0x000fe200000000b3 */
[----:B------:R-:W4:Y:S04]  /*20450*/  LDL R25, [R1+0xcb0] ;  /* 0x000cb00001197983 */ /* 0x000f280000100800 */
[----:B--2---:R3:W2:Y:S01]  /*20460*/  @!P0 LDG.E.U8 R180, desc[UR32][R2.64] ;  /* 0x0000002002b48981 */ /* 0x0046a2000c1e1100 */
[----:B------:R-:W-:Y:S01]  /*20470*/  PRMT R178, RZ, 0x7610, R178 ;  /* 0x00007610ffb27816 */ /* 0x000fe200000000b2 */
[----:B---3--:R-:W-:-:S02]  /*20480*/  @!P0 IMAD.MOV.U32 R3, RZ, RZ, R146 ;  /* 0x000000ffff038224 */ /* 0x008fc400078e0092 */
[----:B----4-:R-:W-:-:S05]  /*20490*/  @!P0 IMAD.MOV.U32 R2, RZ, RZ, R147 ;  /* 0x000000ffff028224 */ /* 0x010fca00078e0093 */
[----:B------:R0:W3:Y:S02]  /*204a0*/  @!P0 LDG.E.U8 R179, desc[UR32][R2.64] ;  /* 0x0000002002b38981 */ /* 0x0000e4000c1e1100 */
[----:B0-----:R-:W-:Y:S02]  /*204b0*/  @!P0 IMAD.MOV.U32 R3, RZ, RZ, R27 ;  /* 0x000000ffff038224 */ /* 0x001fe400078e001b */
[----:B------:R-:W4:Y:S01]  /*204c0*/  LDL R27, [R1+0xc90] ;  /* 0x000c9000011b7983 */ /* 0x000f220000100800 */
[----:B------:R-:W-:-:S03]  /*204d0*/  @!P0 IMAD.MOV.U32 R2, RZ, RZ, R26 ;  /* 0x000000ffff028224 */ /* 0x000fc600078e001a */
[----:B------:R-:W2:Y:S04]  /*204e0*/  LDL R26, [R1+0xc94] ;  /* 0x000c9400011a7983 */ /* 0x000ea80000100800 */
[----:B------:R0:W3:Y:S02]  /*204f0*/  @!P0 LDG.E.U8 R178, desc[UR32][R2.64] ;  /* 0x0000002002b28981 */ /* 0x0000e4000c1e1100 */
[----:B0-----:R-:W-:Y:S02]  /*20500*/  @!P0 IMAD.MOV.U32 R2, RZ, RZ, R24 ;  /* 0x000000ffff028224 */ /* 0x001fe400078e0018 */
[----:B------:R-:W3:Y:S01]  /*20510*/  LDL R24, [R1+0xc74] ;  /* 0x000c740001187983 */ /* 0x000ee20000100800 */
[----:B------:R-:W-:Y:S01]  /*20520*/  PRMT R177, RZ, 0x7610, R177 ;  /* 0x00007610ffb17816 */ /* 0x000fe200000000b1 */
[----:B------:R-:W-:-:S02]  /*20530*/  @!P0 IMAD.MOV.U32 R3, RZ, RZ, R25 ;  /* 0x000000ffff038224 */ /* 0x000fc400078e0019 */
[----:B------:R-:W3:Y:S01]  /*20540*/  LDL R25, [R1+0xc70] ;  /* 0x000c700001197983 */ /* 0x000ee20000100800 */
[----:B------:R-:W-:-:S03]  /*20550*/  PRMT R176, RZ, 0x7610, R176 ;  /* 0x00007610ffb07816 */ /* 0x000fc600000000b0 */
[----:B------:R4:W3:Y:S02]  /*20560*/  @!P0 LDG.E.U8 R177, desc[UR32][R2.64] ;  /* 0x0000002002b18981 */ /* 0x0008e4000c1e1100 */
[----:B----4-:R-:W-:Y:S02]  /*20570*/  @!P0 IMAD.MOV.U32 R3, RZ, RZ, R27 ;  /* 0x000000ffff038224 */ /* 0x010fe400078e001b */
[----:B------:R-:W4:Y:S01]  /*20580*/  LDL R27, [R1+0xc50] ;  /* 0x000c5000011b7983 */ /* 0x000f220000100800 */
[----:B--2---:R-:W-:-:S03]  /*20590*/  @!P0 IMAD.MOV.U32 R2, RZ, RZ, R26 ;  /* 0x000000ffff028224 */ /* 0x004fc600078e001a */
[----:B------:R-:W2:Y:S04]  /*205a0*/  LDL R26, [R1+0xc54] ;  /* 0x000c5400011a7983 */ /* 0x000ea80000100800 */
[----:B------:R3:W2:Y:S02]  /*205b0*/  @!P0 LDG.E.U8 R176, desc[UR32][R2.64] ;  /* 0x0000002002b08981 */ /* 0x0006a4000c1e1100 */
[----:B---3--:R-:W-:Y:S02]  /*205c0*/  @!P0 IMAD.MOV.U32 R2, RZ, RZ, R24 ;  /* 0x000000ffff028224 */ /* 0x008fe400078e0018 */
        /* <DEDUP_REMOVED lines=86> */
[----:B------:R-:W-:Y:S01]  /*20b30*/  @!P0 IMAD.MOV.U32 R3, RZ, RZ, R25 ;  /* 0x000000ffff038224 */ /* 0x000fe200078e0019 */
[----:B------:R-:W-:Y:S01]  /*20b40*/  PRMT R160, RZ, 0x7610, R160 ;  /* 0x00007610ffa07816 */ /* 0x000fe200000000a0 */
[----:B------:R-:W3:Y:S04]  /*20b50*/  LDL R25, [R1+0x858] ;  /* 0x0008580001197983 */ /* 0x000ee80000100800 */
[----:B------:R4:W3:Y:S02]  /*20b60*/  @!P0 LDG.E.U8 R161, desc[UR32][R2.64] ;  /* 0x0000002002a18981 */ /* 0x0008e4000c1e1100 */
[----:B----4-:R-:W-:-:S02]  /*20b70*/  @!P0 IMAD.MOV.U32 R3, RZ, RZ, R27 ;  /* 0x000000ffff038224 */ /* 0x010fc400078e001b */
[----:B--2---:R-:W-:Y:S01]  /*20b80*/  @!P0 IMAD.MOV.U32 R2, RZ, RZ, R26 ;  /* 0x000000ffff028224 */ /* 0x004fe200078e001a */
[----:B------:R-:W-:Y:S01]  /*20b90*/  PRMT R159, RZ, 0x7610, R159 ;  /* 0x00007610ff9f7816 */ /* 0x000fe2000000009f */
[----:B------:R-:W2:Y:S04]  /*20ba0*/  LDL R26, [R1+0x818] ;  /* 0x00081800011a7983 */ /* 0x000ea80000100800 */
[----:B------:R3:W4:Y:S02]  /*20bb0*/  @!P0 LDG.E.U8 R160, desc[UR32][R2.64] ;  /* 0x0000002002a08981 */ /* 0x000724000c1e1100 */
[----:B---3--:R-:W-:Y:S02]  /*20bc0*/  @!P0 IMAD.MOV.U32 R2, RZ, RZ, R24 ;  /* 0x000000ffff028224 */ /* 0x008fe400078e0018 */
[----:B------:R-:W3:Y:S01]  /*20bd0*/  LDL R24, [R1+0x838] ;  /* 0x0008380001187983 */ /* 0x000ee20000100800 */
[----:B------:R-:W-:-:S03]  /*20be0*/  @!P0 IMAD.MOV.U32 R3, RZ, RZ, R25 ;  /* 0x000000ffff038224 */ /* 0x000fc600078e0019 */
[----:B------:R-:W2:Y:S04]  /*20bf0*/  LDL R25, [R1+0x81c] ;  /* 0x00081c0001197983 */ /* 0x000ea80000100800 */
[----:B------:R3:W4:Y:S01]  /*20c00*/  @!P0 LDG.E.U8 R159, desc[UR32][R2.64] ;  /* 0x00000020029f8981 */ /* 0x000722000c1e1100 */
[----:B------:R-:W-:Y:S01]  /*20c10*/  PRMT R158, RZ, 0x7610, R158 ;  /* 0x00007610ff9e7816 */ /* 0x000fe2000000009e */
[----:B---3--:R-:W-:Y:S02]  /*20c20*/  @!P0 IMAD.MOV.U32 R3, RZ, RZ, R24 ;  /* 0x000000ffff038224 */ /* 0x008fe400078e0018 */
[----:B------:R-:W3:Y:S01]  /*20c30*/  LDL R24, [R1+0x7fc] ;  /* 0x0007fc0001187983 */ /* 0x000ee20000100800 */
[----:B------:R-:W-:Y:S01]  /*20c40*/  @!P0 IMAD.MOV.U32 R2, RZ, RZ, R213 ;  /* 0x000000ffff028224 */ /* 0x000fe200078e00d5 */
[----:B------:R-:W-:-:S04]  /*20c50*/  PRMT R157, RZ, 0x7610, R157 ;  /* 0x00007610ff9d7816 */ /* 0x000fc8000000009d */
[----:B------:R2:W4:Y:S02]  /*20c60*/  @!P0 LDG.E.U8 R158, desc[UR32][R2.64] ;  /* 0x00000020029e8981 */ /* 0x000524000c1e1100 */
[----:B--2---:R-:W-:Y:S02]  /*20c70*/  @!P0 IMAD.MOV.U32 R2, RZ, RZ, R25 ;  /* 0x000000ffff028224 */ /* 0x004fe400078e0019 */
[----:B------:R-:W-:-:S05]  /*20c80*/  @!P0 IMAD.MOV.U32 R3, RZ, RZ, R26 ;  /* 0x000000ffff038224 */ /* 0x000fca00078e001a */
[----:B------:R0:W2:Y:S01]  /*20c90*/  @!P0 LDG.E.U8 R157, desc[UR32][R2.64] ;  /* 0x00000020029d8981 */ /* 0x0000a2000c1e1100 */
[----:B------:R-:W-:Y:S02]  /*20ca0*/  PRMT R156, RZ, 0x7610, R156 ;  /* 0x00007610ff9c7816 */ /* 0x000fe4000000009c */
[----:B------:R-:W-:Y:S01]  /*20cb0*/  PRMT R23, RZ, 0x7610, R23 ;  /* 0x00007610ff177816 */ /* 0x000fe20000000017 */
[----:B0-----:R-:W-:Y:S01]  /*20cc0*/  @!P0 IMAD.MOV.U32 R3, RZ, RZ, R237 ;  /* 0x000000ffff038224 */ /* 0x001fe200078e00ed */
[----:B------:R-:W-:Y:S02]  /*20cd0*/  PRMT R22, RZ, 0x7610, R22 ;  /* 0x00007610ff167816 */ /* 0x000fe40000000016 */
[----:B------:R-:W-:Y:S01]  /*20ce0*/  PRMT R21, RZ, 0x7610, R21 ;  /* 0x00007610ff157816 */ /* 0x000fe20000000015 */
[----:B---3--:R-:W-:Y:S02]  /*20cf0*/  @!P0 IMAD.MOV.U32 R2, RZ, RZ, R24 ;  /* 0x000000ffff028224 */ /* 0x008fe400078e0018 */
[----:B------:R-:W3:Y:S04]  /*20d00*/  LDL.LU R24, [R1+0x6b8] ;  /* 0x0006b80001187983 */ /* 0x000ee80000300800 */
[----:B------:R0:W2:Y:S02]  /*20d10*/  @!P0 LDG.E.U8 R156, desc[UR32][R2.64] ;  /* 0x00000020029c8981 */ /* 0x0000a4000c1e1100 */
[----:B0-----:R-:W-:-:S02]  /*20d20*/  @!P0 IMAD.MOV.U32 R2, RZ, RZ, R238 ;  /* 0x000000ffff028224 */ /* 0x001fc400078e00ee */
[----:B------:R-:W-:-:S05]  /*20d30*/  @!P0 IMAD.MOV.U32 R3, RZ, RZ, R245 ;  /* 0x000000ffff038224 */ /* 0x000fca00078e00f5 */
[----:B------:R0:W2:Y:S02]  /*20d40*/  @!P0 LDG.E.U8 R23, desc[UR32][R2.64] ;  /* 0x0000002002178981 */ /* 0x0000a4000c1e1100 */
[----:B0-----:R-:W-:Y:S02]  /*20d50*/  @!P0 IMAD.MOV.U32 R2, RZ, RZ, R246 ;  /* 0x000000ffff028224 */ /* 0x001fe400078e00f6 */
[----:B------:R-:W-:-:S05]  /*20d60*/  @!P0 IMAD.MOV.U32 R3, RZ, RZ, R195 ;  /* 0x000000ffff038224 */ /* 0x000fca00078e00c3 */
[----:B------:R0:W2:Y:S01]  /*20d70*/  @!P0 LDG.E.U8 R22, desc[UR32][R2.64] ;  /* 0x0000002002168981 */ /* 0x0000a2000c1e1100 */
[----:B------:R-:W-:Y:S01]  /*20d80*/  PRMT R20, RZ, 0x7610, R20 ;  /* 0x00007610ff147816 */ /* 0x000fe20000000014 */
        /* <DEDUP_REMOVED lines=28> */
[----:B0-----:R-:W-:Y:S01]  /*20f50*/  @!P0 IMAD.MOV.U32 R2, RZ, RZ, R154 ;  /* 0x000000ffff028224 */ /* 0x001fe200078e009a */
[----:B------:R-:W-:Y:S02]  /*20f60*/  PRMT R12, RZ, 0x7610, R12 ;  /* 0x00007610ff0c7816 */ /* 0x000fe4000000000c */
[----:B------:R-:W-:Y:S02]  /*20f70*/  PRMT R11, RZ, 0x7610, R11 ;  /* 0x00007610ff0b7816 */ /* 0x000fe4000000000b */
[----:B------:R-:W-:Y:S02]  /*20f80*/  PRMT R10, RZ, 0x7610, R10 ;  /* 0x00007610ff0a7816 */ /* 0x000fe4000000000a */
[----:B------:R-:W-:Y:S02]  /*20f90*/  PRMT R7, RZ, 0x7610, R7 ;  /* 0x00007610ff077816 */ /* 0x000fe40000000007 */
[----:B------:R-:W-:-:S02]  /*20fa0*/  PRMT R6, RZ, 0x7610, R6 ;  /* 0x00007610ff067816 */ /* 0x000fc40000000006 */
[----:B------:R-:W-:Y:S02]  /*20fb0*/  PRMT R5, RZ, 0x7610, R5 ;  /* 0x00007610ff057816 */ /* 0x000fe40000000005 */
[----:B------:R-:W-:Y:S01]  /*20fc0*/  PRMT R4, RZ, 0x7610, R4 ;  /* 0x00007610ff047816 */ /* 0x000fe20000000004 */
[----:B---3--:R-:W-:-:S05]  /*20fd0*/  @!P0 IMAD.MOV.U32 R3, RZ, RZ, R24 ;  /* 0x000000ffff038224 */ /* 0x008fca00078e0018 */
        /* <DEDUP_REMOVED lines=24> */
[----:B------:R-:W3:Y:S04]  /*21160*/  @!P0 LDG.E.U8 R4, desc[UR32][R2.64] ;  /* 0x0000002002048981 */ /* 0x000ee8000c1e1100 */
[----:B------:R-:W-:Y:S04]  /*21170*/  STL.64 [R1+0x1360], R154 ;  /* 0x0013609a01007387 */ /* 0x000fe80000100a00 */
[----:B------:R-:W-:Y:S04]  /*21180*/  STL [R1+0x1358], R152 ;  /* 0x0013589801007387 */ /* 0x000fe80000100800 */
[----:B------:R-:W-:Y:S04]  /*21190*/  STL.64 [R1+0x1350], R150 ;  /* 0x0013509601007387 */ /* 0x000fe80000100a00 */
[----:B------:R0:W-:Y:S04]  /*211a0*/  STL.64 [R1+0x1348], R148 ;  /* 0x0013489401007387 */ /* 0x0001e80000100a00 */
[----:B------:R-:W3:Y:S04]  /*211b0*/  LDL.LU.64 R28, [R1+0x400] ;  /* 0x00040000011c7983 */ /* 0x000ee80000300a00 */
        /* <DEDUP_REMOVED lines=59> */
[----:B------:R-:W-:Y:S04]  /*21570*/  STS.U8 [R153+UR4+0xf80], R194 ;  /* 0x000f80c299007988 */ /* 0x000fe80008000004 */
[----:B0-----:R-:W3:Y:S04]  /*21580*/  LDL.LU.64 R148, [R1+0x5e0] ;  /* 0x0005e00001947983 */ /* 0x001ee80000300a00 */
        /* <DEDUP_REMOVED lines=33> */
[----:B----4-:R-:W-:Y:S04]  /*217a0*/  STS.U8 [R153+UR4+0x5380], R160 ;  /* 0x005380a099007988 */ /* 0x010fe80008000004 */
[----:B------:R-:W-:Y:S04]  /*217b0*/  STS.U8 [R153+UR4+0x5580], R159 ;  /* 0x0055809f99007988 */ /* 0x000fe80008000004 */
[----:B------:R-:W-:Y:S04]  /*217c0*/  STS.U8 [R153+UR4+0x5780], R158 ;  /* 0x0057809e99007988 */ /* 0x000fe80008000004 */
[----:B--2---:R-:W-:Y:S04]  /*217d0*/  STS.U8 [R153+UR4+0x5980], R157 ;  /* 0x0059809d99007988 */ /* 0x004fe80008000004 */
        /* <DEDUP_REMOVED lines=10> */
[----:B---3--:R-:W-:Y:S04]  /*21880*/  STS.U8 [R153+UR4+0x6f80], R14 ;  /* 0x006f800e99007988 */ /* 0x008fe80008000004 */
[----:B------:R-:W-:Y:S04]  /*21890*/  STS.U8 [R153+UR4+0x7180], R13 ;  /* 0x0071800d99007988 */ /* 0x000fe80008000004 */
[----:B------:R-:W-:Y:S04]  /*218a0*/  STS.U8 [R153+UR4+0x7380], R12 ;  /* 0x0073800c99007988 */ /* 0x000fe80008000004 */
[----:B------:R-:W-:Y:S04]  /*218b0*/  STS.U8 [R153+UR4+0x7580], R11 ;  /* 0x0075800b99007988 */ /* 0x000fe80008000004 */
[----:B------:R-:W-:Y:S04]  /*218c0*/  STS.U8 [R153+UR4+0x7780], R10 ;  /* 0x0077800a99007988 */ /* 0x000fe80008000004 */
[----:B------:R-:W-:Y:S04]  /*218d0*/  STS.U8 [R153+UR4+0x7980], R7 ;  /* 0x0079800799007988 */ /* 0x000fe80008000004 */
[----:B------:R-:W-:Y:S04]  /*218e0*/  STS.U8 [R153+UR4+0x7b80], R6 ;  /* 0x007b800699007988 */ /* 0x000fe80008000004 */
[----:B------:R-:W-:Y:S04]  /*218f0*/  STS.U8 [R153+UR4+0x7d80], R5 ;  /* 0x007d800599007988 */ /* 0x000fe80008000004 */
[----:B------:R0:W-:Y:S04]  /*21900*/  STS.U8 [R153+UR4+0x7f80], R4 ;  /* 0x007f800499007988 */ /* 0x0001e80008000004 */
[----:B------:R-:W2:Y:S01]  /*21910*/  LDL.LU.64 R150, [R1+0x5e8] ;  /* 0x0005e80001967983 */ /* 0x000ea20000300a00 */
[----:B------:R1:W-:Y:S06]  /*21920*/  MEMBAR.ALL.CTA ;  /* 0x0000000000007992 */ /* 0x0003ec0000008000 */
[----:B-1----:R-:W1:Y:S04]  /*21930*/  FENCE.VIEW.ASYNC.S ;  /* 0x00000000000073c6 */ /* 0x002e680000000000 */
[----:B0-----:R-:W2:Y:S04]  /*21940*/  LDL.LU.64 R152, [R1+0x5f0] ;  /* 0x0005f00001987983 */ /* 0x001ea80000300a00 */
[----:B------:R-:W2:Y:S01]  /*21950*/  LDL.LU.64 R154, [R1+0x5f8] ;  /* 0x0005f800019a7983 */ /* 0x000ea20000300a00 */
[----:B-1----:R-:W-:Y:S06]  /*21960*/  BAR.SYNC.DEFER_BLOCKING 0x0 ;  /* 0x0000000000007b1d */ /* 0x002fec0000010000 */
[----:B--2---:R-:W-:-:S06]  /*21970*/  WARPGROUP.ARRIVE ;  /* 0x00000000000079c5 */ /* 0x004fcc0000000000 */
[----:B------:R-:W-:Y:S01]  /*21980*/  QGMMA.64x256x32.F32.E5M2.E5M2 R28, gdesc[UR20], R28, gsb0 ;  /* 0x03e00000141c79f3 */ /* 0x000fe2000800381c */
[----:B------:R-:W-:Y:S04]  /*21990*/  STL [R1+0x1340], R24 ;  /* 0x0013401801007387 */ /* 0x000fe80000100800 */
[----:B------:R-:W-:Y:S01]  /*219a0*/  STL.64 [R1+0x1338], R8 ;  /* 0x0013380801007387 */ /* 0x000fe20000100a00 */
[----:B------:R-:W-:Y:S02]  /*219b0*/  WARPGROUP.DEPBAR.LE gsb0, 0x0 ;  /* 0x00008000000079c5 */ /* 0x000fe40000010000 */
[----:B------:R-:W-:-:S15]  /*219c0*/  WARPGROUP.ARRIVE ;  /* 0x00000000000079c5 */ /* 0x000fde0000000000 */
[----:B------:R-:W-:-:S05]  /*219d0*/  NOP ;  /* 0x0000000000007918 */ /* 0x000fca0000000000 */
[----:B------:R-:W-:Y:S03]  /*219e0*/  QGMMA.64x256x32.F32.E5M2.E5M2 R28, gdesc[UR12], R28, gsb0 ;  /* 0x03e000000c1c79f3 */ /* 0x000fe6000800381c */
[----:B------:R-:W-:Y:S02]  /*219f0*/  WARPGROUP.DEPBAR.LE gsb0, 0x0 ;  /* 0x00008000000079c5 */ /* 0x000fe40000010000 */
        /* <DEDUP_REMOVED lines=64> */
[----:B0-----:R-:W2:Y:S04]  /*21e00*/  LDL.LU.64 R154, [R1+0x1360] ;  /* 0x00136000019a7983 */ /* 0x001ea80000300a00 */
[----:B------:R-:W3:Y:S04]  /*21e10*/  LDL.LU R152, [R1+0x1358] ;  /* 0x0013580001987983 */ /* 0x000ee80000300800 */
[----:B------:R-:W4:Y:S04]  /*21e20*/  LDL.LU.64 R150, [R1+0x1350] ;  /* 0x0013500001967983 */ /* 0x000f280000300a00 */
[----:B------:R-:W2:Y:S04]  /*21e30*/  LDL.LU.64 R148, [R1+0x1348] ;  /* 0x0013480001947983 */ /* 0x000ea80000300a00 */
        /* <DEDUP_REMOVED lines=63> */
[----:B------:R-:W3:Y:S01]  /*22230*/  LDL.LU.64 R130, [R1+0x3f8] ;  /* 0x0003f80001827983 */ /* 0x000ee20000300a00 */
[----:B------:R-:W-:Y:S01]  /*22240*/  UMOV UR16, UR20 ;  /* 0x0000001400107c82 */ /* 0x000fe20008000000 */
[----:B------:R-:W-:Y:S01]  /*22250*/  UMOV UR17, UR21 ;  /* 0x0000001500117c82 */ /* 0x000fe20008000000 */
[----:B---3--:R-:W-:-:S06]  /*22260*/  WARPGROUP.ARRIVE ;  /* 0x00000000000079c5 */ /* 0x008fcc0000000000 */
[----:B------:R-:W-:Y:S01]  /*22270*/  QGMMA.64x256x32.F32.E5M2.E5M2 R4, gdesc[UR16], R4, gsb0 ;  /* 0x03e00000100479f3 */ /* 0x000fe20008003804 */
[----:B--2---:R-:W-:Y:S02]  /*22280*/  IMAD.MOV.U32 R146, RZ, RZ, R149 ;  /* 0x000000ffff927224 */ /* 0x004fe400078e0095 */
[----:B----4-:R-:W-:Y:S02]  /*22290*/  IMAD.MOV.U32 R149, RZ, RZ, R151 ;  /* 0x000000ffff957224 */ /* 0x010fe400078e0097 */
[----:B------:R-:W-:Y:S01]  /*222a0*/  IMAD.MOV.U32 R151, RZ, RZ, R234 ;  /* 0x000000ffff977224 */ /* 0x000fe200078e00ea */
        /* <DEDUP_REMOVED lines=64> */
[----:B0-----:R-:W4:Y:S04]  /*226b0*/  LDL.LU R24, [R1+0x1340] ;  /* 0x0013400001187983 */ /* 0x001f280000300800 */
[----:B------:R-:W4:Y:S04]  /*226c0*/  LDL.LU.64 R8, [R1+0x1338] ;  /* 0x0013380001087983 */ /* 0x000f280000300a00 */
[----:B-1----:R-:W4:Y:S04]  /*226d0*/  LDL.LU R26, [R1+0x208] ;  /* 0x00020800011a7983 */ /* 0x002f280000300800 */
[----:B------:R-:W4:Y:S04]  /*226e0*/  LDL.LU R27, [R1+0x20c] ;  /* 0x00020c00011b7983 */ /* 0x000f280000300800 */
[----:B--2---:R-:W2:Y:S04]  /*226f0*/  LDL.LU R28, [R1+0x210] ;  /* 0x00021000011c7983 */ /* 0x004ea80000300800 */
[----:B------:R-:W2:Y:S04]  /*22700*/  LDL.LU R29, [R1+0x214] ;  /* 0x00021400011d7983 */ /* 0x000ea80000300800 */
[----:B---3--:R-:W2:Y:S04]  /*22710*/  LDL.LU R30, [R1+0x218] ;  /* 0x00021800011e7983 */ /* 0x008ea80000300800 */
[----:B------:R-:W2:Y:S04]  /*22720*/  LDL.LU R31, [R1+0x21c] ;  /* 0x00021c00011f7983 */ /* 0x000ea80000300800 */
[----:B----4-:R-:W2:Y:S04]  /*22730*/  LDL.LU R32, [R1+0x220] ;  /* 0x0002200001207983 */ /* 0x010ea80000300800 */
[----:B------:R-:W2:Y:S04]  /*22740*/  LDL.LU R33, [R1+0x224] ;  /* 0x0002240001217983 */ /* 0x000ea80000300800 */
        /* <DEDUP_REMOVED lines=98> */
[----:B------:R-:W3:Y:S04]  /*22d70*/  LDL.LU R23, [R1+0x3b0] ;  /* 0x0003b00001177983 */ /* 0x000ee80000300800 */
[----:B------:R-:W4:Y:S04]  /*22d80*/  LDL.LU R22, [R1+0x3b4] ;  /* 0x0003b40001167983 */ /* 0x000f280000300800 */
[----:B------:R-:W2:Y:S04]  /*22d90*/  LDL.LU R21, [R1+0x3b8] ;  /* 0x0003b80001157983 */ /* 0x000ea80000300800 */
[----:B------:R-:W3:Y:S04]  /*22da0*/  LDL.LU R20, [R1+0x3bc] ;  /* 0x0003bc0001147983 */ /* 0x000ee80000300800 */
[----:B------:R-:W4:Y:S04]  /*22db0*/  LDL.LU R19, [R1+0x3c0] ;  /* 0x0003c00001137983 */ /* 0x000f280000300800 */
[----:B------:R-:W4:Y:S04]  /*22dc0*/  LDL.LU R18, [R1+0x3c4] ;  /* 0x0003c40001127983 */ /* 0x000f280000300800 */
[----:B------:R-:W4:Y:S04]  /*22dd0*/  LDL.LU R17, [R1+0x3c8] ;  /* 0x0003c80001117983 */ /* 0x000f280000300800 */
[----:B------:R-:W4:Y:S04]  /*22de0*/  LDL.LU R16, [R1+0x3cc] ;  /* 0x0003cc0001107983 */ /* 0x000f280000300800 */
[----:B------:R-:W4:Y:S04]  /*22df0*/  LDL.LU R15, [R1+0x3d0] ;  /* 0x0003d000010f7983 */ /* 0x000f280000300800 */
[----:B------:R-:W4:Y:S04]  /*22e00*/  LDL.LU R14, [R1+0x3d4] ;  /* 0x0003d400010e7983 */ /* 0x000f280000300800 */
[----:B------:R-:W4:Y:S04]  /*22e10*/  LDL.LU R13, [R1+0x3d8] ;  /* 0x0003d800010d7983 */ /* 0x000f280000300800 */
[----:B------:R-:W4:Y:S01]  /*22e20*/  LDL.LU R12, [R1+0x3dc] ;  /* 0x0003dc00010c7983 */ /* 0x000f220000300800 */
[----:B------:R-:W-:-:S03]  /*22e30*/  IMAD.MOV.U32 R25, RZ, RZ, R5 ;  /* 0x000000ffff197224 */ /* 0x000fc600078e0005 */
[----:B------:R-:W4:Y:S01]  /*22e40*/  LDL.LU R11, [R1+0x3e0] ;  /* 0x0003e000010b7983 */ /* 0x000f220000300800 */
[----:B------:R-:W-:-:S03]  /*22e50*/  IMAD.MOV.U32 R132, RZ, RZ, R4 ;  /* 0x000000ffff847224 */ /* 0x000fc600078e0004 */
[----:B------:R-:W4:Y:S04]  /*22e60*/  LDL.LU R10, [R1+0x3e4] ;  /* 0x0003e400010a7983 */ /* 0x000f280000300800 */
[----:B------:R-:W4:Y:S04]  /*22e70*/  LDL.LU R7, [R1+0x3e8] ;  /* 0x0003e80001077983 */ /* 0x000f280000300800 */
[----:B------:R-:W4:Y:S04]  /*22e80*/  LDL.LU R6, [R1+0x3ec] ;  /* 0x0003ec0001067983 */ /* 0x000f280000300800 */
[----:B------:R-:W4:Y:S04]  /*22e90*/  LDL.LU R5, [R1+0x3f0] ;  /* 0x0003f00001057983 */ /* 0x000f280000300800 */
[----:B------:R-:W4:Y:S04]  /*22ea0*/  LDL.LU R4, [R1+0x3f4] ;  /* 0x0003f40001047983 */ /* 0x000f280000300800 */
[----:B------:R-:W2:Y:S04]  /*22eb0*/  LDL.LU R234, [R1+0x1334] ;  /* 0x0013340001ea7983 */ /* 0x000ea80000300800 */
[----:B------:R-:W4:Y:S04]  /*22ec0*/  LDL.LU R3, [R1+0x3f8] ;  /* 0x0003f80001037983 */ /* 0x000f280000300800 */
[----:B------:R-:W4:Y:S04]  /*22ed0*/  LDL.LU R2, [R1+0x3fc] ;  /* 0x0003fc0001027983 */ /* 0x000f280000300800 */
[----:B------:R-:W4:Y:S04]  /*22ee0*/  LDL R133, [R1+0xfb4] ;  /* 0x000fb40001857983 */ /* 0x000f280000100800 */
[----:B------:R-:W3:Y:S04]  /*22ef0*/  LDL.LU R143, [R1+0xb90] ;  /* 0x000b9000018f7983 */ /* 0x000ee80000300800 */
[----:B------:R-:W2:Y:S04]  /*22f00*/  LDL.LU R144, [R1+0xb88] ;  /* 0x000b880001907983 */ /* 0x000ea80000300800 */
[----:B------:R-:W4:Y:S01]  /*22f10*/  LDL.LU R145, [R1+0xb80] ;  /* 0x000b800001917983 */ /* 0x000f220000300800 */
[----:B------:R-:W-:-:S02]  /*22f20*/  IMAD.MOV.U32 R147, RZ, RZ, R148 ;  /* 0x000000ffff937224 */ /* 0x000fc400078e0094 */
[----:B------:R-:W-:Y:S02]  /*22f30*/  IMAD.MOV.U32 R148, RZ, RZ, R150 ;  /* 0x000000ffff947224 */ /* 0x000fe400078e0096 */
[----:B------:R-:W-:Y:S02]  /*22f40*/  IMAD.MOV.U32 R150, RZ, RZ, R216 ;  /* 0x000000ffff967224 */ /* 0x000fe400078e00d8 */
[----:B------:R-:W-:Y:S02]  /*22f50*/  IMAD.MOV.U32 R216, RZ, RZ, R233 ;  /* 0x000000ffffd87224 */ /* 0x000fe400078e00e9 */
[----:B------:R-:W0:Y:S02]  /*22f60*/  LDC R233, c[0x0][0x238] ;  /* 0x00008e00ffe97b82 */ /* 0x000e240000000800 */
[----:B0-----:R-:W-:-:S05]  /*22f70*/  IMAD.SHL.U32 R233, R233, 0x40, RZ ;  /* 0x00000040e9e97824 */ /* 0x001fca00078e00ff */
[C---:B------:R-:W-:Y:S02]  /*22f80*/  IADD3 R8, P4, R233.reuse, R8, RZ ;  /* 0x00000008e9087210 */ /* 0x040fe40007f9e0ff */
[C---:B------:R-:W-:Y:S02]  /*22f90*/  IADD3 R152, P5, R233.reuse, R152, RZ ;  /* 0x00000098e9987210 */ /* 0x040fe40007fbe0ff */
[C---:B---3--:R-:W-:Y:S02]  /*22fa0*/  IADD3 R143, P1, R233.reuse, R143, RZ ;  /* 0x0000008fe98f7210 */ /* 0x048fe40007f3e0ff */
[----:B--2---:R-:W-:-:S03]  /*22fb0*/  IADD3 R144, P2, R233, R144, RZ ;  /* 0x00000090e9907210 */ /* 0x004fc60007f5e0ff */
[----:B------:R-:W-:Y:S01]  /*22fc0*/  STL [R1+0xb90], R143 ;  /* 0x000b908f01007387 */ /* 0x000fe20000100800 */
[----:B----4-:R-:W-:-:S03]  /*22fd0*/  IADD3 R145, P3, R233, R145, RZ ;  /* 0x00000091e9917210 */ /* 0x010fc60007f7e0ff */
[----:B------:R-:W-:Y:S04]  /*22fe0*/  STL [R1+0xb88], R144 ;  /* 0x000b889001007387 */ /* 0x000fe80000100800 */
[----:B------:R0:W-:Y:S04]  /*22ff0*/  STL [R1+0xb78], R8 ;  /* 0x000b780801007387 */ /* 0x0001e80000100800 */
[----:B0-----:R-:W2:Y:S04]  /*23000*/  LDL.LU R8, [R1+0x1330] ;  /* 0x0013300001087983 */ /* 0x001ea80000300800 */
[----:B------:R0:W-:Y:S04]  /*23010*/  STL [R1+0xb80], R145 ;  /* 0x000b809101007387 */ /* 0x0001e80000100800 */
[----:B------:R1:W-:Y:S04]  /*23020*/  STL [R1+0xb70], R152 ;  /* 0x000b709801007387 */ /* 0x0003e80000100800 */
[----:B------:R-:W3:Y:S04]  /*23030*/  LDL.LU R143, [R1+0xb68] ;  /* 0x000b6800018f7983 */ /* 0x000ee80000300800 */
[----:B------:R-:W4:Y:S04]  /*23040*/  LDL.LU R144, [R1+0xb8c] ;  /* 0x000b8c0001907983 */ /* 0x000f280000300800 */
[----:B0-----:R-:W4:Y:S01]  /*23050*/  LDL.LU R145, [R1+0xb60] ;  /* 0x000b600001917983 */ /* 0x001f220000300800 */
[----:B------:R-:W-:-:S02]  /*23060*/  IADD3 R9, P6, R233, R9, RZ ;  /* 0x00000009e9097210 */ /* 0x000fc40007fde0ff */
[----:B-1----:R-:W-:-:S05]  /*23070*/  SHF.R.S32.HI R152, RZ, 0x1f, R233 ;  /* 0x0000001fff987819 */ /* 0x002fca00000114e9 */
[C---:B--2---:R-:W-:Y:S01]  /*23080*/  IMAD.X R8, R152.reuse, 0x1, R8, P6 ;  /* 0x0000000198087824 */ /* 0x044fe200030e0608 */
[----:B---3--:R-:W-:Y:S01]  /*23090*/  IADD3 R143, P6, R233, R143, RZ ;  /* 0x0000008fe98f7210 */ /* 0x008fe20007fde0ff */
[----:B----4-:R-:W-:-:S04]  /*230a0*/  IMAD.X R144, R152, 0x1, R144, P1 ;  /* 0x0000000198907824 */ /* 0x010fc800008e0690 */
[----:B------:R0:W-:Y:S01]  /*230b0*/  STL [R1+0xb68], R143 ;  /* 0x000b688f01007387 */ /* 0x0001e20000100800 */
[----:B------:R-:W-:-:S03]  /*230c0*/  IADD3 R145, P1, R233, R145, RZ ;  /* 0x00000091e9917210 */ /* 0x000fc60007f3e0ff */
[----:B------:R1:W-:Y:S04]  /*230d0*/  STL [R1+0xb8c], R144 ;  /* 0x000b8c9001007387 */ /* 0x0003e80000100800 */
[----:B------:R2:W-:Y:S04]  /*230e0*/  STL [R1+0xb60], R145 ;  /* 0x000b609101007387 */ /* 0x0005e80000100800 */
[----:B0-----:R-:W3:Y:S04]  /*230f0*/  LDL.LU R143, [R1+0xb84] ;  /* 0x000b8400018f7983 */ /* 0x001ee80000300800 */
[----:B-1----:R-:W4:Y:S04]  /*23100*/  LDL.LU R144, [R1+0xb58] ;  /* 0x000b580001907983 */ /* 0x002f280000300800 */
[----:B--2---:R-:W2:Y:S01]  /*23110*/  LDL.LU R145, [R1+0xb7c] ;  /* 0x000b7c0001917983 */ /* 0x004ea20000300800 */
[----:B---3--:R-:W-:Y:S01]  /*23120*/  IMAD.X R143, R152, 0x1, R143, P2 ;  /* 0x00000001988f7824 */ /* 0x008fe200010e068f */
[----:B----4-:R-:W-:-:S04]  /*23130*/  IADD3 R144, P2, R233, R144, RZ ;  /* 0x00000090e9907210 */ /* 0x010fc80007f5e0ff */
[----:B------:R0:W-:Y:S01]  /*23140*/  STL [R1+0xb84], R143 ;  /* 0x000b848f01007387 */ /* 0x0001e20000100800 */
[----:B--2---:R-:W-:-:S03]  /*23150*/  IMAD.X R145, R152, 0x1, R145, P3 ;  /* 0x0000000198917824 */ /* 0x004fc600018e0691 */
[----:B------:R1:W-:Y:S04]  /*23160*/  STL [R1+0xb58], R144 ;  /* 0x000b589001007387 */ /* 0x0003e80000100800 */
[----:B------:R2:W-:Y:S04]  /*23170*/  STL [R1+0xb7c], R145 ;  /* 0x000b7c9101007387 */ /* 0x0005e80000100800 */
[----:B0-----:R-:W3:Y:S04]  /*23180*/  LDL.LU R143, [R1+0xb50] ;  /* 0x000b5000018f7983 */ /* 0x001ee80000300800 */
[----:B-1----:R-:W4:Y:S04]  /*23190*/  LDL.LU R144, [R1+0xb74] ;  /* 0x000b740001907983 */ /* 0x002f280000300800 */
[----:B--2---:R-:W2:Y:S01]  /*231a0*/  LDL.LU R145, [R1+0xb48] ;  /* 0x000b480001917983 */ /* 0x004ea20000300800 */
[----:B---3--:R-:W-:Y:S01]  /*231b0*/  IADD3 R143, P3, R233, R143, RZ ;  /* 0x0000008fe98f7210 */ /* 0x008fe20007f7e0ff */
[----:B----4-:R-:W-:-:S04]  /*231c0*/  IMAD.X R144, R152, 0x1, R144, P4 ;  /* 0x0000000198907824 */ /* 0x010fc800020e0690 */
[----:B------:R0:W-:Y:S01]  /*231d0*/  STL [R1+0xb50], R143 ;  /* 0x000b508f01007387 */ /* 0x0001e20000100800 */
[----:B--2---:R-:W-:-:S03]  /*231e0*/  IADD3 R145, P4, R233, R145, RZ ;  /* 0x00000091e9917210 */ /* 0x004fc60007f9e0ff */
        /* <DEDUP_REMOVED lines=185> */
[----:B------:R-:W-:-:S02]  /*23d80*/  VIADD R234, R234, 0x1 ;  /* 0x00000001eaea7836 */ /* 0x000fc40000000000 */
[----:B------:R-:W-:Y:S02]  /*23d90*/  IMAD.MOV.U32 R134, RZ, RZ, R21 ;  /* 0x000000ffff867224 */ /* 0x000fe400078e0015 */
[----:B------:R-:W-:Y:S01]  /*23da0*/  IMAD.MOV.U32 R135, RZ, RZ, R20 ;  /* 0x000000ffff877224 */ /* 0x000fe200078e0014 */
[----:B------:R-:W-:Y:S01]  /*23db0*/  ISETP.NE.U32.AND P0, PT, R234, R133, PT ;  /* 0x00000085ea00720c */ /* 0x000fe20003f05070 */
[----:B------:R-:W-:Y:S02]  /*23dc0*/  IMAD.MOV.U32 R133, RZ, RZ, R22 ;  /* 0x000000ffff857224 */ /* 0x000fe400078e0016 */
[----:B------:R-:W-:Y:S02]  /*23dd0*/  IMAD.MOV.U32 R136, RZ, RZ, R19 ;  /* 0x000000ffff887224 */ /* 0x000fe400078e0013 */
[----:B------:R-:W-:Y:S02]  /*23de0*/  IMAD.MOV.U32 R137, RZ, RZ, R18 ;  /* 0x000000ffff897224 */ /* 0x000fe400078e0012 */
[----:B------:R-:W-:-:S02]  /*23df0*/  IMAD.MOV.U32 R138, RZ, RZ, R17 ;  /* 0x000000ffff8a7224 */ /* 0x000fc400078e0011 */
[----:B------:R-:W-:Y:S02]  /*23e00*/  IMAD.MOV.U32 R139, RZ, RZ, R16 ;  /* 0x000000ffff8b7224 */ /* 0x000fe400078e0010 */
[----:B------:R-:W-:Y:S02]  /*23e10*/  IMAD.MOV.U32 R140, RZ, RZ, R15 ;  /* 0x000000ffff8c7224 */ /* 0x000fe400078e000f */
[----:B------:R-:W-:Y:S02]  /*23e20*/  IMAD.MOV.U32 R141, RZ, RZ, R14 ;  /* 0x000000ffff8d7224 */ /* 0x000fe400078e000e */
[----:B------:R-:W-:Y:S01]  /*23e30*/  IMAD.MOV.U32 R142, RZ, RZ, R13 ;  /* 0x000000ffff8e7224 */ /* 0x000fe200078e000d */
[----:B------:R-:W-:Y:S01]  /*23e40*/  UMOV UR8, UR12 ;  /* 0x0000000c00087c82 */ /* 0x000fe20008000000 */
[----:B------:R-:W-:Y:S01]  /*23e50*/  UMOV UR9, UR13 ;  /* 0x0000000d00097c82 */ /* 0x000fe20008000000 */
[----:B---3--:R-:W-:Y:S01]  /*23e60*/  IMAD.X R143, R152, 0x1, R143, P5 ;  /* 0x00000001988f7824 */ /* 0x008fe200028e068f */
[----:B----4-:R-:W-:-:S04]  /*23e70*/  IADD3 R144, P5, R233, R144, RZ ;  /* 0x00000090e9907210 */ /* 0x010fc80007fbe0ff */
[----:B------:R-:W-:Y:S01]  /*23e80*/  STL [R1+0xa7c], R143 ;  /* 0x000a7c8f01007387 */ /* 0x000fe20000100800 */
[----:B--2---:R-:W-:-:S03]  /*23e90*/  IMAD.X R145, R152, 0x1, R145, P6 ;  /* 0x0000000198917824 */ /* 0x004fc600030e0691 */
[----:B------:R-:W-:Y:S04]  /*23ea0*/  STL [R1+0xa50], R144 ;  /* 0x000a509001007387 */ /* 0x000fe80000100800 */
[----:B------:R0:W-:Y:S02]  /*23eb0*/  STL [R1+0xa74], R145 ;  /* 0x000a749101007387 */ /* 0x0001e40000100800 */
[----:B0-----:R-:W-:Y:S02]  /*23ec0*/  IMAD.MOV.U32 R145, RZ, RZ, R146 ;  /* 0x000000ffff917224 */ /* 0x001fe400078e0092 */
[----:B------:R-:W-:Y:S02]  /*23ed0*/  IMAD.MOV.U32 R146, RZ, RZ, R147 ;  /* 0x000000ffff927224 */ /* 0x000fe400078e0093 */
[----:B------:R-:W-:-:S02]  /*23ee0*/  IMAD.MOV.U32 R147, RZ, RZ, R148 ;  /* 0x000000ffff937224 */ /* 0x000fc400078e0094 */
[----:B------:R-:W-:Y:S02]  /*23ef0*/  IMAD.MOV.U32 R148, RZ, RZ, R149 ;  /* 0x000000ffff947224 */ /* 0x000fe400078e0095 */
[----:B------:R-:W-:Y:S02]  /*23f00*/  IMAD.MOV.U32 R149, RZ, RZ, R150 ;  /* 0x000000ffff957224 */ /* 0x000fe400078e0096 */
[----:B------:R-:W-:Y:S02]  /*23f10*/  IMAD.MOV.U32 R150, RZ, RZ, R151 ;  /* 0x000000ffff967224 */ /* 0x000fe400078e0097 */
[----:B------:R-:W-:-:S05]  /*23f20*/  IMAD.MOV.U32 R151, RZ, RZ, R217 ;  /* 0x000000ffff977224 */ /* 0x000fca00078e00d9 */
[----:B------:R-:W-:Y:S04]  /*23f30*/  STL.64 [R1+0x1328], R150 ;  /* 0x0013289601007387 */ /* 0x000fe80000100a00 */
[----:B------:R0:W-:Y:S04]  /*23f40*/  STL.64 [R1+0x1320], R148 ;  /* 0x0013209401007387 */ /* 0x0001e80000100a00 */
[----:B------:R1:W-:Y:S01]  /*23f50*/  STL.64 [R1+0x1318], R146 ;  /* 0x0013189201007387 */ /* 0x0003e20000100a00 */
[----:B------:R-:W-:-:S03]  /*23f60*/  IMAD.MOV.U32 R143, RZ, RZ, R12 ;  /* 0x000000ffff8f7224 */ /* 0x000fc600078e000c */
[----:B------:R2:W-:Y:S01]  /*23f70*/  STL [R1+0x1314], R145 ;  /* 0x0013149101007387 */ /* 0x0005e20000100800 */
[----:B------:R-:W-:-:S03]  /*23f80*/  IMAD.MOV.U32 R144, RZ, RZ, R11 ;  /* 0x000000ffff907224 */ /* 0x000fc600078e000b */
[----:B------:R3:W-:Y:S01]  /*23f90*/  STL [R1+0x1310], R24 ;  /* 0x0013101801007387 */ /* 0x0007e20000100800 */
[----:B0-----:R-:W-:Y:S02]  /*23fa0*/  IMAD.MOV.U32 R148, RZ, RZ, R5 ;  /* 0x000000ffff947224 */ /* 0x001fe400078e0005 */
[----:B------:R-:W-:Y:S01]  /*23fb0*/  IMAD.MOV.U32 R149, RZ, RZ, R4 ;  /* 0x000000ffff957224 */ /* 0x000fe200078e0004 */
[----:B------:R-:W4:Y:S01]  /*23fc0*/  LDL.LU R217, [R1+0x6b0] ;  /* 0x0006b00001d97983 */ /* 0x000f220000300800 */
[----:B-1----:R-:W-:Y:S02]  /*23fd0*/  IMAD.MOV.U32 R146, RZ, RZ, R7 ;  /* 0x000000ffff927224 */ /* 0x002fe400078e0007 */
[----:B--2---:R-:W-:Y:S02]  /*23fe0*/  IMAD.MOV.U32 R145, RZ, RZ, R10 ;  /* 0x000000ffff917224 */ /* 0x004fe400078e000a */
[----:B------:R-:W-:Y:S02]  /*23ff0*/  IMAD.MOV.U32 R147, RZ, RZ, R6 ;  /* 0x000000ffff937224 */ /* 0x000fe400078e0006 */
[----:B---3--:R-:W-:-:S02]  /*24000*/  IMAD.MOV.U32 R24, RZ, RZ, R132 ;  /* 0x000000ffff187224 */ /* 0x008fc400078e0084 */
[----:B------:R-:W-:Y:S02]  /*24010*/  IMAD.MOV.U32 R132, RZ, RZ, R23 ;  /* 0x000000ffff847224 */ /* 0x000fe400078e0017 */
[----:B------:R-:W-:Y:S02]  /*24020*/  IMAD.MOV.U32 R150, RZ, RZ, R3 ;  /* 0x000000ffff967224 */ /* 0x000fe400078e0003 */
[----:B------:R-:W-:-:S06]  /*24030*/  IMAD.MOV.U32 R151, RZ, RZ, R2 ;  /* 0x000000ffff977224 */ /* 0x000fcc00078e0002 */
[----:B------:R-:W-:-:S06]  /*24040*/  WARPGROUP.ARRIVE ;  /* 0x00000000000079c5 */ /* 0x000fcc0000000000 */
        /* <DEDUP_REMOVED lines=67> */
[----:B------:R-:W3:Y:S04]  /*24480*/  LDL.LU.64 R148, [R1+0x1320] ;  /* 0x0013200001947983 */ /* 0x000ee80000300a00 */
[----:B------:R-:W4:Y:S04]  /*24490*/  LDL.LU.64 R146, [R1+0x1318] ;  /* 0x0013180001927983 */ /* 0x000f280000300a00 */
[----:B------:R-:W2:Y:S04]  /*244a0*/  LDL.LU R145, [R1+0x1314] ;  /* 0x0013140001917983 */ /* 0x000ea80000300800 */
[----:B------:R-:W3:Y:S04]  /*244b0*/  LDL.LU R24, [R1+0x1310] ;  /* 0x0013100001187983 */ /* 0x000ee80000300800 */
[----:B------:R-:W4:Y:S04]  /*244c0*/  LDL.LU R143, [R1+0xa48] ;  /* 0x000a4800018f7983 */ /* 0x000f280000300800 */
[----:B------:R-:W2:Y:S01]  /*244d0*/  LDL.LU R144, [R1+0xa6c] ;  /* 0x000a6c0001907983 */ /* 0x000ea20000300800 */
[----:B----4-:R-:W-:Y:S01]  /*244e0*/  IADD3 R143, P6, R233, R143, RZ ;  /* 0x0000008fe98f7210 */ /* 0x010fe20007fde0ff */
[----:B--2---:R-:W-:-:S04]  /*244f0*/  IMAD.X R144, R152, 0x1, R144, P1 ;  /* 0x0000000198907824 */ /* 0x004fc800008e0690 */
[----:B------:R0:W-:Y:S04]  /*24500*/  STL [R1+0xa48], R143 ;  /* 0x000a488f01007387 */ /* 0x0001e80000100800 */
[----:B------:R1:W-:Y:S04]  /*24510*/  STL [R1+0xa6c], R144 ;  /* 0x000a6c9001007387 */ /* 0x0003e80000100800 */
[----:B0-----:R-:W2:Y:S04]  /*24520*/  LDL.LU R143, [R1+0xa40] ;  /* 0x000a4000018f7983 */ /* 0x001ea80000300800 */
[----:B-1----:R-:W4:Y:S01]  /*24530*/  LDL.LU R144, [R1+0xa64] ;  /* 0x000a640001907983 */ /* 0x002f220000300800 */
[----:B--2---:R-:W-:Y:S01]  /*24540*/  IADD3 R143, P1, R233, R143, RZ ;  /* 0x0000008fe98f7210 */ /* 0x004fe20007f3e0ff */
[----:B----4-:R-:W-:-:S04]  /*24550*/  IMAD.X R144, R152, 0x1, R144, P2 ;  /* 0x0000000198907824 */ /* 0x010fc800010e0690 */
        /* <DEDUP_REMOVED lines=22> */
[----:B---3--:R-:W-:Y:S01]  /*246c0*/  IMAD.MOV.U32 R2, RZ, RZ, R24 ;  /* 0x000000ffff027224 */ /* 0x008fe200078e0018 */
[----:B--2---:R-:W-:Y:S01]  /*246d0*/  IADD3 R143, P5, R233, R143, RZ ;  /* 0x0000008fe98f7210 */ /* 0x004fe20007fbe0ff */
[----:B----4-:R-:W-:-:S04]  /*246e0*/  IMAD.X R144, R152, 0x1, R144, P6 ;  /* 0x0000000198907824 */ /* 0x010fc800030e0690 */
[----:B------:R0:W-:Y:S04]  /*246f0*/  STL [R1+0xa20], R143 ;  /* 0x000a208f01007387 */ /* 0x0001e80000100800 */
[----:B------:R1:W-:Y:S04]  /*24700*/  STL [R1+0xa44], R144 ;  /* 0x000a449001007387 */ /* 0x0003e80000100800 */
[----:B------:R-:W2:Y:S04]  /*24710*/  LDL.LU R188, [R1+0xa18] ;  /* 0x000a180001bc7983 */ /* 0x000ea80000300800 */
[----:B------:R-:W3:Y:S04]  /*24720*/  LDL.LU.64 R24, [R1] ;  /* 0x0000000001187983 */ /* 0x000ee80000300a00 */
        /* <DEDUP_REMOVED lines=55> */
[----:B------:R-:W-:-:S03]  /*24aa0*/  IMAD.MOV.U32 R194, RZ, RZ, R145 ;  /* 0x000000ffffc27224 */ /* 0x000fc600078e0091 */
[----:B------:R-:W3:Y:S01]  /*24ab0*/  LDL.LU.64 R136, [R1+0x1c0] ;  /* 0x0001c00001887983 */ /* 0x000ee20000300a00 */
[----:B------:R-:W-:-:S03]  /*24ac0*/  IMAD.MOV.U32 R193, RZ, RZ, R146 ;  /* 0x000000ffffc17224 */ /* 0x000fc600078e0092 */
[----:B------:R-:W3:Y:S01]  /*24ad0*/  LDL.LU.64 R138, [R1+0x1c8] ;  /* 0x0001c800018a7983 */ /* 0x000ee20000300a00 */
[----:B------:R-:W-:-:S03]  /*24ae0*/  IMAD.MOV.U32 R192, RZ, RZ, R147 ;  /* 0x000000ffffc07224 */ /* 0x000fc600078e0093 */
[----:B------:R-:W3:Y:S01]  /*24af0*/  LDL.LU.64 R140, [R1+0x1d0] ;  /* 0x0001d000018c7983 */ /* 0x000ee20000300a00 */
[----:B------:R-:W-:-:S03]  /*24b00*/  IMAD.MOV.U32 R3, RZ, RZ, R148 ;  /* 0x000000ffff037224 */ /* 0x000fc600078e0094 */
[----:B0-----:R-:W3:Y:S01]  /*24b10*/  LDL.LU.64 R142, [R1+0x1d8] ;  /* 0x0001d800018e7983 */ /* 0x001ee20000300a00 */
[----:B------:R-:W-:-:S03]  /*24b20*/  IMAD.MOV.U32 R191, RZ, RZ, R149 ;  /* 0x000000ffffbf7224 */ /* 0x000fc600078e0095 */
[----:B-1----:R-:W3:Y:S01]  /*24b30*/  LDL.LU.64 R144, [R1+0x1e0] ;  /* 0x0001e00001907983 */ /* 0x002ee20000300a00 */
[----:B------:R-:W-:Y:S02]  /*24b40*/  IMAD.MOV.U32 R190, RZ, RZ, R150 ;  /* 0x000000ffffbe7224 */ /* 0x000fe400078e0096 */
[----:B------:R-:W-:Y:S01]  /*24b50*/  IMAD.MOV.U32 R189, RZ, RZ, R151 ;  /* 0x000000ffffbd7224 */ /* 0x000fe200078e0097 */
[----:B------:R-:W3:Y:S04]  /*24b60*/  LDL.LU.64 R146, [R1+0x1e8] ;  /* 0x0001e80001927983 */ /* 0x000ee80000300a00 */
[----:B------:R-:W3:Y:S04]  /*24b70*/  LDL.LU.64 R148, [R1+0x1f0] ;  /* 0x0001f00001947983 */ /* 0x000ee80000300a00 */
[----:B------:R-:W3:Y:S01]  /*24b80*/  LDL.LU.64 R150, [R1+0x1f8] ;  /* 0x0001f80001967983 */ /* 0x000ee20000300a00 */
[----:B--2---:R-:W-:-:S05]  /*24b90*/  IADD3 R188, P6, R233, R188, RZ ;  /* 0x000000bce9bc7210 */ /* 0x004fca0007fde0ff */
[----:B------:R0:W-:Y:S04]  /*24ba0*/  STL [R1+0xa18], R188 ;  /* 0x000a18bc01007387 */ /* 0x0001e80000100800 */
[----:B0-----:R-:W2:Y:S02]  /*24bb0*/  LDL.LU R188, [R1+0xa3c] ;  /* 0x000a3c0001bc7983 */ /* 0x001ea40000300800 */
[----:B--2---:R-:W-:-:S05]  /*24bc0*/  IMAD.X R188, R152, 0x1, R188, P1 ;  /* 0x0000000198bc7824 */ /* 0x004fca00008e06bc */
[----:B------:R0:W-:Y:S04]  /*24bd0*/  STL [R1+0xa3c], R188 ;  /* 0x000a3cbc01007387 */ /* 0x0001e80000100800 */
[----:B0-----:R-:W2:Y:S02]  /*24be0*/  LDL.LU R188, [R1+0xa10] ;  /* 0x000a100001bc7983 */ /* 0x001ea40000300800 */
        /* <DEDUP_REMOVED lines=37> */
[----:B------:R0:W-:Y:S02]  /*24e40*/  STL [R1+0x9e0], R188 ;  /* 0x0009e0bc01007387 */ /* 0x0001e40000100800 */
[----:B0-----:R-:W-:Y:S02]  /*24e50*/  IMAD.MOV.U32 R188, RZ, RZ, R189 ;  /* 0x000000ffffbc7224 */ /* 0x001fe400078e00bd */
[----:B------:R-:W-:Y:S02]  /*24e60*/  IMAD.MOV.U32 R189, RZ, RZ, R190 ;  /* 0x000000ffffbd7224 */ /* 0x000fe400078e00be */
[----:B------:R-:W-:Y:S02]  /*24e70*/  IMAD.MOV.U32 R190, RZ, RZ, R191 ;  /* 0x000000ffffbe7224 */ /* 0x000fe400078e00bf */
[----:B------:R-:W-:Y:S02]  /*24e80*/  IMAD.MOV.U32 R191, RZ, RZ, R192 ;  /* 0x000000ffffbf7224 */ /* 0x000fe400078e00c0 */
[----:B------:R-:W-:-:S02]  /*24e90*/  IMAD.MOV.U32 R192, RZ, RZ, R193 ;  /* 0x000000ffffc07224 */ /* 0x000fc400078e00c1 */
[----:B------:R-:W-:Y:S02]  /*24ea0*/  IMAD.MOV.U32 R193, RZ, RZ, R194 ;  /* 0x000000ffffc17224 */ /* 0x000fe400078e00c2 */
[----:B------:R-:W-:Y:S02]  /*24eb0*/  IMAD.X R188, R152, 0x1, R188, P2 ;  /* 0x0000000198bc7824 */ /* 0x000fe400010e06bc */
[----:B------:R-:W-:Y:S02]  /*24ec0*/  IMAD.MOV.U32 R194, RZ, RZ, R2 ;  /* 0x000000ffffc27224 */ /* 0x000fe400078e0002 */
[----:B------:R-:W-:Y:S02]  /*24ed0*/  IMAD.MOV.U32 R2, RZ, RZ, R222 ;  /* 0x000000ffff027224 */ /* 0x000fe400078e00de */
[----:B------:R-:W-:Y:S02]  /*24ee0*/  IMAD.MOV.U32 R222, RZ, RZ, R220 ;  /* 0x000000ffffde7224 */ /* 0x000fe400078e00dc */
[----:B------:R-:W2:Y:S04]  /*24ef0*/  LDL.LU R220, [R1+0x634] ;  /* 0x0006340001dc7983 */ /* 0x000ea80000300800 */
[----:B------:R0:W-:Y:S04]  /*24f00*/  STL [R1+0xa04], R188 ;  /* 0x000a04bc01007387 */ /* 0x0001e80000100800 */
[----:B0-----:R-:W4:Y:S02]  /*24f10*/  LDL.LU R188, [R1+0x9d8] ;  /* 0x0009d80001bc7983 */ /* 0x001f240000300800 */
[----:B----4-:R-:W-:-:S05]  /*24f20*/  IADD3 R188, P2, R233, R188, RZ ;  /* 0x000000bce9bc7210 */ /* 0x010fca0007f5e0ff */
[----:B------:R0:W-:Y:S04]  /*24f30*/  STL [R1+0x9d8], R188 ;  /* 0x0009d8bc01007387 */ /* 0x0001e80000100800 */
[----:B0-----:R-:W4:Y:S02]  /*24f40*/  LDL.LU R188, [R1+0x9fc] ;  /* 0x0009fc0001bc7983 */ /* 0x001f240000300800 */
[----:B----4-:R-:W-:-:S05]  /*24f50*/  IMAD.X R188, R152, 0x1, R188, P3 ;  /* 0x0000000198bc7824 */ /* 0x010fca00018e06bc */
        /* <DEDUP_REMOVED lines=44> */
[----:B----4-:R-:W-:-:S05]  /*25220*/  IADD3 R188, P4, R188, UR34, RZ ;  /* 0x00000022bcbc7c10 */ /* 0x010fca000ff9e0ff */
        /* <DEDUP_REMOVED lines=32> */
[----:B----4-:R-:W-:-:S05]  /*25430*/  IADD3.X R188, R188, UR5, RZ, P4, !PT ;  /* 0x00000005bcbc7c10 */ /* 0x010fca000a7fe4ff */
        /* <DEDUP_REMOVED lines=418> */
[----:B0-----:R-:W4:Y:S01]  /*26e60*/  LDL.LU R188, [R1+0xd98] ;  /* 0x000d980001bc7983 */ /* 0x001f220000300800 */
[----:B---3--:R-:W-:Y:S01]  /*26e70*/  WARPGROUP.ARRIVE ;  /* 0x00000000000079c5 */ /* 0x008fe20000000000 */
[----:B------:R-:W-:Y:S01]  /*26e80*/  UMOV UR26, UR22 ;  /* 0x00000016001a7c82 */ /* 0x000fe20008000000 */
[----:B------:R-:W-:-:S04]  /*26e90*/  UMOV UR27, UR23 ;  /* 0x00000017001b7c82 */ /* 0x000fc80008000000 */
[----:B------:R-:W-:Y:S01]  /*26ea0*/  QGMMA.64x256x32.F32.E5M2.E5M2 R24, gdesc[UR24], R24, gsb0 ;  /* 0x03e00000181879f3 */ /* 0x000fe20008003818 */
[----:B----4-:R-:W-:-:S05]  /*26eb0*/  IADD3.X R188, R188, UR5, RZ, P2, !PT ;  /* 0x00000005bcbc7c10 */ /* 0x010fca00097fe4ff */
[----:B------:R0:W-:Y:S04]  /*26ec0*/  STL [R1+0xd98], R188 ;  /* 0x000d98bc01007387 */ /* 0x0001e80000100800 */
[----:B0-----:R-:W3:Y:S01]  /*26ed0*/  LDL.LU R188, [R1+0xd6c] ;  /* 0x000d6c0001bc7983 */ /* 0x001ee20000300800 */
[----:B------:R-:W-:Y:S02]  /*26ee0*/  WARPGROUP.DEPBAR.LE gsb0, 0x0 ;  /* 0x00008000000079c5 */ /* 0x000fe40000010000 */
[----:B------:R-:W-:Y:S01]  /*26ef0*/  WARPGROUP.ARRIVE ;  /* 0x00000000000079c5 */ /* 0x000fe20000000000 */
[----:B------:R-:W-:Y:S01]  /*26f00*/  UMOV UR30, UR14 ;  /* 0x0000000e001e7c82 */ /* 0x000fe20008000000 */
[----:B------:R-:W-:-:S13]  /*26f10*/  UMOV UR31, UR15 ;  /* 0x0000000f001f7c82 */ /* 0x000fda0008000000 */
[----:B------:R-:W-:Y:S01]  /*26f20*/  QGMMA.64x256x32.F32.E5M2.E5M2 R24, gdesc[UR28], R24, gsb0 ;  /* 0x03e000001c1879f3 */ /* 0x000fe20008003818 */
[----:B---3--:R-:W-:-:S05]  /*26f30*/  IADD3 R188, P2, R188, UR34, RZ ;  /* 0x00000022bcbc7c10 */ /* 0x008fca000ff5e0ff */
[----:B------:R0:W-:Y:S04]  /*26f40*/  STL [R1+0xd6c], R188 ;  /* 0x000d6cbc01007387 */ /* 0x0001e80000100800 */
[----:B0-----:R-:W3:Y:S01]  /*26f50*/  LDL.LU R188, [R1+0xd90] ;  /* 0x000d900001bc7983 */ /* 0x001ee20000300800 */
[----:B------:R-:W-:Y:S02]  /*26f60*/  WARPGROUP.DEPBAR.LE gsb0, 0x0 ;  /* 0x00008000000079c5 */ /* 0x000fe40000010000 */
[----:B---3--:R-:W-:-:S05]  /*26f70*/  IADD3.X R188, R188, UR5, RZ, P3, !PT ;  /* 0x00000005bcbc7c10 */ /* 0x008fca0009ffe4ff */
[----:B------:R-:W-:Y:S04]  /*26f80*/  STL [R1+0xd90], R188 ;  /* 0x000d90bc01007387 */ /* 0x000fe80000100800 */
[----:B------:R-:W-:Y:S04]  /*26f90*/  STL.64 [R1], R24 ;  /* 0x0000001801007387 */ /* 0x000fe80000100a00 */
        /* <DEDUP_REMOVED lines=63> */
[----:B0-----:R-:W3:Y:S04]  /*27390*/  LDL.LU.64 R150, [R1+0x1308] ;  /* 0x0013080001967983 */ /* 0x001ee80000300a00 */
[----:B------:R-:W4:Y:S04]  /*273a0*/  LDL.LU.64 R148, [R1+0x1300] ;  /* 0x0013000001947983 */ /* 0x000f280000300a00 */
[----:B------:R-:W2:Y:S04]  /*273b0*/  LDL.LU.64 R146, [R1+0x12f8] ;  /* 0x0012f80001927983 */ /* 0x000ea80000300a00 */
[----:B------:R-:W3:Y:S04]  /*273c0*/  LDL.LU.64 R144, [R1+0x12f0] ;  /* 0x0012f00001907983 */ /* 0x000ee80000300a00 */
[----:B------:R-:W4:Y:S04]  /*273d0*/  LDL.LU.64 R142, [R1+0x12e8] ;  /* 0x0012e800018e7983 */ /* 0x000f280000300a00 */
[----:B------:R-:W2:Y:S04]  /*273e0*/  LDL.LU.64 R140, [R1+0x12e0] ;  /* 0x0012e000018c7983 */ /* 0x000ea80000300a00 */
[----:B------:R-:W3:Y:S04]  /*273f0*/  LDL.LU.64 R138, [R1+0x12d8] ;  /* 0x0012d800018a7983 */ /* 0x000ee80000300a00 */
[----:B------:R-:W4:Y:S04]  /*27400*/  LDL.LU.64 R136, [R1+0x12d0] ;  /* 0x0012d00001887983 */ /* 0x000f280000300a00 */
[----:B------:R-:W2:Y:S04]  /*27410*/  LDL.LU.64 R134, [R1+0x12c8] ;  /* 0x0012c80001867983 */ /* 0x000ea80000300a00 */
[----:B------:R-:W3:Y:S04]  /*27420*/  LDL.LU.64 R132, [R1+0x12c0] ;  /* 0x0012c00001847983 */ /* 0x000ee80000300a00 */
[----:B------:R-:W4:Y:S04]  /*27430*/  LDL.LU.64 R130, [R1+0x12b8] ;  /* 0x0012b80001827983 */ /* 0x000f280000300a00 */
        /* <DEDUP_REMOVED lines=52> */
[----:B------:R-:W4:Y:S01]  /*27780*/  LDL.LU.64 R24, [R1+0x1110] ;  /* 0x0011100001187983 */ /* 0x000f220000300a00 */
[----:B------:R-:W-:-:S02]  /*27790*/  IMAD.MOV.U32 R188, RZ, RZ, R189 ;  /* 0x000000ffffbc7224 */ /* 0x000fc400078e00bd */
[----:B------:R-:W-:Y:S02]  /*277a0*/  IMAD.MOV.U32 R189, RZ, RZ, R190 ;  /* 0x000000ffffbd7224 */ /* 0x000fe400078e00be */
[----:B------:R-:W-:Y:S02]  /*277b0*/  IMAD.MOV.U32 R190, RZ, RZ, R191 ;  /* 0x000000ffffbe7224 */ /* 0x000fe400078e00bf */
[----:B------:R-:W-:Y:S02]  /*277c0*/  IMAD.MOV.U32 R191, RZ, RZ, R192 ;  /* 0x000000ffffbf7224 */ /* 0x000fe400078e00c0 */
[----:B------:R-:W-:Y:S02]  /*277d0*/  IMAD.MOV.U32 R192, RZ, RZ, R193 ;  /* 0x000000ffffc07224 */ /* 0x000fe400078e00c1 */
[----:B------:R-:W-:Y:S02]  /*277e0*/  IMAD.MOV.U32 R193, RZ, RZ, R194 ;  /* 0x000000ffffc17224 */ /* 0x000fe400078e00c2 */
[----:B------:R-:W-:-:S02]  /*277f0*/  IMAD.MOV.U32 R194, RZ, RZ, R2 ;  /* 0x000000ffffc27224 */ /* 0x000fc400078e0002 */
[----:B------:R-:W-:Y:S01]  /*27800*/  IMAD.MOV.U32 R2, RZ, RZ, R217 ;  /* 0x000000ffff027224 */ /* 0x000fe200078e00d9 */
[----:B--2---:R-:W-:Y:S02]  /*27810*/  IADD3.X R134, R134, UR5, RZ, P2, !PT ;  /* 0x0000000586867c10 */ /* 0x004fe400097fe4ff */
[----:B---3--:R-:W-:Y:S02]  /*27820*/  IADD3.X R132, R132, UR5, RZ, P1, !PT ;  /* 0x0000000584847c10 */ /* 0x008fe40008ffe4ff */
[----:B----4-:R-:W-:Y:S02]  /*27830*/  IADD3.X R130, R130, UR5, RZ, P6, !PT ;  /* 0x0000000582827c10 */ /* 0x010fe4000b7fe4ff */
[----:B------:R-:W-:Y:S02]  /*27840*/  IADD3.X R128, R128, UR5, RZ, P5, !PT ;  /* 0x0000000580807c10 */ /* 0x000fe4000affe4ff */
[----:B------:R-:W-:Y:S02]  /*27850*/  IADD3.X R126, R126, UR5, RZ, P4, !PT ;  /* 0x000000057e7e7c10 */ /* 0x000fe4000a7fe4ff */
[----:B------:R-:W-:-:S02]  /*27860*/  IADD3 R125, P3, R125, UR34, RZ ;  /* 0x000000227d7d7c10 */ /* 0x000fc4000ff7e0ff */
[----:B------:R-:W-:-:S03]  /*27870*/  IADD3 R127, P4, R127, UR34, RZ ;  /* 0x000000227f7f7c10 */ /* 0x000fc6000ff9e0ff */
[----:B------:R0:W-:Y:S01]  /*27880*/  STL [R1+0xd64], R125 ;  /* 0x000d647d01007387 */ /* 0x0001e20000100800 */
[----:B------:R-:W-:Y:S02]  /*27890*/  IADD3 R129, P5, R129, UR34, RZ ;  /* 0x0000002281817c10 */ /* 0x000fe4000ffbe0ff */
[----:B------:R-:W-:Y:S01]  /*278a0*/  IADD3 R131, P6, R131, UR34, RZ ;  /* 0x0000002283837c10 */ /* 0x000fe2000ffde0ff */
[----:B0-----:R-:W2:Y:S04]  /*278b0*/  LDL.LU R125, [R1+0x1108] ;  /* 0x00110800017d7983 */ /* 0x001ea80000300800 */
[----:B------:R0:W-:Y:S01]  /*278c0*/  STL [R1+0xd88], R126 ;  /* 0x000d887e01007387 */ /* 0x0001e20000100800 */
[----:B------:R-:W-:-:S03]  /*278d0*/  IADD3 R133, P1, R133, UR34, RZ ;  /* 0x0000002285857c10 */ /* 0x000fc6000ff3e0ff */
[----:B0-----:R-:W2:Y:S04]  /*278e0*/  LDL.LU R126, [R1+0x1104] ;  /* 0x00110400017e7983 */ /* 0x001ea80000300800 */
[----:B------:R0:W-:Y:S04]  /*278f0*/  STL [R1+0xd5c], R127 ;  /* 0x000d5c7f01007387 */ /* 0x0001e80000100800 */
[----:B0-----:R-:W2:Y:S04]  /*27900*/  LDL.LU R127, [R1+0x1100] ;  /* 0x00110000017f7983 */ /* 0x001ea80000300800 */
[----:B------:R0:W-:Y:S01]  /*27910*/  STL [R1+0xd80], R128 ;  /* 0x000d808001007387 */ /* 0x0001e20000100800 */
[----:B------:R-:W-:-:S03]  /*27920*/  IADD3 R135, P2, R135, UR34, RZ ;  /* 0x0000002287877c10 */ /* 0x000fc6000ff5e0ff */
[----:B0-----:R-:W2:Y:S04]  /*27930*/  LDL.LU R128, [R1+0x10fc] ;  /* 0x0010fc0001807983 */ /* 0x001ea80000300800 */
[----:B------:R0:W-:Y:S01]  /*27940*/  STL [R1+0xd54], R129 ;  /* 0x000d548101007387 */ /* 0x0001e20000100800 */
[----:B------:R-:W-:-:S03]  /*27950*/  IADD3.X R136, R136, UR5, RZ, P3, !PT ;  /* 0x0000000588887c10 */ /* 0x000fc60009ffe4ff */
        /* <DEDUP_REMOVED lines=49> */
[----:B------:R0:W-:Y:S04]  /*27c70*/  STL [R1+0xd38], R146 ;  /* 0x000d389201007387 */ /* 0x0001e80000100800 */
        /* <DEDUP_REMOVED lines=11> */
[----:B------:R-:W3:Y:S04]  /*27d30*/  LDL.LU R217, [R1+0x62c] ;  /* 0x00062c0001d97983 */ /* 0x000ee80000300800 */
        /* <DEDUP_REMOVED lines=503> */
[----:B------:R-:W-:Y:S02]  /*29cb0*/  IADD3.X R189, R189, UR5, RZ, P6, !PT ;  /* 0x00000005bdbd7c10 */ /* 0x000fe4000b7fe4ff */
[----:B----4-:R-:W-:Y:S02]  /*29cc0*/  IADD3.X R188, R188, UR5, RZ, P5, !PT ;  /* 0x00000005bcbc7c10 */ /* 0x010fe4000affe4ff */
[----:B------:R-:W-:-:S03]  /*29cd0*/  IADD3 R213, P5, R213, UR34, RZ ;  /* 0x00000022d5d57c10 */ /* 0x000fc6000ffbe0ff */
[----:B------:R-:W-:Y:S04]  /*29ce0*/  STL [R1+0x868], R188 ;  /* 0x000868bc01007387 */ /* 0x000fe80000100800 */
[----:B------:R0:W-:Y:S04]  /*29cf0*/  STL [R1+0x83c], R213 ;  /* 0x00083cd501007387 */ /* 0x0001e80000100800 */
[----:B0-----:R-:W4:Y:S04]  /*29d00*/  LDL.LU R213, [R1+0x109c] ;  /* 0x00109c0001d57983 */ /* 0x001f280000300800 */
[----:B------:R0:W-:Y:S02]  /*29d10*/  STL [R1+0x860], R189 ;  /* 0x000860bd01007387 */ /* 0x0001e40000100800 */
[----:B0-----:R-:W-:-:S02]  /*29d20*/  IMAD.MOV.U32 R189, RZ, RZ, R190 ;  /* 0x000000ffffbd7224 */ /* 0x001fc400078e00be */
[----:B------:R-:W-:Y:S02]  /*29d30*/  IMAD.MOV.U32 R190, RZ, RZ, R191 ;  /* 0x000000ffffbe7224 */ /* 0x000fe400078e00bf */
[----:B------:R-:W-:Y:S02]  /*29d40*/  IMAD.MOV.U32 R191, RZ, RZ, R192 ;  /* 0x000000ffffbf7224 */ /* 0x000fe400078e00c0 */
[----:B------:R-:W-:Y:S02]  /*29d50*/  IMAD.MOV.U32 R192, RZ, RZ, R193 ;  /* 0x000000ffffc07224 */ /* 0x000fe400078e00c1 */
[----:B------:R-:W-:Y:S01]  /*29d60*/  IMAD.MOV.U32 R193, RZ, RZ, R194 ;  /* 0x000000ffffc17224 */ /* 0x000fe200078e00c2 */
[----:B------:R-:W-:Y:S01]  /*29d70*/  IADD3 R189, P6, R189, UR34, RZ ;  /* 0x00000022bdbd7c10 */ /* 0x000fe2000ffde0ff */
[----:B------:R-:W-:Y:S02]  /*29d80*/  IMAD.MOV.U32 R194, RZ, RZ, R2 ;  /* 0x000000ffffc27224 */ /* 0x000fe400078e0002 */
[----:B----4-:R-:W-:-:S02]  /*29d90*/  IMAD.MOV.U32 R2, RZ, RZ, R213 ;  /* 0x000000ffff027224 */ /* 0x010fc400078e00d5 */
[----:B------:R-:W4:Y:S04]  /*29da0*/  LDL.LU R213, [R1+0x648] ;  /* 0x0006480001d57983 */ /* 0x000f280000300800 */
[----:B------:R0:W-:Y:S04]  /*29db0*/  STL [R1+0x834], R189 ;  /* 0x000834bd01007387 */ /* 0x0001e80000100800 */
[----:B0-----:R-:W2:Y:S02]  /*29dc0*/  LDL.LU R189, [R1+0x858] ;  /* 0x0008580001bd7983 */ /* 0x001ea40000300800 */
[----:B--2---:R-:W-:-:S05]  /*29dd0*/  IADD3.X R189, R189, UR5, RZ, P1, !PT ;  /* 0x00000005bdbd7c10 */ /* 0x004fca0008ffe4ff */
[----:B------:R0:W-:Y:S04]  /*29de0*/  STL [R1+0x858], R189 ;  /* 0x000858bd01007387 */ /* 0x0001e80000100800 */
[----:B0-----:R-:W2:Y:S02]  /*29df0*/  LDL.LU R189, [R1+0x82c] ;  /* 0x00082c0001bd7983 */ /* 0x001ea40000300800 */
[----:B--2---:R-:W-:-:S05]  /*29e00*/  IADD3 R189, P1, R189, UR34, RZ ;  /* 0x00000022bdbd7c10 */ /* 0x004fca000ff3e0ff */
        /* <DEDUP_REMOVED lines=56> */
[----:B--2---:R-:W-:Y:S02]  /*2a190*/  IADD3.X R189, R189, UR5, RZ, P5, !PT ;  /* 0x00000005bdbd7c10 */ /* 0x004fe4000affe4ff */
[----:B------:R-:W-:-:S03]  /*2a1a0*/  IADD3 R238, P5, R238, UR34, RZ ;  /* 0x00000022eeee7c10 */ /* 0x000fc6000ffbe0ff */
[----:B------:R-:W-:Y:S04]  /*2a1b0*/  STL [R1+0x808], R189 ;  /* 0x000808bd01007387 */ /* 0x000fe80000100800 */
[----:B------:R0:W-:Y:S04]  /*2a1c0*/  STL [R1+0x7dc], R238 ;  /* 0x0007dcee01007387 */ /* 0x0001e80000100800 */
[----:B0-----:R-:W2:Y:S04]  /*2a1d0*/  LDL.LU R238, [R1+0x1098] ;  /* 0x0010980001ee7983 */ /* 0x001ea80000300800 */
[----:B------:R-:W3:Y:S02]  /*2a1e0*/  LDL.LU R189, [R1+0x800] ;  /* 0x0008000001bd7983 */ /* 0x000ee40000300800 */
[----:B---3--:R-:W-:-:S05]  /*2a1f0*/  IADD3.X R189, R189, UR5, RZ, P6, !PT ;  /* 0x00000005bdbd7c10 */ /* 0x008fca000b7fe4ff */
[----:B------:R0:W-:Y:S04]  /*2a200*/  STL [R1+0x800], R189 ;  /* 0x000800bd01007387 */ /* 0x0001e80000100800 */
[----:B0-----:R-:W3:Y:S01]  /*2a210*/  LDL.LU R189, [R1+0x7d4] ;  /* 0x0007d40001bd7983 */ /* 0x001ee20000300800 */
[----:B------:R-:W-:Y:S02]  /*2a220*/  IADD3.X R237, R237, UR5, RZ, P1, !PT ;  /* 0x00000005eded7c10 */ /* 0x000fe40008ffe4ff */
[----:B---3--:R-:W-:-:S05]  /*2a230*/  IADD3 R189, P6, R189, UR34, RZ ;  /* 0x00000022bdbd7c10 */ /* 0x008fca000ffde0ff */
[----:B------:R-:W-:Y:S04]  /*2a240*/  STL [R1+0x7d4], R189 ;  /* 0x0007d4bd01007387 */ /* 0x000fe80000100800 */
[----:B------:R0:W-:Y:S04]  /*2a250*/  STL [R1+0x7f8], R237 ;  /* 0x0007f8ed01007387 */ /* 0x0001e80000100800 */
[----:B0-----:R-:W3:Y:S04]  /*2a260*/  LDL.LU R237, [R1+0x1094] ;  /* 0x0010940001ed7983 */ /* 0x001ee80000300800 */
[----:B------:R-:W4:Y:S02]  /*2a270*/  LDL.LU R189, [R1+0x7cc] ;  /* 0x0007cc0001bd7983 */ /* 0x000f240000300800 */
        /* <DEDUP_REMOVED lines=9> */
[----:B----4-:R-:W-:Y:S02]  /*2a310*/  IADD3.X R189, R189, UR5, RZ, P3, !PT ;  /* 0x00000005bdbd7c10 */ /* 0x010fe40009ffe4ff */
[----:B------:R-:W-:-:S03]  /*2a320*/  IADD3 R246, P3, R246, UR34, RZ ;  /* 0x00000022f6f67c10 */ /* 0x000fc6000ff7e0ff */
[----:B------:R-:W-:Y:S04]  /*2a330*/  STL [R1+0x7e8], R189 ;  /* 0x0007e8bd01007387 */ /* 0x000fe80000100800 */
[----:B------:R0:W-:Y:S04]  /*2a340*/  STL [R1+0x7bc], R246 ;  /* 0x0007bcf601007387 */ /* 0x0001e80000100800 */
[----:B0-----:R-:W4:Y:S04]  /*2a350*/  LDL.LU R246, [R1+0x1090] ;  /* 0x0010900001f67983 */ /* 0x001f280000300800 */
[----:B------:R-:W2:Y:S02]  /*2a360*/  LDL.LU R189, [R1+0x7e0] ;  /* 0x0007e00001bd7983 */ /* 0x000ea40000300800 */
[----:B--2---:R-:W-:-:S05]  /*2a370*/  IADD3.X R189, R189, UR5, RZ, P4, !PT ;  /* 0x00000005bdbd7c10 */ /* 0x004fca000a7fe4ff */
[----:B------:R0:W-:Y:S04]  /*2a380*/  STL [R1+0x7e0], R189 ;  /* 0x0007e0bd01007387 */ /* 0x0001e80000100800 */
[----:B0-----:R-:W2:Y:S01]  /*2a390*/  LDL.LU R189, [R1+0x7b4] ;  /* 0x0007b40001bd7983 */ /* 0x001ea20000300800 */
[----:B------:R-:W-:Y:S02]  /*2a3a0*/  IADD3.X R245, R245, UR5, RZ, P5, !PT ;  /* 0x00000005f5f57c10 */ /* 0x000fe4000affe4ff */
[----:B--2---:R-:W-:-:S05]  /*2a3b0*/  IADD3 R189, P4, R189, UR34, RZ ;  /* 0x00000022bdbd7c10 */ /* 0x004fca000ff9e0ff */
[----:B------:R-:W-:Y:S04]  /*2a3c0*/  STL [R1+0x7b4], R189 ;  /* 0x0007b4bd01007387 */ /* 0x000fe80000100800 */
[----:B------:R0:W-:Y:S04]  /*2a3d0*/  STL [R1+0x7d8], R245 ;  /* 0x0007d8f501007387 */ /* 0x0001e80000100800 */
[----:B0-----:R-:W2:Y:S04]  /*2a3e0*/  LDL.LU R245, [R1+0x108c] ;  /* 0x00108c0001f57983 */ /* 0x001ea80000300800 */
[----:B------:R-:W3:Y:S02]  /*2a3f0*/  LDL.LU R189, [R1+0x7ac] ;  /* 0x0007ac0001bd7983 */ /* 0x000ee40000300800 */
[----:B---3--:R-:W-:-:S05]  /*2a400*/  IADD3 R189, P5, R189, UR34, RZ ;  /* 0x00000022bdbd7c10 */ /* 0x008fca000ffbe0ff */
[----:B------:R0:W-:Y:S04]  /*2a410*/  STL [R1+0x7ac], R189 ;  /* 0x0007acbd01007387 */ /* 0x0001e80000100800 */
[----:B0-----:R-:W3:Y:S02]  /*2a420*/  LDL.LU R189, [R1+0x7d0] ;  /* 0x0007d00001bd7983 */ /* 0x001ee40000300800 */
[----:B---3--:R-:W-:-:S05]  /*2a430*/  IADD3.X R189, R189, UR5, RZ, P6, !PT ;  /* 0x00000005bdbd7c10 */ /* 0x008fca000b7fe4ff */
[----:B------:R0:W-:Y:S04]  /*2a440*/  STL [R1+0x7d0], R189 ;  /* 0x0007d0bd01007387 */ /* 0x0001e80000100800 */
[----:B0-----:R-:W3:Y:S02]  /*2a450*/  LDL.LU R189, [R1+0x7a4] ;  /* 0x0007a40001bd7983 */ /* 0x001ee40000300800 */
[----:B---3--:R-:W-:-:S05]  /*2a460*/  IADD3 R189, P6, R189, UR34, RZ ;  /* 0x00000022bdbd7c10 */ /* 0x008fca000ffde0ff */
[----:B------:R0:W-:Y:S04]  /*2a470*/  STL [R1+0x7a4], R189 ;  /* 0x0007a4bd01007387 */ /* 0x0001e80000100800 */
[----:B0-----:R-:W3:Y:S02]  /*2a480*/  LDL.LU R189, [R1+0x7c8] ;  /* 0x0007c80001bd7983 */ /* 0x001ee40000300800 */
[----:B---3--:R-:W-:Y:S02]  /*2a490*/  IADD3.X R189, R189, UR5, RZ, P1, !PT ;  /* 0x00000005bdbd7c10 */ /* 0x008fe40008ffe4ff */
[----:B------:R-:W-:-:S03]  /*2a4a0*/  IADD3 R203, P1, R203, UR34, RZ ;  /* 0x00000022cbcb7c10 */ /* 0x000fc6000ff3e0ff */
[----:B------:R-:W-:Y:S04]  /*2a4b0*/  STL [R1+0x7c8], R189 ;  /* 0x0007c8bd01007387 */ /* 0x000fe80000100800 */
[----:B------:R0:W-:Y:S04]  /*2a4c0*/  STL [R1+0x79c], R203 ;  /* 0x00079ccb01007387 */ /* 0x0001e80000100800 */
[----:B0-----:R-:W3:Y:S04]  /*2a4d0*/  LDL.LU R203, [R1+0x1088] ;  /* 0x0010880001cb7983 */ /* 0x001ee80000300800 */
[----:B------:R-:W4:Y:S02]  /*2a4e0*/  LDL.LU R189, [R1+0x7c0] ;  /* 0x0007c00001bd7983 */ /* 0x000f240000300800 */
[----:B----4-:R-:W-:-:S05]  /*2a4f0*/  IADD3.X R189, R189, UR5, RZ, P2, !PT ;  /* 0x00000005bdbd7c10 */ /* 0x010fca00097fe4ff */
[----:B------:R0:W-:Y:S04]  /*2a500*/  STL [R1+0x7c0], R189 ;  /* 0x0007c0bd01007387 */ /* 0x0001e80000100800 */
[----:B0-----:R-:W4:Y:S01]  /*2a510*/  LDL.LU R189, [R1+0x794] ;  /* 0x0007940001bd7983 */ /* 0x001f220000300800 */
[----:B------:R-:W-:Y:S02]  /*2a520*/  IADD3.X R195, R195, UR5, RZ, P3, !PT ;  /* 0x00000005c3c37c10 */ /* 0x000fe40009ffe4ff */
[----:B----4-:R-:W-:-:S05]  /*2a530*/  IADD3 R189, P2, R189, UR34, RZ ;  /* 0x00000022bdbd7c10 */ /* 0x010fca000ff5e0ff */
[----:B------:R-:W-:Y:S04]  /*2a540*/  STL [R1+0x794], R189 ;  /* 0x000794bd01007387 */ /* 0x000fe80000100800 */
[----:B------:R0:W-:Y:S04]  /*2a550*/  STL [R1+0x7b8], R195 ;  /* 0x0007b8c301007387 */ /* 0x0001e80000100800 */
[----:B0-----:R-:W4:Y:S04]  /*2a560*/  LDL.LU R195, [R1+0x1084] ;  /* 0x0010840001c37983 */ /* 0x001f280000300800 */
[----:B------:R-:W2:Y:S02]  /*2a570*/  LDL.LU R189, [R1+0x78c] ;  /* 0x00078c0001bd7983 */ /* 0x000ea40000300800 */
        /* <DEDUP_REMOVED lines=109> */
[----:B0-----:R-:W4:Y:S02]  /*2ac50*/  LDL.LU R240, [R1+0x1060] ;  /* 0x0010600001f07983 */ /* 0x001f240000300800 */
[----:B----4-:R-:W-:-:S05]  /*2ac60*/  IADD3.X R240, R240, UR5, RZ, P4, !PT ;  /* 0x00000005f0f07c10 */ /* 0x010fca000a7fe4ff */
[----:B------:R0:W-:Y:S04]  /*2ac70*/  STL [R1+0x720], R240 ;  /* 0x000720f001007387 */ /* 0x0001e80000100800 */
[----:B0-----:R-:W4:Y:S04]  /*2ac80*/  LDL.LU R240, [R1+0x105c] ;  /* 0x00105c0001f07983 */ /* 0x001f280000300800 */
[----:B------:R-:W2:Y:S01]  /*2ac90*/  LDL.LU R189, [R1+0x6f4] ;  /* 0x0006f40001bd7983 */ /* 0x000ea20000300800 */
        /* <DEDUP_REMOVED lines=14> */
[----:B------:R-:W4:Y:S01]  /*2ad80*/  LDL.LU R189, [R1+0x708] ;  /* 0x0007080001bd7983 */ /* 0x000f220000300800 */
[----:B------:R-:W-:-:S02]  /*2ad90*/  IADD3.X R250, R250, UR5, RZ, P2, !PT ;  /* 0x00000005fafa7c10 */ /* 0x000fc400097fe4ff */
[----:B----4-:R-:W-:Y:S02]  /*2ada0*/  IADD3.X R189, R189, UR5, RZ, P1, !PT ;  /* 0x00000005bdbd7c10 */ /* 0x010fe40008ffe4ff */
[----:B------:R-:W-:-:S03]  /*2adb0*/  IADD3 R247, P1, R247, UR34, RZ ;  /* 0x00000022f7f77c10 */ /* 0x000fc6000ff3e0ff */
[----:B------:R-:W-:Y:S04]  /*2adc0*/  STL [R1+0x708], R189 ;  /* 0x000708bd01007387 */ /* 0x000fe80000100800 */
[----:B------:R0:W-:Y:S04]  /*2add0*/  STL [R1+0x6dc], R247 ;  /* 0x0006dcf701007387 */ /* 0x0001e80000100800 */
[----:B0-----:R-:W4:Y:S04]  /*2ade0*/  LDL.LU R247, [R1+0x1050] ;  /* 0x0010500001f77983 */ /* 0x001f280000300800 */
[----:B------:R0:W-:Y:S04]  /*2adf0*/  STL [R1+0x700], R250 ;  /* 0x000700fa01007387 */ /* 0x0001e80000100800 */
[----:B0-----:R-:W2:Y:S04]  /*2ae00*/  LDL.LU R250, [R1+0x104c] ;  /* 0x00104c0001fa7983 */ /* 0x001ea80000300800 */
[----:B------:R-:W3:Y:S01]  /*2ae10*/  LDL.LU R189, [R1+0x6d4] ;  /* 0x0006d40001bd7983 */ /* 0x000ee20000300800 */
[----:B------:R-:W-:-:S02]  /*2ae20*/  IADD3.X R0, R0, UR5, RZ, P3, !PT ;  /* 0x0000000500007c10 */ /* 0x000fc40009ffe4ff */
        /* <DEDUP_REMOVED lines=8> */
[----:B----4-:R-:W-:Y:S02]  /*2aeb0*/  IADD3.X R189, R189, UR5, RZ, P4, !PT ;  /* 0x00000005bdbd7c10 */ /* 0x010fe4000a7fe4ff */
[----:B------:R-:W-:-:S03]  /*2aec0*/  IADD3 R242, P4, R242, UR34, RZ ;  /* 0x00000022f2f27c10 */ /* 0x000fc6000ff9e0ff */
[----:B------:R-:W-:Y:S04]  /*2aed0*/  STL [R1+0x6f0], R189 ;  /* 0x0006f0bd01007387 */ /* 0x000fe80000100800 */
[----:B------:R0:W-:Y:S04]  /*2aee0*/  STL [R1+0x6c4], R242 ;  /* 0x0006c4f201007387 */ /* 0x0001e80000100800 */
[----:B0-----:R-:W4:Y:S01]  /*2aef0*/  LDL.LU R242, [R1+0x1044] ;  /* 0x0010440001f27983 */ /* 0x001f220000300800 */
[----:B------:R-:W-:Y:S02]  /*2af00*/  IADD3.X R241, R241, UR5, RZ, P6, !PT ;  /* 0x00000005f1f17c10 */ /* 0x000fe4000b7fe4ff */
[----:B----4-:R-:W-:-:S02]  /*2af10*/  IADD3.X R242, R242, UR5, RZ, P5, !PT ;  /* 0x00000005f2f27c10 */ /* 0x010fc4000affe4ff */
[----:B------:R-:W-:-:S03]  /*2af20*/  IADD3 R154, P5, R154, UR34, RZ ;  /* 0x000000229a9a7c10 */ /* 0x000fc6000ffbe0ff */
[----:B------:R0:W-:Y:S04]  /*2af30*/  STL [R1+0x6e8], R242 ;  /* 0x0006e8f201007387 */ /* 0x0001e80000100800 */
[----:B0-----:R-:W4:Y:S04]  /*2af40*/  LDL.LU R242, [R1+0x1040] ;  /* 0x0010400001f27983 */ /* 0x001f280000300800 */
[----:B------:R-:W-:Y:S04]  /*2af50*/  STL [R1+0x6bc], R154 ;  /* 0x0006bc9a01007387 */ /* 0x000fe80000100800 */
[----:B------:R0:W-:Y:S04]  /*2af60*/  STL [R1+0x6e0], R241 ;  /* 0x0006e0f101007387 */ /* 0x0001e80000100800 */
[----:B0-----:R-:W4:Y:S04]  /*2af70*/  LDL.LU R241, [R1+0x103c] ;  /* 0x00103c0001f17983 */ /* 0x001f280000300800 */
[----:B------:R-:W3:Y:S01]  /*2af80*/  LDL.LU R189, [R1+0x6b4] ;  /* 0x0006b40001bd7983 */ /* 0x000ee20000300800 */
[----:B------:R-:W-:-:S02]  /*2af90*/  IADD3.X R155, R155, UR5, RZ, P1, !PT ;  /* 0x000000059b9b7c10 */ /* 0x000fc40008ffe4ff */
[----:B--2---:R-:W-:Y:S01]  /*2afa0*/  IADD3 R250, P1, R250, UR34, RZ ;  /* 0x00000022fafa7c10 */ /* 0x004fe2000ff3e0ff */
[----:B------:R-:W-:Y:S01]  /*2afb0*/  WARPGROUP.ARRIVE ;  /* 0x00000000000079c5 */ /* 0x000fe20000000000 */
[----:B------:R-:W-:Y:S01]  /*2afc0*/  UMOV UR16, UR24 ;  /* 0x0000001800107c82 */ /* 0x000fe20008000000 */
[----:B------:R-:W-:-:S04]  /*2afd0*/  UMOV UR17, UR25 ;  /* 0x0000001900117c82 */ /* 0x000fc80008000000 */
[----:B------:R-:W-:Y:S01]  /*2afe0*/  QGMMA.64x256x32.F32.E5M2.E5M2 R24, gdesc[UR16], R24, gsb0 ;  /* 0x03e00000101879f3 */ /* 0x000fe20008003818 */
[----:B---3--:R-:W-:-:S05]  /*2aff0*/  IADD3 R189, P6, R189, UR34, RZ ;  /* 0x00000022bdbd7c10 */ /* 0x008fca000ffde0ff */
[----:B------:R-:W-:Y:S04]  /*2b000*/  STL [R1+0x6b4], R189 ;  /* 0x0006b4bd01007387 */ /* 0x000fe80000100800 */
[----:B------:R-:W-:Y:S04]  /*2b010*/  STL [R1+0x6d8], R155 ;  /* 0x0006d89b01007387 */ /* 0x000fe80000100800 */
[----:B------:R0:W-:Y:S04]  /*2b020*/  STL [R1+0x6ac], R250 ;  /* 0x0006acfa01007387 */ /* 0x0001e80000100800 */
[----:B0-----:R-:W2:Y:S04]  /*2b030*/  LDL.LU R250, [R1+0x1038] ;  /* 0x0010380001fa7983 */ /* 0x001ea80000300800 */
[----:B------:R-:W3:Y:S01]  /*2b040*/  LDL.LU R189, [R1+0x6d0] ;  /* 0x0006d00001bd7983 */ /* 0x000ee20000300800 */
[----:B------:R-:W-:-:S02]  /*2b050*/  WARPGROUP.DEPBAR.LE gsb0, 0x0 ;  /* 0x00008000000079c5 */ /* 0x000fc40000010000 */
[----:B------:R-:W-:Y:S01]  /*2b060*/  WARPGROUP.ARRIVE ;  /* 0x00000000000079c5 */ /* 0x000fe20000000000 */
[----:B------:R-:W-:Y:S01]  /*2b070*/  UMOV UR36, UR28 ;  /* 0x0000001c00247c82 */ /* 0x000fe20008000000 */
[----:B------:R-:W-:Y:S01]  /*2b080*/  UMOV UR37, UR29 ;  /* 0x0000001d00257c82 */ /* 0x000fe20008000000 */
[----:B------:R-:W-:Y:S01]  /*2b090*/  UMOV UR38, UR10 ;  /* 0x0000000a00267c82 */ /* 0x000fe20008000000 */
[----:B------:R-:W-:Y:S02]  /*2b0a0*/  UMOV UR39, UR11 ;  /* 0x0000000b00277c82 */ /* 0x000fe40008000000 */
[----:B------:R-:W-:Y:S01]  /*2b0b0*/  QGMMA.64x256x32.F32.E5M2.E5M2 R24, gdesc[UR36], R24, gsb0 ;  /* 0x03e00000241879f3 */ /* 0x000fe20008003818 */
[----:B------:R-:W-:Y:S02]  /*2b0c0*/  IADD3.X R0, R0, UR5, RZ, P3, !PT ;  /* 0x0000000500007c10 */ /* 0x000fe40009ffe4ff */
[----:B------:R-:W-:Y:S02]  /*2b0d0*/  IADD3 R232, P3, R232, UR34, RZ ;  /* 0x00000022e8e87c10 */ /* 0x000fe4000ff7e0ff */
[----:B------:R-:W-:-:S02]  /*2b0e0*/  IADD3.X R190, R190, UR5, RZ, P4, !PT ;  /* 0x00000005bebe7c10 */ /* 0x000fc4000a7fe4ff */
[----:B------:R-:W-:Y:S02]  /*2b0f0*/  IADD3 R191, P4, R191, UR34, RZ ;  /* 0x00000022bfbf7c10 */ /* 0x000fe4000ff9e0ff */
[----:B------:R-:W-:Y:S02]  /*2b100*/  IADD3.X R192, R192, UR5, RZ, P5, !PT ;  /* 0x00000005c0c07c10 */ /* 0x000fe4000affe4ff */
[----:B------:R-:W-:Y:S02]  /*2b110*/  IADD3 R193, P5, R193, UR34, RZ ;  /* 0x00000022c1c17c10 */ /* 0x000fe4000ffbe0ff */
        /* <DEDUP_REMOVED lines=15> */
[----:B---3--:R-:W-:Y:S02]  /*2b210*/  IADD3.X R189, R189, UR5, RZ, P2, !PT ;  /* 0x00000005bdbd7c10 */ /* 0x008fe400097fe4ff */
[----:B------:R-:W-:-:S03]  /*2b220*/  IADD3 R249, P2, R249, UR34, RZ ;  /* 0x00000022f9f97c10 */ /* 0x000fc6000ff5e0ff */
[----:B------:R-:W-:Y:S04]  /*2b230*/  STL [R1+0x6d0], R189 ;  /* 0x0006d0bd01007387 */ /* 0x000fe80000100800 */
[----:B------:R0:W-:Y:S04]  /*2b240*/  STL [R1+0x6a4], R249 ;  /* 0x0006a4f901007387 */ /* 0x0001e80000100800 */
[----:B0-----:R-:W3:Y:S04]  /*2b250*/  LDL.LU R249, [R1+0x1034] ;  /* 0x0010340001f97983 */ /* 0x001ee80000300800 */
[----:B------:R0:W-:Y:S01]  /*2b260*/  STL [R1+0x6c8], R0 ;  /* 0x0006c80001007387 */ /* 0x0001e20000100800 */
[----:B------:R-:W-:-:S02]  /*2b270*/  IADD3.X R200, R200, UR5, RZ, P2, !PT ;  /* 0x00000005c8c87c10 */ /* 0x000fc400097fe4ff */
[----:B------:R-:W-:Y:S01]  /*2b280*/  IADD3 R204, P2, R204, UR34, RZ ;  /* 0x00000022cccc7c10 */ /* 0x000fe2000ff5e0ff */
[----:B0-----:R0:W5:Y:S04]  /*2b290*/  LDL.LU R0, [R1+0x1030] ;  /* 0x0010300001007983 */ /* 0x0011680000300800 */
[----:B------:R1:W-:Y:S04]  /*2b2a0*/  STL [R1+0x69c], R232 ;  /* 0x00069ce801007387 */ /* 0x0003e80000100800 */
        /* <DEDUP_REMOVED lines=15> */
[----:B------:R0:W-:Y:S01]  /*2b3a0*/  STL [R1+0x65c], R223 ;  /* 0x00065cdf01007387 */ /* 0x0001e20000100800 */
[----:B------:R-:W-:-:S03]  /*2b3b0*/  IADD3.X R228, R228, UR5, RZ, P2, !PT ;  /* 0x00000005e4e47c10 */ /* 0x000fc600097fe4ff */
[----:B------:R0:W-:Y:S01]  /*2b3c0*/  STL [R1+0x680], R224 ;  /* 0x000680e001007387 */ /* 0x0001e20000100800 */
[----:B------:R-:W-:-:S03]  /*2b3d0*/  IADD3 R229, P2, R229, UR34, RZ ;  /* 0x00000022e5e57c10 */ /* 0x000fc6000ff5e0ff */
[----:B------:R0:W-:Y:S04]  /*2b3e0*/  STL [R1+0x654], R225 ;  /* 0x000654e101007387 */ /* 0x0001e80000100800 */
[----:B------:R0:W-:Y:S01]  /*2b3f0*/  STL [R1+0x678], R226 ;  /* 0x000678e201007387 */ /* 0x0001e20000100800 */
[----:B------:R-:W-:-:S03]  /*2b400*/  IADD3 R231, P3, R231, UR34, RZ ;  /* 0x00000022e7e77c10 */ /* 0x000fc6000ff7e0ff */
[----:B------:R0:W-:Y:S01]  /*2b410*/  STL [R1+0x64c], R227 ;  /* 0x00064ce301007387 */ /* 0x0001e20000100800 */
[----:B------:R-:W-:-:S03]  /*2b420*/  IADD3.X R222, R222, UR5, RZ, P4, !PT ;  /* 0x00000005dede7c10 */ /* 0x000fc6000a7fe4ff */
        /* <DEDUP_REMOVED lines=13> */
[----:B------:R-:W-:Y:S01]  /*2b500*/  IADD3 R212, P1, R212, UR34, RZ ;  /* 0x00000022d4d47c10 */ /* 0x000fe2000ff3e0ff */
[----:B------:R-:W0:Y:S01]  /*2b510*/  S2R R153, SR_TID.X ;  /* 0x0000000000997919 */ /* 0x000e220000002100 */
[----:B------:R-:W0:Y:S01]  /*2b520*/  S2R R154, SR_TID.X ;  /* 0x00000000009a7919 */ /* 0x000e220000002100 */
[----:B------:R-:W0:Y:S01]  /*2b530*/  S2R R155, SR_TID.X ;  /* 0x00000000009b7919 */ /* 0x000e220000002100 */
        /* <DEDUP_REMOVED lines=8> */
[----:B-1----:R-:W1:Y:S02]  /*2b5c0*/  S2R R232, SR_TID.X ;  /* 0x0000000000e87919 */ /* 0x002e640000002100 */
[----:B------:R0:W-:Y:S01]  /*2b5d0*/  STL [R1+0x61c], R212 ;  /* 0x00061cd401007387 */ /* 0x0001e20000100800 */
[----:B------:R-:W-:-:S03]  /*2b5e0*/  IADD3.X R205, R205, UR5, RZ, P4, !PT ;  /* 0x00000005cdcd7c10 */ /* 0x000fc6000a7fe4ff */
[----:B------:R0:W-:Y:S01]  /*2b5f0*/  STL [R1+0x640], R210 ;  /* 0x000640d201007387 */ /* 0x0001e20000100800 */
[----:B------:R-:W-:-:S03]  /*2b600*/  IADD3 R203, P4, R203, UR34, RZ ;  /* 0x00000022cbcb7c10 */ /* 0x000fc6000ff9e0ff */
[----:B------:R0:W-:Y:S01]  /*2b610*/  STL [R1+0x614], R209 ;  /* 0x000614d101007387 */ /* 0x0001e20000100800 */
[----:B------:R-:W-:-:S03]  /*2b620*/  IADD3.X R202, R202, UR5, RZ, P5, !PT ;  /* 0x00000005caca7c10 */ /* 0x000fc6000affe4ff */
        /* <DEDUP_REMOVED lines=10> */
[----:B------:R0:W-:Y:S04]  /*2b6d0*/  STL [R1+0x620], R201 ;  /* 0x000620c901007387 */ /* 0x0001e80000100800 */
[----:B------:R0:W-:Y:S04]  /*2b6e0*/  STL [R1+0x618], R199 ;  /* 0x000618c701007387 */ /* 0x0001e80000100800 */
[----:B------:R0:W-:Y:S04]  /*2b6f0*/  STL [R1+0x610], R198 ;  /* 0x000610c601007387 */ /* 0x0001e80000100800 */
[----:B------:R0:W-:Y:S04]  /*2b700*/  STL [R1+0x608], R196 ;  /* 0x000608c401007387 */ /* 0x0001e80000100800 */
[----:B------:R0:W-:Y:S01]  /*2b710*/  STL [R1+0x600], R195 ;  /* 0x000600c301007387 */ /* 0x0001e20000100800 */
[----:B------:R-:W-:-:S02]  /*2b720*/  IADD3 R252, P5, R252, UR34, RZ ;  /* 0x00000022fcfc7c10 */ /* 0x000fc4000ffbe0ff */
[----:B--2---:R-:W-:Y:S02]  /*2b730*/  IADD3 R250, P6, R250, UR34, RZ ;  /* 0x00000022fafa7c10 */ /* 0x004fe4000ffde0ff */
[----:B------:R-:W-:Y:S02]  /*2b740*/  IADD3 R248, P1, R248, UR34, RZ ;  /* 0x00000022f8f87c10 */ /* 0x000fe4000ff3e0ff */
[----:B------:R-:W-:Y:S02]  /*2b750*/  IADD3 R246, P2, R246, UR34, RZ ;  /* 0x00000022f6f67c10 */ /* 0x000fe4000ff5e0ff */
[----:B------:R-:W-:Y:S02]  /*2b760*/  IADD3.X R251, R251, UR5, RZ, P5, !PT ;  /* 0x00000005fbfb7c10 */ /* 0x000fe4000affe4ff */
[----:B------:R-:W-:Y:S02]  /*2b770*/  IADD3 R244, P3, R244, UR34, RZ ;  /* 0x00000022f4f47c10 */ /* 0x000fe4000ff7e0ff */
[----:B------:R-:W-:-:S02]  /*2b780*/  IADD3.X R247, R247, UR5, RZ, P1, !PT ;  /* 0x00000005f7f77c10 */ /* 0x000fc40008ffe4ff */
[----:B----4-:R-:W-:Y:S02]  /*2b790*/  IADD3 R242, P4, R242, UR34, RZ ;  /* 0x00000022f2f27c10 */ /* 0x010fe4000ff9e0ff */
[----:B------:R-:W-:Y:S02]  /*2b7a0*/  IADD3 R240, P5, R240, UR34, RZ ;  /* 0x00000022f0f07c10 */ /* 0x000fe4000ffbe0ff */
[----:B------:R-:W-:Y:S02]  /*2b7b0*/  IADD3 R236, P1, R236, UR34, RZ ;  /* 0x00000022ecec7c10 */ /* 0x000fe4000ff3e0ff */
[----:B0-----:R-:W-:Y:S02]  /*2b7c0*/  LOP3.LUT R153, R153, 0x7f, RZ, 0xc0, !PT ;  /* 0x0000007f99997812 */ /* 0x001fe400078ec0ff */
[----:B------:R-:W-:Y:S02]  /*2b7d0*/  LOP3.LUT R154, R154, 0x7f, RZ, 0xc0, !PT ;  /* 0x0000007f9a9a7812 */ /* 0x000fe400078ec0ff */
[----:B------:R-:W-:Y:S01]  /*2b7e0*/  LOP3.LUT R155, R155, 0x7f, RZ, 0xc0, !PT ;  /* 0x0000007f9b9b7812 */ /* 0x000fe200078ec0ff */
[----:B------:R-:W-:-:S02]  /*2b7f0*/  WARPGROUP.DEPBAR.LE gsb0, 0x0 ;  /* 0x00008000000079c5 */ /* 0x000fc40000010000 */
[----:B------:R-:W-:Y:S02]  /*2b800*/  IADD3.X R245, R245, UR5, RZ, P2, !PT ;  /* 0x00000005f5f57c10 */ /* 0x000fe400097fe4ff */
[----:B------:R-:W-:Y:S02]  /*2b810*/  IADD3.X R243, R243, UR5, RZ, P3, !PT ;  /* 0x00000005f3f37c10 */ /* 0x000fe40009ffe4ff */
[----:B------:R-:W-:Y:S02]  /*2b820*/  IADD3.X R241, R241, UR5, RZ, P4, !PT ;  /* 0x00000005f1f17c10 */ /* 0x000fe4000a7fe4ff */
[----:B------:R-:W-:Y:S02]  /*2b830*/  IADD3.X R239, R239, UR5, RZ, P5, !PT ;  /* 0x00000005efef7c10 */ /* 0x000fe4000affe4ff */
[----:B------:R-:W-:Y:S02]  /*2b840*/  IADD3.X R235, R235, UR5, RZ, P1, !PT ;  /* 0x00000005ebeb7c10 */ /* 0x000fe40008ffe4ff */
[----:B------:R-:W-:-:S02]  /*2b850*/  LOP3.LUT R153, R153, 0x30, RZ, 0x3c, !PT ;  /* 0x0000003099997812 */ /* 0x000fc400078e3cff */
[----:B------:R-:W-:Y:S02]  /*2b860*/  LOP3.LUT R154, R154, 0x20, RZ, 0x3c, !PT ;  /* 0x000000209a9a7812 */ /* 0x000fe400078e3cff */
[----:B------:R-:W-:Y:S02]  /*2b870*/  LOP3.LUT R155, R155, 0x10, RZ, 0x3c, !PT ;  /* 0x000000109b9b7812 */ /* 0x000fe400078e3cff */
[----:B-1----:R-:W-:Y:S02]  /*2b880*/  LOP3.LUT R232, R232, 0x7f, RZ, 0xc0, !PT ;  /* 0x0000007fe8e87812 */ /* 0x002fe400078ec0ff */
[----:B---3--:R-:W-:Y:S02]  /*2b890*/  IADD3.X R249, R249, UR5, RZ, P6, !PT ;  /* 0x00000005f9f97c10 */ /* 0x008fe4000b7fe4ff */
[----:B------:R-:W-:-:S04]  /*2b8a0*/  IADD3 R238, P6, R238, UR34, RZ ;  /* 0x00000022eeee7c10 */ /* 0x000fc8000ffde0ff */
[----:B------:R-:W-:Y:S01]  /*2b8b0*/  IADD3.X R237, R237, UR5, RZ, P6, !PT ;  /* 0x00000005eded7c10 */ /* 0x000fe2000b7fe4ff */
[----:B------:R-:W-:Y:S08]  /*2b8c0*/  @P0 BRA `(.L_x_2) ;  /* 0xfffffebc00000947 */ /* 0x000ff0000383ffff */
.L_x_1:
[----:B------:R-:W2:Y:S01]  /*2b8d0*/  LDL.LU R169, [R1+0x408] ;  /* 0x0004080001a97983 */ /* 0x000ea20000300800 */
[----:B------:R-:W-:Y:S01]  /*2b8e0*/  ULDC UR5, c[0x0][0x248] ;  /* 0x0000920000057ab9 */ /* 0x000fe20000000800 */
[----:B------:R-:W-:Y:S01]  /*2b8f0*/  MOV R153, UR33 ;  /* 0x0000002100997c02 */ /* 0x000fe20008000f00 */
[----:B------:R-:W-:Y:S01]  /*2b900*/  ULDC.64 UR6, c[0x0][0x228] ;  /* 0x00008a0000067ab9 */ /* 0x000fe20000000a00 */
[----:B------:R-:W3:Y:S01]  /*2b910*/  LDL.LU R168, [R1+0x40c] ;  /* 0x00040c0001a87983 */ /* 0x000ee20000300800 */
[----:B------:R-:W-:Y:S01]  /*2b920*/  MOV R152, UR32 ;  /* 0x0000002000987c02 */ /* 0x000fe20008000f00 */
[----:B------:R-:W-:Y:S01]  /*2b930*/  ULDC UR8, c[0x0][0x22c] ;  /* 0x00008b0000087ab9 */ /* 0x000fe20000000800 */
[----:B------:R-:W-:Y:S01]  /*2b940*/  LOP3.LUT R3, R3, 0xfeffffff, RZ, 0xc0, !PT ;  /* 0xfeffffff03037812 */ /* 0x000fe200078ec0ff */
[----:B------:R-:W4:Y:S01]  /*2b950*/  LDL.LU R167, [R1+0x418] ;  /* 0x0004180001a77983 */ /* 0x000f220000300800 */
[----:B------:R-:W-:Y:S01]  /*2b960*/  ULDC UR32, c[0x0][0x22c] ;  /* 0x00008b0000207ab9 */ /* 0x000fe20000000800 */
[----:B------:R-:W-:Y:S01]  /*2b970*/  ULDC UR61, c[0x0][0x22c] ;  /* 0x00008b00003d7ab9 */ /* 0x000fe20000000800 */
[----:B------:R-:W-:Y:S01]  /*2b980*/  ULDC UR33, c[0x0][0x22c] ;  /* 0x00008b0000217ab9 */ /* 0x000fe20000000800 */
[----:B------:R-:W4:Y:S01]  /*2b990*/  LDL.LU R166, [R1+0x41c] ;  /* 0x00041c0001a67983 */ /* 0x000f220000300800 */
[C---:B-----5:R-:W-:Y:S01]  /*2b9a0*/  VIADD R154, R0.reuse, 0x29 ;  /* 0x00000029009a7836 */ /* 0x060fe20000000000 */
[----:B------:R-:W-:Y:S01]  /*2b9b0*/  ULDC UR60, c[0x0][0x22c] ;  /* 0x00008b00003c7ab9 */ /* 0x000fe20000000800 */
[C---:B------:R-:W-:Y:S01]  /*2b9c0*/  VIADD R155, R0.reuse, 0x28 ;  /* 0x00000028009b7836 */ /* 0x040fe20000000000 */
[----:B------:R-:W4:Y:S01]  /*2b9d0*/  LDL.LU R165, [R1+0x428] ;  /* 0x0004280001a57983 */ /* 0x000f220000300800 */
[C---:B------:R-:W-:Y:S01]  /*2b9e0*/  VIADD R177, R0.reuse, 0x12 ;  /* 0x0000001200b17836 */ /* 0x040fe20000000000 */
        /* <DEDUP_REMOVED lines=66> */
[----:B0-----:R-:W4:Y:S01]  /*2be10*/  LDL.LU R16, [R1+0x4ac] ;  /* 0x0004ac0001107983 */ /* 0x001f220000300800 */
        /* <DEDUP_REMOVED lines=27> */
[----:B-1----:R-:W4:Y:S01]  /*2bfd0*/  LDL.LU R2, [R1+0x518] ;  /* 0x0005180001027983 */ /* 0x002f220000300800 */
[C---:B------:R-:W-:Y:S01]  /*2bfe0*/  VIADD R225, R0.reuse, 0xd4 ;  /* 0x000000d400e17836 */ /* 0x040fe20000000000 */
[----:B------:R-:W-:Y:S01]  /*2bff0*/  ULDC UR35, c[0x0][0x22c] ;  /* 0x00008b0000237ab9 */ /* 0x000fe20000000800 */
[C---:B------:R-:W-:Y:S01]  /*2c000*/  VIADD R226, R0.reuse, 0xd5 ;  /* 0x000000d500e27836 */ /* 0x040fe20000000000 */
[----:B------:R-:W-:Y:S01]  /*2c010*/  STL [R1+0x1080], R243 ;  /* 0x001080f301007387 */ /* 0x000fe20000100800 */
        /* <DEDUP_REMOVED lines=32> */
[----:B------:R-:W-:Y:S01]  /*2c220*/  VIADD R252, R0, 0xe8 ;  /* 0x000000e800fc7836 */ /* 0x000fe20000000000 */
[----:B------:R-:W-:Y:S01]  /*2c230*/  ULDC UR24, c[0x0][0x22c] ;  /* 0x00008b0000187ab9 */ /* 0x000fe20000000800 */
        /* <DEDUP_REMOVED lines=15> */
[----:B--2---:R-:W-:-:S02]  /*2c330*/  IMAD.MOV.U32 R173, RZ, RZ, R169 ;  /* 0x000000ffffad7224 */ /* 0x004fc400078e00a9 */
[----:B---3--:R-:W-:Y:S02]  /*2c340*/  IMAD.MOV.U32 R172, RZ, RZ, R168 ;  /* 0x000000ffffac7224 */ /* 0x008fe400078e00a8 */
[----:B------:R-:W-:Y:S02]  /*2c350*/  IMAD.MOV.U32 R174, RZ, RZ, R173 ;  /* 0x000000ffffae7224 */ /* 0x000fe400078e00ad */
[----:B----4-:R-:W-:Y:S02]  /*2c360*/  IMAD.MOV.U32 R171, RZ, RZ, R167 ;  /* 0x000000ffffab7224 */ /* 0x010fe400078e00a7 */
[----:B------:R-:W-:Y:S02]  /*2c370*/  IMAD.MOV.U32 R173, RZ, RZ, R172 ;  /* 0x000000ffffad7224 */ /* 0x000fe400078e00ac */
[----:B------:R-:W-:Y:S02]  /*2c380*/  IMAD.MOV.U32 R170, RZ, RZ, R166 ;  /* 0x000000ffffaa7224 */ /* 0x000fe400078e00a6 */
[----:B------:R-:W-:-:S02]  /*2c390*/  IMAD.MOV.U32 R172, RZ, RZ, R171 ;  /* 0x000000ffffac7224 */ /* 0x000fc400078e00ab */
[----:B------:R-:W-:Y:S02]  /*2c3a0*/  IMAD.MOV.U32 R169, RZ, RZ, R165 ;  /* 0x000000ffffa97224 */ /* 0x000fe400078e00a5 */
[----:B------:R-:W-:Y:S02]  /*2c3b0*/  IMAD.MOV.U32 R171, RZ, RZ, R170 ;  /* 0x000000ffffab7224 */ /* 0x000fe400078e00aa */
[----:B------:R-:W-:Y:S02]  /*2c3c0*/  IMAD.MOV.U32 R168, RZ, RZ, R164 ;  /* 0x000000ffffa87224 */ /* 0x000fe400078e00a4 */
        /* <DEDUP_REMOVED lines=38> */
[----:B------:R-:W-:Y:S01]  /*2c630*/  IMAD R13, R0, UR5, RZ ;  /* 0x00000005000d7c24 */ /* 0x000fe2000f8e02ff */
[----:B------:R-:W-:Y:S01]  /*2c640*/  ULDC UR5, c[0x0][0x248] ;  /* 0x0000920000057ab9 */ /* 0x000fe20000000800 */
[----:B------:R-:W-:-:S02]  /*2c650*/  IMAD.MOV.U32 R16, RZ, RZ, R12 ;  /* 0x000000ffff107224 */ /* 0x000fc400078e000c */
[----:B------:R-:W-:Y:S01]  /*2c660*/  VIADD R15, R13, UR5 ;  /* 0x000000050d0f7c36 */ /* 0x000fe20008000000 */
[----:B------:R-:W-:Y:S01]  /*2c670*/  ULDC UR5, c[0x0][0x248] ;  /* 0x0000920000057ab9 */ /* 0x000fe20000000800 */
[----:B------:R-:W-:Y:S02]  /*2c680*/  IMAD.MOV.U32 R14, RZ, RZ, R11 ;  /* 0x000000ffff0e7224 */ /* 0x000fe400078e000b */
[----:B------:R-:W-:Y:S01]  /*2c690*/  VIADD R11, R15, UR5 ;  /* 0x000000050f0b7c36 */ /* 0x000fe20008000000 */
[----:B------:R-:W-:Y:S01]  /*2c6a0*/  ULDC UR5, c[0x0][0x248] ;  /* 0x0000920000057ab9 */ /* 0x000fe20000000800 */
[----:B------:R-:W-:Y:S02]  /*2c6b0*/  IMAD.MOV.U32 R12, RZ, RZ, R10 ;  /* 0x000000ffff0c7224 */ /* 0x000fe400078e000a */
[----:B------:R-:W-:Y:S02]  /*2c6c0*/  IMAD.MOV.U32 R19, RZ, RZ, R18 ;  /* 0x000000ffff137224 */ /* 0x000fe400078e0012 */
[----:B------:R-:W-:-:S02]  /*2c6d0*/  IMAD.MOV.U32 R10, RZ, RZ, R2 ;  /* 0x000000ffff0a7224 */ /* 0x000fc400078e0002 */
[----:B------:R-:W-:Y:S01]  /*2c6e0*/  VIADD R2, R11, UR5 ;  /* 0x000000050b027c36 */ /* 0x000fe20008000000 */
[----:B------:R-:W-:Y:S01]  /*2c6f0*/  ULDC UR5, c[0x0][0x248] ;  /* 0x0000920000057ab9 */ /* 0x000fe20000000800 */
[----:B------:R-:W-:Y:S02]  /*2c700*/  IMAD.MOV.U32 R18, RZ, RZ, R17 ;  /* 0x000000ffff127224 */ /* 0x000fe400078e0011 */
[----:B------:R-:W-:Y:S01]  /*2c710*/  IMAD.MOV.U32 R17, RZ, RZ, R16 ;  /* 0x000000ffff117224 */ /* 0x000fe200078e0010 */
[----:B------:R0:W-:Y:S01]  /*2c720*/  STL [R1+0x600], R2 ;  /* 0x0006000201007387 */ /* 0x0001e20000100800 */
[----:B------:R-:W-:Y:S02]  /*2c730*/  IMAD.MOV.U32 R16, RZ, RZ, R14 ;  /* 0x000000ffff107224 */ /* 0x000fe400078e000e */
[----:B------:R-:W-:Y:S02]  /*2c740*/  IMAD.MOV.U32 R14, RZ, RZ, R12 ;  /* 0x000000ffff0e7224 */ /* 0x000fe400078e000c */
[----:B------:R-:W-:-:S02]  /*2c750*/  IMAD.MOV.U32 R12, RZ, RZ, R10 ;  /* 0x000000ffff0c7224 */ /* 0x000fc400078e000a */
[----:B0-----:R-:W-:Y:S01]  /*2c760*/  VIADD R2, R2, UR5 ;  /* 0x0000000502027c36 */ /* 0x001fe20008000000 */
[----:B------:R-:W-:-:S04]  /*2c770*/  ULDC UR5, c[0x0][0x248] ;  /* 0x0000920000057ab9 */ /* 0x000fc80000000800 */
[----:B------:R0:W-:Y:S02]  /*2c780*/  STL [R1+0x604], R2 ;  /* 0x0006040201007387 */ /* 0x0001e40000100800 */
        /* <DEDUP_REMOVED lines=782> */
[----:B------:R0:W-:Y:S04]  /*2f870*/  STL [R1+0x1020], R2 ;  /* 0x0010200201007387 */ /* 0x0001e80000100800 */
[----:B------:R-:W2:Y:S04]  /*2f880*/  LDL.LU R10, [R1+0x51c] ;  /* 0x00051c00010a7983 */ /* 0x000ea80000300800 */
[----:B------:R-:W3:Y:S01]  /*2f890*/  LDL.LU R176, [R1+0x400] ;  /* 0x0004000001b07983 */ /* 0x000ee20000300800 */
[----:B0-----:R-:W-:Y:S01]  /*2f8a0*/  VIADD R2, R2, UR5 ;  /* 0x0000000502027c36 */ /* 0x001fe20008000000 */
[----:B------:R-:W-:-:S02]  /*2f8b0*/  ULDC UR5, c[0x0][0x248] ;  /* 0x0000920000057ab9 */ /* 0x000fc40000000800 */
[----:B------:R-:W3:Y:S01]  /*2f8c0*/  LDL.LU R175, [R1+0x404] ;  /* 0x0004040001af7983 */ /* 0x000ee20000300800 */
[----:B------:R-:W-:Y:S02]  /*2f8d0*/  LOP3.LUT R9, R9, 0x7fffffff, RZ, 0xc0, !PT ;  /* 0x7fffffff09097812 */ /* 0x000fe400078ec0ff */
[----:B------:R-:W-:Y:S02]  /*2f8e0*/  LOP3.LUT R8, R8, 0x7fffffff, RZ, 0xc0, !PT ;  /* 0x7fffffff08087812 */ /* 0x000fe400078ec0ff */
[----:B------:R-:W-:Y:S02]  /*2f8f0*/  LOP3.LUT R7, R7, 0x7fffffff, RZ, 0xc0, !PT ;  /* 0x7fffffff07077812 */ /* 0x000fe400078ec0ff */
[----:B------:R-:W-:Y:S02]  /*2f900*/  LOP3.LUT R6, R6, 0x7fffffff, RZ, 0xc0, !PT ;  /* 0x7fffffff06067812 */ /* 0x000fe400078ec0ff */
[----:B------:R-:W-:Y:S02]  /*2f910*/  LOP3.LUT R5, R5, 0x7fffffff, RZ, 0xc0, !PT ;  /* 0x7fffffff05057812 */ /* 0x000fe400078ec0ff */
[----:B------:R-:W-:-:S02]  /*2f920*/  LOP3.LUT R4, R4, 0xfffffff7, RZ, 0xc0, !PT ;  /* 0xfffffff704047812 */ /* 0x000fc400078ec0ff */
[----:B------:R-:W-:Y:S01]  /*2f930*/  LOP3.LUT R242, R242, 0x7fffffff, RZ, 0xc0, !PT ;  /* 0x7ffffffff2f27812 */ /* 0x000fe200078ec0ff */
[----:B------:R-:W-:Y:S01]  /*2f940*/  BAR.SYNC.DEFER_BLOCKING 0x0 ;  /* 0x0000000000007b1d */ /* 0x000fe20000010000 */
[----:B---3--:R-:W-:Y:S01]  /*2f950*/  F2FP.SATFINITE.E5M2.F32.PACK_AB_MERGE_C R152, R175, R176, RZ ;  /* 0x000000b0af98723e */ /* 0x008fe200048060ff */
        /* <DEDUP_REMOVED lines=27> */
[----:B------:R-:W-:Y:S01]  /*2fb10*/  IMAD.MOV.U32 R16, RZ, RZ, R14 ;  /* 0x000000ffff107224 */ /* 0x000fe200078e000e */
[----:B------:R0:W-:Y:S01]  /*2fb20*/  STL [R1+0x848], R152 ;  /* 0x0008489801007387 */ /* 0x0001e20000100800 */
[----:B------:R-:W-:-:S02]  /*2fb30*/  IMAD.MOV.U32 R14, RZ, RZ, R12 ;  /* 0x000000ffff0e7224 */ /* 0x000fc400078e000c */
[----:B--2---:R-:W-:Y:S02]  /*2fb40*/  IMAD.MOV.U32 R12, RZ, RZ, R10 ;  /* 0x000000ffff0c7224 */ /* 0x004fe400078e000a */
[----:B------:R-:W2:Y:S01]  /*2fb50*/  LDL.LU R10, [R1+0x520] ;  /* 0x00052000010a7983 */ /* 0x000ea20000300800 */
[----:B0-----:R-:W-:Y:S01]  /*2fb60*/  F2FP.SATFINITE.E5M2.F32.PACK_AB_MERGE_C R152, R174, R175, RZ ;  /* 0x000000afae98723e */ /* 0x001fe200048060ff */
        /* <DEDUP_REMOVED lines=26> */
[----:B------:R-:W-:Y:S01]  /*2fd10*/  STL [R1+0x1024], R2 ;  /* 0x0010240201007387 */ /* 0x000fe20000100800 */
[----:B------:R-:W-:Y:S02]  /*2fd20*/  IMAD.MOV.U32 R16, RZ, RZ, R14 ;  /* 0x000000ffff107224 */ /* 0x000fe400078e000e */
[----:B------:R-:W-:Y:S01]  /*2fd30*/  IMAD.MOV.U32 R14, RZ, RZ, R12 ;  /* 0x000000ffff0e7224 */ /* 0x000fe200078e000c */
[----:B------:R0:W-:Y:S01]  /*2fd40*/  STL [R1+0x844], R152 ;  /* 0x0008449801007387 */ /* 0x0001e20000100800 */
[----:B--2---:R-:W-:-:S03]  /*2fd50*/  IMAD.MOV.U32 R12, RZ, RZ, R10 ;  /* 0x000000ffff0c7224 */ /* 0x004fc600078e000a */
[----:B------:R-:W2:Y:S04]  /*2fd60*/  LDL.LU R10, [R1+0x524] ;  /* 0x00052400010a7983 */ /* 0x000ea80000300800 */
[----:B------:R-:W0:Y:S04]  /*2fd70*/  LDL.LU R176, [R1+0x410] ;  /* 0x0004100001b07983 */ /* 0x000e280000300800 */
[----:B------:R-:W0:Y:S02]  /*2fd80*/  LDL.LU R175, [R1+0x414] ;  /* 0x0004140001af7983 */ /* 0x000e240000300800 */
[----:B0-----:R-:W-:Y:S01]  /*2fd90*/  F2FP.SATFINITE.E5M2.F32.PACK_AB_MERGE_C R152, R175, R176, RZ ;  /* 0x000000b0af98723e */ /* 0x001fe200048060ff */
        /* <DEDUP_REMOVED lines=27> */
[----:B------:R-:W-:Y:S01]  /*2ff50*/  IMAD.MOV.U32 R16, RZ, RZ, R14 ;  /* 0x000000ffff107224 */ /* 0x000fe200078e000e */
[----:B------:R0:W-:Y:S01]  /*2ff60*/  STL [R1+0x834], R152 ;  /* 0x0008349801007387 */ /* 0x0001e20000100800 */
[----:B------:R-:W-:Y:S02]  /*2ff70*/  IMAD.MOV.U32 R14, RZ, RZ, R12 ;  /* 0x000000ffff0e7224 */ /* 0x000fe400078e000c */
[----:B--2---:R-:W-:Y:S02]  /*2ff80*/  IMAD.MOV.U32 R12, RZ, RZ, R10 ;  /* 0x000000ffff0c7224 */ /* 0x004fe400078e000a */
[----:B------:R-:W2:Y:S01]  /*2ff90*/  LDL.LU R10, [R1+0x528] ;  /* 0x00052800010a7983 */ /* 0x000ea20000300800 */
        /* <DEDUP_REMOVED lines=23> */
[----:B------:R-:W-:Y:S01]  /*30110*/  VIADD R2, R2, UR5 ;  /* 0x0000000502027c36 */ /* 0x000fe20008000000 */
[----:B------:R-:W-:Y:S01]  /*30120*/  ULDC UR5, c[0x0][0x248] ;  /* 0x0000920000057ab9 */ /* 0x000fe20000000800 */
[----:B------:R-:W-:Y:S02]  /*30130*/  IMAD.MOV.U32 R20, RZ, RZ, R19 ;  /* 0x000000ffff147224 */ /* 0x000fe400078e0013 */
[----:B------:R-:W-:-:S02]  /*30140*/  IMAD.MOV.U32 R19, RZ, RZ, R18 ;  /* 0x000000ffff137224 */ /* 0x000fc400078e0012 */
        /* <DEDUP_REMOVED lines=509> */
[----:B------:R-:W-:Y:S02]  /*32120*/  IMAD.MOV.U32 R168, RZ, RZ, R167 ;  /* 0x000000ffffa87224 */ /* 0x000fe400078e00a7 */
[----:B------:R-:W3:Y:S01]  /*32130*/  LDL.LU R167, [R1+0x4e8] ;  /* 0x0004e80001a77983 */ /* 0x000ee20000300800 */
[----:B------:R-:W-:Y:S01]  /*32140*/  VIADD R2, R2, UR5 ;  /* 0x0000000502027c36 */ /* 0x000fe20008000000 */
[----:B------:R-:W-:Y:S01]  /*32150*/  ULDC UR5, c[0x0][0x248] ;  /* 0x0000920000057ab9 */ /* 0x000fe20000000800 */
[----:B0-----:R-:W-:Y:S01]  /*32160*/  F2FP.SATFINITE.E5M2.F32.PACK_AB_MERGE_C R152, R174, R175, RZ ;  /* 0x000000afae98723e */ /* 0x001fe200048060ff */
[----:B------:R-:W-:Y:S02]  /*32170*/  IMAD.MOV.U32 R174, RZ, RZ, R173 ;  /* 0x000000ffffae7224 */ /* 0x000fe400078e00ad */
[----:B------:R-:W-:Y:S02]  /*32180*/  IMAD.MOV.U32 R173, RZ, RZ, R172 ;  /* 0x000000ffffad7224 */ /* 0x000fe400078e00ac */
[----:B------:R-:W-:-:S02]  /*32190*/  IMAD.MOV.U32 R172, RZ, RZ, R171 ;  /* 0x000000ffffac7224 */ /* 0x000fc400078e00ab */
[----:B------:R-:W-:Y:S01]  /*321a0*/  IMAD.MOV.U32 R171, RZ, RZ, R170 ;  /* 0x000000ffffab7224 */ /* 0x000fe200078e00aa */
[----:B------:R0:W-:Y:S01]  /*321b0*/  STL [R1+0xfdc], R2 ;  /* 0x000fdc0201007387 */ /* 0x0001e20000100800 */
[----:B------:R-:W-:Y:S02]  /*321c0*/  IMAD.MOV.U32 R170, RZ, RZ, R169 ;  /* 0x000000ffffaa7224 */ /* 0x000fe400078e00a9 */
[----:B------:R-:W-:Y:S01]  /*321d0*/  IMAD.MOV.U32 R169, RZ, RZ, R168 ;  /* 0x000000ffffa97224 */ /* 0x000fe200078e00a8 */
[----:B------:R1:W-:Y:S01]  /*321e0*/  STL [R1+0x868], R152 ;  /* 0x0008689801007387 */ /* 0x0003e20000100800 */
[----:B---3--:R-:W-:-:S03]  /*321f0*/  IMAD.MOV.U32 R168, RZ, RZ, R167 ;  /* 0x000000ffffa87224 */ /* 0x008fc600078e00a7 */
[----:B------:R-:W3:Y:S04]  /*32200*/  LDL.LU R167, [R1+0x4ec] ;  /* 0x0004ec0001a77983 */ /* 0x000ee80000300800 */
[----:B------:R-:W1:Y:S04]  /*32210*/  LDL.LU R176, [R1+0x4a0] ;  /* 0x0004a00001b07983 */ /* 0x000e680000300800 */
[----:B------:R-:W1:Y:S01]  /*32220*/  LDL.LU R175, [R1+0x4a4] ;  /* 0x0004a40001af7983 */ /* 0x000e620000300800 */
[----:B0-----:R-:W-:Y:S01]  /*32230*/  VIADD R2, R2, UR5 ;  /* 0x0000000502027c36 */ /* 0x001fe20008000000 */
[----:B------:R-:W-:Y:S01]  /*32240*/  ULDC UR5, c[0x0][0x248] ;  /* 0x0000920000057ab9 */ /* 0x000fe20000000800 */
[----:B-1----:R-:W-:Y:S01]  /*32250*/  F2FP.SATFINITE.E5M2.F32.PACK_AB_MERGE_C R152, R175, R176, RZ ;  /* 0x000000b0af98723e */ /* 0x002fe200048060ff */
[----:B------:R-:W-:-:S02]  /*32260*/  IMAD.MOV.U32 R175, RZ, RZ, R174 ;  /* 0x000000ffffaf7224 */ /* 0x000fc400078e00ae */
[----:B------:R-:W-:Y:S02]  /*32270*/  IMAD.MOV.U32 R174, RZ, RZ, R173 ;  /* 0x000000ffffae7224 */ /* 0x000fe400078e00ad */
[----:B------:R-:W-:Y:S01]  /*32280*/  IMAD.MOV.U32 R173, RZ, RZ, R172 ;  /* 0x000000ffffad7224 */ /* 0x000fe200078e00ac */
[----:B------:R0:W-:Y:S01]  /*32290*/  STL [R1+0x894], R152 ;  /* 0x0008949801007387 */ /* 0x0001e20000100800 */
[----:B------:R-:W-:Y:S02]  /*322a0*/  IMAD.MOV.U32 R172, RZ, RZ, R171 ;  /* 0x000000ffffac7224 */ /* 0x000fe400078e00ab */
[----:B------:R-:W-:Y:S02]  /*322b0*/  IMAD.MOV.U32 R171, RZ, RZ, R170 ;  /* 0x000000ffffab7224 */ /* 0x000fe400078e00aa */
[----:B------:R-:W-:Y:S02]  /*322c0*/  IMAD.MOV.U32 R170, RZ, RZ, R169 ;  /* 0x000000ffffaa7224 */ /* 0x000fe400078e00a9 */
[----:B------:R-:W-:Y:S01]  /*322d0*/  IMAD.MOV.U32 R169, RZ, RZ, R168 ;  /* 0x000000ffffa97224 */ /* 0x000fe200078e00a8 */
[----:B0-----:R-:W-:Y:S01]  /*322e0*/  F2FP.SATFINITE.E5M2.F32.PACK_AB_MERGE_C R152, R174, R175, RZ ;  /* 0x000000afae98723e */ /* 0x001fe200048060ff */
[----:B---3--:R-:W-:-:S02]  /*322f0*/  IMAD.MOV.U32 R168, RZ, RZ, R167 ;  /* 0x000000ffffa87224 */ /* 0x008fc400078e00a7 */
[----:B------:R-:W-:Y:S01]  /*32300*/  IMAD.MOV.U32 R174, RZ, RZ, R173 ;  /* 0x000000ffffae7224 */ /* 0x000fe200078e00ad */
[----:B------:R-:W3:Y:S01]  /*32310*/  LDL.LU R167, [R1+0x4f0] ;  /* 0x0004f00001a77983 */ /* 0x000ee20000300800 */
[----:B------:R-:W-:Y:S02]  /*32320*/  IMAD.MOV.U32 R173, RZ, RZ, R172 ;  /* 0x000000ffffad7224 */ /* 0x000fe400078e00ac */
[----:B------:R-:W-:Y:S01]  /*32330*/  IMAD.MOV.U32 R172, RZ, RZ, R171 ;  /* 0x000000ffffac7224 */ /* 0x000fe200078e00ab */
[----:B------:R-:W-:Y:S01]  /*32340*/  STL [R1+0xfd4], R2 ;  /* 0x000fd40201007387 */ /* 0x000fe20000100800 */
[----:B------:R-:W-:-:S03]  /*32350*/  IMAD.MOV.U32 R171, RZ, RZ, R170 ;  /* 0x000000ffffab7224 */ /* 0x000fc600078e00aa */
[----:B------:R0:W-:Y:S04]  /*32360*/  STL [R1+0x88c], R152 ;  /* 0x00088c9801007387 */ /* 0x0001e80000100800 */
[----:B------:R-:W4:Y:S04]  /*32370*/  LDL.LU R170, [R1+0x4d0] ;  /* 0x0004d00001aa7983 */ /* 0x000f280000300800 */
[----:B------:R-:W0:Y:S04]  /*32380*/  LDL.LU R176, [R1+0x4b0] ;  /* 0x0004b00001b07983 */ /* 0x000e280000300800 */
[----:B------:R-:W0:Y:S02]  /*32390*/  LDL.LU R175, [R1+0x4b4] ;  /* 0x0004b40001af7983 */ /* 0x000e240000300800 */
[----:B0-----:R-:W-:Y:S01]  /*323a0*/  F2FP.SATFINITE.E5M2.F32.PACK_AB_MERGE_C R152, R175, R176, RZ ;  /* 0x000000b0af98723e */ /* 0x001fe200048060ff */
[----:B------:R-:W-:-:S02]  /*323b0*/  IMAD.MOV.U32 R175, RZ, RZ, R174 ;  /* 0x000000ffffaf7224 */ /* 0x000fc400078e00ae */
[----:B------:R-:W-:Y:S02]  /*323c0*/  IMAD.MOV.U32 R174, RZ, RZ, R173 ;  /* 0x000000ffffae7224 */ /* 0x000fe400078e00ad */
[----:B------:R-:W-:Y:S01]  /*323d0*/  IMAD.MOV.U32 R173, RZ, RZ, R172 ;  /* 0x000000ffffad7224 */ /* 0x000fe200078e00ac */
[----:B------:R0:W-:Y:S01]  /*323e0*/  STL [R1+0x880], R152 ;  /* 0x0008809801007387 */ /* 0x0001e20000100800 */
[----:B------:R-:W-:Y:S02]  /*323f0*/  IMAD.MOV.U32 R172, RZ, RZ, R171 ;  /* 0x000000ffffac7224 */ /* 0x000fe400078e00ab */
[----:B----4-:R-:W-:Y:S02]  /*32400*/  IMAD.MOV.U32 R171, RZ, RZ, R170 ;  /* 0x000000ffffab7224 */ /* 0x010fe400078e00aa */
[----:B------:R-:W4:Y:S01]  /*32410*/  LDL.LU R170, [R1+0x4d4] ;  /* 0x0004d40001aa7983 */ /* 0x000f220000300800 */
[----:B------:R-:W-:Y:S01]  /*32420*/  VIADD R2, R2, UR5 ;  /* 0x0000000502027c36 */ /* 0x000fe20008000000 */
[----:B------:R-:W-:Y:S01]  /*32430*/  ULDC UR5, c[0x0][0x248] ;  /* 0x0000920000057ab9 */ /* 0x000fe20000000800 */
[----:B0-----:R-:W-:Y:S01]  /*32440*/  F2FP.SATFINITE.E5M2.F32.PACK_AB_MERGE_C R152, R174, R175, RZ ;  /* 0x000000afae98723e */ /* 0x001fe200048060ff */
[----:B------:R-:W-:-:S02]  /*32450*/  IMAD.MOV.U32 R174, RZ, RZ, R173 ;  /* 0x000000ffffae7224 */ /* 0x000fc400078e00ad */
[----:B------:R0:W-:Y:S01]  /*32460*/  STL [R1+0xfcc], R2 ;  /* 0x000fcc0201007387 */ /* 0x0001e20000100800 */
[----:B------:R-:W-:Y:S02]  /*32470*/  IMAD.MOV.U32 R173, RZ, RZ, R172 ;  /* 0x000000ffffad7224 */ /* 0x000fe400078e00ac */
[----:B------:R-:W-:Y:S01]  /*32480*/  IMAD.MOV.U32 R172, RZ, RZ, R171 ;  /* 0x000000ffffac7224 */ /* 0x000fe200078e00ab */
[----:B------:R1:W-:Y:S01]  /*32490*/  STL [R1+0x878], R152 ;  /* 0x0008789801007387 */ /* 0x0003e20000100800 */
[----:B----4-:R-:W-:-:S03]  /*324a0*/  IMAD.MOV.U32 R171, RZ, RZ, R170 ;  /* 0x000000ffffab7224 */ /* 0x010fc600078e00aa */
[----:B------:R-:W4:Y:S04]  /*324b0*/  LDL.LU R170, [R1+0x4d8] ;  /* 0x0004d80001aa7983 */ /* 0x000f280000300800 */
        /* <DEDUP_REMOVED lines=10> */
[----:B----4-:R-:W-:Y:S02]  /*32560*/  IMAD.MOV.U32 R171, RZ, RZ, R170 ;  /* 0x000000ffffab7224 */ /* 0x010fe400078e00aa */
[----:B------:R-:W4:Y:S01]  /*32570*/  LDL.LU R170, [R1+0x4dc] ;  /* 0x0004dc0001aa7983 */ /* 0x000f220000300800 */
[----:B0-----:R-:W-:-:S03]  /*32580*/  F2FP.SATFINITE.E5M2.F32.PACK_AB_MERGE_C R152, R174, R175, RZ ;  /* 0x000000afae98723e */ /* 0x001fc600048060ff */
[----:B------:R-:W-:Y:S01]  /*32590*/  STL [R1+0xfc4], R2 ;  /* 0x000fc40201007387 */ /* 0x000fe20000100800 */
[----:B------:R-:W-:Y:S02]  /*325a0*/  IMAD.MOV.U32 R175, RZ, RZ, R173 ;  /* 0x000000ffffaf7224 */ /* 0x000fe400078e00ad */
[----:B------:R-:W-:Y:S01]  /*325b0*/  IMAD.MOV.U32 R174, RZ, RZ, R172 ;  /* 0x000000ffffae7224 */ /* 0x000fe200078e00ac */
[----:B------:R0:W-:Y:S01]  /*325c0*/  STL [R1+0x89c], R152 ;  /* 0x00089c9801007387 */ /* 0x0001e20000100800 */
[----:B------:R-:W-:-:S03]  /*325d0*/  IMAD.MOV.U32 R173, RZ, RZ, R171 ;  /* 0x000000ffffad7224 */ /* 0x000fc600078e00ab */
[----:B------:R-:W2:Y:S01]  /*325e0*/  LDL.LU R171, [R1+0x4e0] ;  /* 0x0004e00001ab7983 */ /* 0x000ea20000300800 */
[----:B----4-:R-:W-:-:S03]  /*325f0*/  IMAD.MOV.U32 R172, RZ, RZ, R170 ;  /* 0x000000ffffac7224 */ /* 0x010fc600078e00aa */
[----:B------:R-:W4:Y:S01]  /*32600*/  LDL.LU R170, [R1+0x4e4] ;  /* 0x0004e40001aa7983 */ /* 0x000f220000300800 */
[----:B0-----:R-:W-:Y:S01]  /*32610*/  F2FP.SATFINITE.E5M2.F32.PACK_AB_MERGE_C R152, R174, R175, RZ ;  /* 0x000000afae98723e */ /* 0x001fe200048060ff */
[----:B------:R-:W-:Y:S01]  /*32620*/  VIADD R2, R2, UR5 ;  /* 0x0000000502027c36 */ /* 0x000fe20008000000 */
[----:B------:R-:W-:Y:S01]  /*32630*/  ULDC UR5, c[0x0][0x248] ;  /* 0x0000920000057ab9 */ /* 0x000fe20000000800 */
[----:B------:R-:W-:Y:S02]  /*32640*/  IMAD.MOV.U32 R175, RZ, RZ, R172 ;  /* 0x000000ffffaf7224 */ /* 0x000fe400078e00ac */
[----:B------:R0:W-:Y:S01]  /*32650*/  STL [R1+0x890], R152 ;  /* 0x0008909801007387 */ /* 0x0001e20000100800 */
[----:B------:R-:W-:Y:S02]  /*32660*/  IMAD.MOV.U32 R176, RZ, RZ, R173 ;  /* 0x000000ffffb07224 */ /* 0x000fe400078e00ad */
[----:B------:R-:W-:Y:S01]  /*32670*/  IMAD.MOV.U32 R172, RZ, RZ, R169 ;  /* 0x000000ffffac7224 */ /* 0x000fe200078e00a9 */
[----:B------:R1:W-:Y:S01]  /*32680*/  STL [R1+0xfbc], R2 ;  /* 0x000fbc0201007387 */ /* 0x0003e20000100800 */
[----:B--2---:R-:W-:-:S02]  /*32690*/  IMAD.MOV.U32 R174, RZ, RZ, R171 ;  /* 0x000000ffffae7224 */ /* 0x004fc400078e00ab */
[----:B------:R-:W-:Y:S01]  /*326a0*/  IMAD.MOV.U32 R171, RZ, RZ, R168 ;  /* 0x000000ffffab7224 */ /* 0x000fe200078e00a8 */
[----:B------:R-:W2:Y:S04]  /*326b0*/  LDL.LU R169, [R1+0x4f4] ;  /* 0x0004f40001a97983 */ /* 0x000ea80000300800 */
[----:B------:R-:W2:Y:S01]  /*326c0*/  LDL.LU R168, [R1+0x4f8] ;  /* 0x0004f80001a87983 */ /* 0x000ea20000300800 */
[----:B----4-:R-:W-:Y:S02]  /*326d0*/  IMAD.MOV.U32 R173, RZ, RZ, R170 ;  /* 0x000000ffffad7224 */ /* 0x010fe400078e00aa */
[----:B---3--:R-:W-:Y:S02]  /*326e0*/  IMAD.MOV.U32 R170, RZ, RZ, R167 ;  /* 0x000000ffffaa7224 */ /* 0x008fe400078e00a7 */
[----:B------:R-:W3:Y:S01]  /*326f0*/  LDL.LU R167, [R1+0x4fc] ;  /* 0x0004fc0001a77983 */ /* 0x000ee20000300800 */
[----:B------:R-:W-:-:S02]  /*32700*/  F2FP.SATFINITE.E5M2.F32.PACK_AB_MERGE_C R153, R175, R176, RZ ;  /* 0x000000b0af99723e */ /* 0x000fc400048060ff */
[----:B0-----:R-:W-:Y:S01]  /*32710*/  F2FP.SATFINITE.E5M2.F32.PACK_AB_MERGE_C R152, R173, R174, RZ ;  /* 0x000000aead98723e */ /* 0x001fe200048060ff */
[----:B-1----:R-:W-:Y:S01]  /*32720*/  VIADD R2, R2, UR5 ;  /* 0x0000000502027c36 */ /* 0x002fe20008000000 */
[----:B------:R-:W-:Y:S01]  /*32730*/  ULDC UR5, c[0x0][0x248] ;  /* 0x0000920000057ab9 */ /* 0x000fe20000000800 */
[----:B------:R2:W-:Y:S04]  /*32740*/  STL [R1+0x888], R153 ;  /* 0x0008889901007387 */ /* 0x0005e80000100800 */
[----:B------:R0:W-:Y:S04]  /*32750*/  STL [R1+0x8b4], R152 ;  /* 0x0008b49801007387 */ /* 0x0001e80000100800 */
[----:B------:R1:W-:Y:S01]  /*32760*/  STL [R1+0xfb4], R2 ;  /* 0x000fb40201007387 */ /* 0x0003e20000100800 */
[----:B--2---:R-:W-:-:S02]  /*32770*/  F2FP.SATFINITE.E5M2.F32.PACK_AB_MERGE_C R153, R169, R170, RZ ;  /* 0x000000aaa999723e */ /* 0x004fc400048060ff */
[----:B0-----:R-:W-:Y:S01]  /*32780*/  F2FP.SATFINITE.E5M2.F32.PACK_AB_MERGE_C R152, R171, R172, RZ ;  /* 0x000000acab98723e */ /* 0x001fe200048060ff */
[----:B-1----:R-:W-:-:S04]  /*32790*/  VIADD R2, R2, UR5 ;  /* 0x0000000502027c36 */ /* 0x002fc80008000000 */
[----:B------:R-:W-:Y:S01]  /*327a0*/  STL [R1+0x8ac], R152 ;  /* 0x0008ac9801007387 */ /* 0x000fe20000100800 */
[----:B------:R-:W-:-:S03]  /*327b0*/  ULDC UR5, c[0x0][0x248] ;  /* 0x0000920000057ab9 */ /* 0x000fc60000000800 */
[----:B------:R-:W-:Y:S04]  /*327c0*/  STL [R1+0x8a0], R153 ;  /* 0x0008a09901007387 */ /* 0x000fe80000100800 */
[----:B------:R0:W-:Y:S01]  /*327d0*/  STL [R1+0xfac], R2 ;  /* 0x000fac0201007387 */ /* 0x0001e20000100800 */
[----:B------:R-:W-:Y:S01]  /*327e0*/  IMAD.MOV.U32 R172, RZ, RZ, R166 ;  /* 0x000000ffffac7224 */ /* 0x000fe200078e00a6 */
[----:B------:R-:W-:Y:S01]  /*327f0*/  F2FP.SATFINITE.E5M2.F32.PACK_AB_MERGE_C R10, R10, R12, RZ ;  /* 0x0000000c0a0a723e */ /* 0x000fe200048060ff */
[----:B------:R-:W-:Y:S02]  /*32800*/  IMAD.MOV.U32 R171, RZ, RZ, R165 ;  /* 0x000000ffffab7224 */ /* 0x000fe400078e00a5 */
[----:B------:R-:W-:Y:S02]  /*32810*/  IMAD.MOV.U32 R166, RZ, RZ, R160 ;  /* 0x000000ffffa67224 */ /* 0x000fe400078e00a0 */
[----:B0-----:R-:W-:Y:S01]  /*32820*/  VIADD R2, R2, UR5 ;  /* 0x0000000502027c36 */ /* 0x001fe20008000000 */
[----:B------:R-:W-:Y:S01]  /*32830*/  ULDC UR5, c[0x0][0x248] ;  /* 0x0000920000057ab9 */ /* 0x000fe20000000800 */
        /* <DEDUP_REMOVED lines=8> */
[----:B------:R-:W-:Y:S01]  /*328c0*/  IMAD.MOV.U32 R157, RZ, RZ, R19 ;  /* 0x000000ffff9d7224 */ /* 0x000fe200078e0013 */
[----:B---3--:R-:W-:-:S05]  /*328d0*/  F2FP.SATFINITE.E5M2.F32.PACK_AB_MERGE_C R152, R167, R168, RZ ;  /* 0x000000a8a798723e */ /* 0x008fca00048060ff */
[----:B------:R-:W-:Y:S04]  /*328e0*/  STL [R1+0x898], R152 ;  /* 0x0008989801007387 */ /* 0x000fe80000100800 */
[----:B------:R-:W2:Y:S04]  /*328f0*/  LDL.LU R174, [R1+0x508] ;  /* 0x0005080001ae7983 */ /* 0x000ea80000300800 */
[----:B------:R-:W2:Y:S04]  /*32900*/  LDL.LU R173, [R1+0x50c] ;  /* 0x00050c0001ad7983 */ /* 0x000ea80000300800 */
[----:B------:R-:W-:Y:S01]  /*32910*/  STL [R1+0xfa4], R2 ;  /* 0x000fa40201007387 */ /* 0x000fe20000100800 */
[----:B------:R-:W-:-:S03]  /*32920*/  IMAD.MOV.U32 R168, RZ, RZ, R162 ;  /* 0x000000ffffa87224 */ /* 0x000fc600078e00a2 */
[----:B------:R-:W3:Y:S01]  /*32930*/  LDL.LU R22, [R1+0x560] ;  /* 0x0005600001167983 */ /* 0x000ee20000300800 */
[----:B------:R-:W-:-:S03]  /*32940*/  IMAD.MOV.U32 R167, RZ, RZ, R161 ;  /* 0x000000ffffa77224 */ /* 0x000fc600078e00a1 */
[----:B------:R-:W3:Y:S01]  /*32950*/  LDL.LU R21, [R1+0x564] ;  /* 0x0005640001157983 */ /* 0x000ee20000300800 */
[----:B------:R-:W-:-:S03]  /*32960*/  IMAD.MOV.U32 R162, RZ, RZ, R156 ;  /* 0x000000ffffa27224 */ /* 0x000fc600078e009c */
[----:B------:R0:W-:Y:S01]  /*32970*/  STL [R1+0x8c4], R10 ;  /* 0x0008c40a01007387 */ /* 0x0001e20000100800 */
[----:B------:R-:W-:Y:S02]  /*32980*/  IMAD.MOV.U32 R161, RZ, RZ, R23 ;  /* 0x000000ffffa17224 */ /* 0x000fe400078e0017 */
[----:B------:R-:W-:Y:S01]  /*32990*/  IMAD.MOV.U32 R156, RZ, RZ, R18 ;  /* 0x000000ffff9c7224 */ /* 0x000fe200078e0012 */
[----:B------:R-:W4:Y:S01]  /*329a0*/  LDL.LU R20, [R1+0x568] ;  /* 0x0005680001147983 */ /* 0x000f220000300800 */
[----:B------:R-:W-:-:S03]  /*329b0*/  IMAD.MOV.U32 R23, RZ, RZ, R17 ;  /* 0x000000ffff177224 */ /* 0x000fc600078e0011 */
[----:B------:R-:W4:Y:S04]  /*329c0*/  LDL.LU R19, [R1+0x56c] ;  /* 0x00056c0001137983 */ /* 0x000f280000300800 */
[----:B------:R-:W4:Y:S04]  /*329d0*/  LDL.LU R18, [R1+0x570] ;  /* 0x0005700001127983 */ /* 0x000f280000300800 */
[----:B------:R-:W4:Y:S04]  /*329e0*/  LDL.LU R17, [R1+0x574] ;  /* 0x0005740001117983 */ /* 0x000f280000300800 */
[----:B------:R-:W4:Y:S04]  /*329f0*/  LDL.LU R12, [R1+0x578] ;  /* 0x00057800010c7983 */ /* 0x000f280000300800 */
[----:B0-----:R-:W4:Y:S01]  /*32a00*/  LDL.LU R10, [R1+0x57c] ;  /* 0x00057c00010a7983 */ /* 0x001f220000300800 */
[----:B------:R-:W-:Y:S01]  /*32a10*/  F2FP.SATFINITE.E5M2.F32.PACK_AB_MERGE_C R153, R171, R172, RZ ;  /* 0x000000acab99723e */ /* 0x000fe200048060ff */
[----:B------:R-:W-:Y:S01]  /*32a20*/  VIADD R2, R2, UR5 ;  /* 0x0000000502027c36 */ /* 0x000fe20008000000 */
[----:B------:R-:W-:Y:S01]  /*32a30*/  ULDC UR5, c[0x0][0x248] ;  /* 0x0000920000057ab9 */ /* 0x000fe20000000800 */
[----:B------:R-:W-:-:S02]  /*32a40*/  F2FP.SATFINITE.E5M2.F32.PACK_AB_MERGE_C R23, R23, R156, RZ ;  /* 0x0000009c1717723e */ /* 0x000fc400048060ff */
[----:B------:R-:W-:Y:S02]  /*32a50*/  F2FP.SATFINITE.E5M2.F32.PACK_AB_MERGE_C R14, R14, R16, RZ ;  /* 0x000000100e0e723e */ /* 0x000fe400048060ff */
[----:B--2---:R-:W-:-:S05]  /*32a60*/  F2FP.SATFINITE.E5M2.F32.PACK_AB_MERGE_C R152, R173, R174, RZ ;  /* 0x000000aead98723e */ /* 0x004fca00048060ff */
[----:B------:R0:W-:Y:S04]  /*32a70*/  STL [R1+0x8bc], R152 ;  /* 0x0008bc9801007387 */ /* 0x0001e80000100800 */
[----:B------:R1:W-:Y:S04]  /*32a80*/  STL [R1+0x8b0], R153 ;  /* 0x0008b09901007387 */ /* 0x0003e80000100800 */
[----:B------:R2:W-:Y:S01]  /*32a90*/  STL [R1+0xf9c], R2 ;  /* 0x000f9c0201007387 */ /* 0x0005e20000100800 */
[----:B0-----:R-:W-:Y:S02]  /*32aa0*/  F2FP.SATFINITE.E5M2.F32.PACK_AB_MERGE_C R152, R169, R170, RZ ;  /* 0x000000aaa998723e */ /* 0x001fe400048060ff */
[----:B-1----:R-:W-:-:S03]  /*32ab0*/  F2FP.SATFINITE.E5M2.F32.PACK_AB_MERGE_C R153, R167, R168, RZ ;  /* 0x000000a8a799723e */ /* 0x002fc600048060ff */
[----:B------:R0:W-:Y:S01]  /*32ac0*/  STL [R1+0x8a8], R152 ;  /* 0x0008a89801007387 */ /* 0x0001e20000100800 */
[----:B--2---:R-:W-:Y:S01]  /*32ad0*/  VIADD R2, R2, UR5 ;  /* 0x0000000502027c36 */ /* 0x004fe20008000000 */
[----:B------:R-:W-:Y:S02]  /*32ae0*/  ULDC UR5, c[0x0][0x248] ;  /* 0x0000920000057ab9 */ /* 0x000fe40000000800 */
        /* <DEDUP_REMOVED lines=14> */
[----:B------:R-:W-:Y:S04]  /*32bd0*/  STL [R1+0x8e4], R153 ;  /* 0x0008e49901007387 */ /* 0x000fe80000100800 */
[----:B------:R1:W-:Y:S01]  /*32be0*/  STL [R1+0xf84], R2 ;  /* 0x000f840201007387 */ /* 0x0003e20000100800 */
[----:B0-----:R-:W-:-:S05]  /*32bf0*/  F2FP.SATFINITE.E5M2.F32.PACK_AB_MERGE_C R152, R157, R158, RZ ;  /* 0x0000009e9d98723e */ /* 0x001fca00048060ff */
[----:B------:R-:W-:Y:S01]  /*32c00*/  STL [R1+0x8dc], R152 ;  /* 0x0008dc9801007387 */ /* 0x000fe20000100800 */
[----:B-1----:R-:W-:-:S03]  /*32c10*/  VIADD R2, R2, UR5 ;  /* 0x0000000502027c36 */ /* 0x002fc60008000000 */
[----:B------:R-:W-:Y:S01]  /*32c20*/  STL [R1+0x8d0], R23 ;  /* 0x0008d01701007387 */ /* 0x000fe20000100800 */
[----:B------:R-:W-:-:S03]  /*32c30*/  ULDC UR5, c[0x0][0x248] ;  /* 0x0000920000057ab9 */ /* 0x000fc60000000800 */
[----:B------:R-:W-:Y:S04]  /*32c40*/  STL [R1+0xf7c], R2 ;  /* 0x000f7c0201007387 */ /* 0x000fe80000100800 */
[----:B------:R-:W2:Y:S04]  /*32c50*/  LDL.LU R16, [R1+0x580] ;  /* 0x0005800001107983 */ /* 0x000ea80000300800 */
[----:B------:R0:W-:Y:S04]  /*32c60*/  STL [R1+0x8c8], R14 ;  /* 0x0008c80e01007387 */ /* 0x0001e80000100800 */
[----:B0-----:R-:W2:Y:S01]  /*32c70*/  LDL.LU R14, [R1+0x584] ;  /* 0x00058400010e7983 */ /* 0x001ea20000300800 */
[----:B---3--:R-:W-:Y:S01]  /*32c80*/  F2FP.SATFINITE.E5M2.F32.PACK_AB_MERGE_C R21, R21, R22, RZ ;  /* 0x000000161515723e */ /* 0x008fe200048060ff */
[----:B------:R-:W-:Y:S01]  /*32c90*/  VIADD R2, R2, UR5 ;  /* 0x0000000502027c36 */ /* 0x000fe20008000000 */
[----:B------:R-:W-:Y:S01]  /*32ca0*/  ULDC UR5, c[0x0][0x248] ;  /* 0x0000920000057ab9 */ /* 0x000fe20000000800 */
[----:B----4-:R-:W-:-:S02]  /*32cb0*/  F2FP.SATFINITE.E5M2.F32.PACK_AB_MERGE_C R19, R19, R20, RZ ;  /* 0x000000141313723e */ /* 0x010fc400048060ff */
[----:B------:R-:W-:Y:S01]  /*32cc0*/  STL [R1+0x8f4], R21 ;  /* 0x0008f41501007387 */ /* 0x000fe20000100800 */
[----:B------:R-:W-:-:S03]  /*32cd0*/  F2FP.SATFINITE.E5M2.F32.PACK_AB_MERGE_C R17, R17, R18, RZ ;  /* 0x000000121111723e */ /* 0x000fc600048060ff */
[----:B------:R0:W-:Y:S01]  /*32ce0*/  STL [R1+0xf74], R2 ;  /* 0x000f740201007387 */ /* 0x0001e20000100800 */
[----:B------:R-:W-:-:S03]  /*32cf0*/  F2FP.SATFINITE.E5M2.F32.PACK_AB_MERGE_C R10, R10, R12, RZ ;  /* 0x0000000c0a0a723e */ /* 0x000fc600048060ff */
[----:B------:R-:W-:Y:S01]  /*32d00*/  STL [R1+0x8ec], R19 ;  /* 0x0008ec1301007387 */ /* 0x000fe20000100800 */
[----:B0-----:R-:W-:-:S03]  /*32d10*/  VIADD R2, R2, UR5 ;  /* 0x0000000502027c36 */ /* 0x001fc60008000000 */
[----:B------:R-:W-:Y:S01]  /*32d20*/  STL [R1+0x8e0], R17 ;  /* 0x0008e01101007387 */ /* 0x000fe20000100800 */
[----:B------:R-:W-:-:S03]  /*32d30*/  ULDC UR5, c[0x0][0x248] ;  /* 0x0000920000057ab9 */ /* 0x000fc60000000800 */
[----:B------:R0:W-:Y:S04]  /*32d40*/  STL [R1+0xf6c], R2 ;  /* 0x000f6c0201007387 */ /* 0x0001e80000100800 */
[----:B------:R1:W-:Y:S04]  /*32d50*/  STL [R1+0x8d8], R10 ;  /* 0x0008d80a01007387 */ /* 0x0003e80000100800 */
[----:B------:R-:W3:Y:S01]  /*32d60*/  LDL.LU R174, [R1+0x588] ;  /* 0x0005880001ae7983 */ /* 0x000ee20000300800 */
[----:B0-----:R-:W-:Y:S01]  /*32d70*/  VIADD R2, R2, UR5 ;  /* 0x0000000502027c36 */ /* 0x001fe20008000000 */
[----:B------:R-:W-:-:S02]  /*32d80*/  ULDC UR5, c[0x0][0x248] ;  /* 0x0000920000057ab9 */ /* 0x000fc40000000800 */
[----:B------:R-:W3:Y:S04]  /*32d90*/  LDL.LU R173, [R1+0x58c] ;  /* 0x00058c0001ad7983 */ /* 0x000ee80000300800 */
[----:B------:R-:W4:Y:S04]  /*32da0*/  LDL.LU R172, [R1+0x590] ;  /* 0x0005900001ac7983 */ /* 0x000f280000300800 */
[----:B------:R-:W4:Y:S04]  /*32db0*/  LDL.LU R171, [R1+0x594] ;  /* 0x0005940001ab7983 */ /* 0x000f280000300800 */
[----:B------:R-:W4:Y:S04]  /*32dc0*/  LDL.LU R170, [R1+0x598] ;  /* 0x0005980001aa7983 */ /* 0x000f280000300800 */
[----:B------:R0:W-:Y:S04]  /*32dd0*/  STL [R1+0xf64], R2 ;  /* 0x000f640201007387 */ /* 0x0001e80000100800 */
[----:B------:R-:W4:Y:S04]  /*32de0*/  LDL.LU R169, [R1+0x59c] ;  /* 0x00059c0001a97983 */ /* 0x000f280000300800 */
        /* <DEDUP_REMOVED lines=13> */
[----:B-1----:R-:W4:Y:S04]  /*32ec0*/  LDL.LU R10, [R1+0x5d4] ;  /* 0x0005d400010a7983 */ /* 0x002f280000300800 */
[----:B------:R-:W4:Y:S04]  /*32ed0*/  LDL.LU R156, [R1+0x5d8] ;  /* 0x0005d800019c7983 */ /* 0x000f280000300800 */
[----:B------:R-:W4:Y:S01]  /*32ee0*/  LDL.LU R23, [R1+0x5dc] ;  /* 0x0005dc0001177983 */ /* 0x000f220000300800 */
[----:B0-----:R-:W-:Y:S01]  /*32ef0*/  VIADD R2, R2, UR5 ;  /* 0x0000000502027c36 */ /* 0x001fe20008000000 */
[----:B------:R-:W-:Y:S01]  /*32f00*/  ULDC UR5, c[0x0][0x248] ;  /* 0x0000920000057ab9 */ /* 0x000fe20000000800 */
[----:B--2---:R-:W-:-:S05]  /*32f10*/  F2FP.SATFINITE.E5M2.F32.PACK_AB_MERGE_C R14, R14, R16, RZ ;  /* 0x000000100e0e723e */ /* 0x004fca00048060ff */
[----:B------:R0:W-:Y:S04]  /*32f20*/  STL [R1+0x904], R14 ;  /* 0x0009040e01007387 */ /* 0x0001e80000100800 */
[----:B------:R-:W2:Y:S04]  /*32f30*/  LDL.LU R22, [R1+0x5e0] ;  /* 0x0005e00001167983 */ /* 0x000ea80000300800 */
[----:B------:R-:W2:Y:S04]  /*32f40*/  LDL.LU R21, [R1+0x5e4] ;  /* 0x0005e40001157983 */ /* 0x000ea80000300800 */
[----:B------:R-:W2:Y:S04]  /*32f50*/  LDL.LU R20, [R1+0x5e8] ;  /* 0x0005e80001147983 */ /* 0x000ea80000300800 */
[----:B------:R-:W2:Y:S04]  /*32f60*/  LDL.LU R19, [R1+0x5ec] ;  /* 0x0005ec0001137983 */ /* 0x000ea80000300800 */
[----:B------:R-:W2:Y:S04]  /*32f70*/  LDL.LU R18, [R1+0x5f0] ;  /* 0x0005f00001127983 */ /* 0x000ea80000300800 */
[----:B------:R-:W2:Y:S04]  /*32f80*/  LDL.LU R17, [R1+0x5f4] ;  /* 0x0005f40001117983 */ /* 0x000ea80000300800 */
[----:B------:R-:W2:Y:S04]  /*32f90*/  LDL.LU R16, [R1+0x5f8] ;  /* 0x0005f80001107983 */ /* 0x000ea80000300800 */
[----:B0-----:R-:W2:Y:S01]  /*32fa0*/  LDL.LU R14, [R1+0x5fc] ;  /* 0x0005fc00010e7983 */ /* 0x001ea20000300800 */
[----:B---3--:R-:W-:-:S05]  /*32fb0*/  F2FP.SATFINITE.E5M2.F32.PACK_AB_MERGE_C R152, R173, R174, RZ ;  /* 0x000000aead98723e */ /* 0x008fca00048060ff */
[----:B------:R0:W-:Y:S01]  /*32fc0*/  STL [R1+0x8fc], R152 ;  /* 0x0008fc9801007387 */ /* 0x0001e20000100800 */
[----:B----4-:R-:W-:-:S05]  /*32fd0*/  F2FP.SATFINITE.E5M2.F32.PACK_AB_MERGE_C R153, R171, R172, RZ ;  /* 0x000000acab99723e */ /* 0x010fca00048060ff */
[----:B------:R1:W-:Y:S01]  /*32fe0*/  STL [R1+0x8f0], R153 ;  /* 0x0008f09901007387 */ /* 0x0003e20000100800 */
[----:B0-----:R-:W-:-:S03]  /*32ff0*/  F2FP.SATFINITE.E5M2.F32.PACK_AB_MERGE_C R152, R169, R170, RZ ;  /* 0x000000aaa998723e */ /* 0x001fc600048060ff */
[----:B------:R0:W-:Y:S04]  /*33000*/  STL [R1+0xf5c], R2 ;  /* 0x000f5c0201007387 */ /* 0x0001e80000100800 */
[----:B------:R3:W-:Y:S01]  /*33010*/  STL [R1+0x8e8], R152 ;  /* 0x0008e89801007387 */ /* 0x0007e20000100800 */
[----:B-1----:R-:W-:Y:S01]  /*33020*/  F2FP.SATFINITE.E5M2.F32.PACK_AB_MERGE_C R153, R167, R168, RZ ;  /* 0x000000a8a799723e */ /* 0x002fe200048060ff */
[----:B0-----:R-:W-:Y:S01]  /*33030*/  VIADD R2, R2, UR5 ;  /* 0x0000000502027c36 */ /* 0x001fe20008000000 */
[----:B------:R-:W-:-:S03]  /*33040*/  ULDC UR5, c[0x0][0x248] ;  /* 0x0000920000057ab9 */ /* 0x000fc60000000800 */
[----:B------:R0:W-:Y:S01]  /*33050*/  STL [R1+0x914], R153 ;  /* 0x0009149901007387 */ /* 0x0001e20000100800 */
[----:B---3--:R-:W-:-:S03]  /*33060*/  F2FP.SATFINITE.E5M2.F32.PACK_AB_MERGE_C R152, R165, R166, RZ ;  /* 0x000000a6a598723e */ /* 0x008fc600048060ff */
[----:B------:R1:W-:Y:S04]  /*33070*/  STL [R1+0xf54], R2 ;  /* 0x000f540201007387 */ /* 0x0003e80000100800 */
[----:B------:R3:W-:Y:S01]  /*33080*/  STL [R1+0x90c], R152 ;  /* 0x00090c9801007387 */ /* 0x0007e20000100800 */
[----:B0-----:R-:W-:Y:S01]  /*33090*/  F2FP.SATFINITE.E5M2.F32.PACK_AB_MERGE_C R153, R163, R164, RZ ;  /* 0x000000a4a399723e */ /* 0x001fe200048060ff */
[----:B-1----:R-:W-:Y:S01]  /*330a0*/  VIADD R2, R2, UR5 ;  /* 0x0000000502027c36 */ /* 0x002fe20008000000 */
        /* <DEDUP_REMOVED lines=8> */
[----:B------:R-:W-:Y:S01]  /*33130*/  STL [R1+0x924], R153 ;  /* 0x0009249901007387 */ /* 0x000fe20000100800 */
[----:B---3--:R-:W-:-:S03]  /*33140*/  F2FP.SATFINITE.E5M2.F32.PACK_AB_MERGE_C R152, R157, R158, RZ ;  /* 0x0000009e9d98723e */ /* 0x008fc600048060ff */
[----:B------:R-:W-:Y:S04]  /*33150*/  STL [R1+0xf44], R2 ;  /* 0x000f440201007387 */ /* 0x000fe80000100800 */
[----:B------:R0:W-:Y:S02]  /*33160*/  STL [R1+0x91c], R152 ;  /* 0x00091c9801007387 */ /* 0x0001e40000100800 */
[----:B0-----:R-:W-:Y:S02]  /*33170*/  F2FP.SATFINITE.E5M2.F32.PACK_AB_MERGE_C R152, R10, R12, RZ ;  /* 0x0000000c0a98723e */ /* 0x001fe400048060ff */
[----:B------:R-:W3:Y:S04]  /*33180*/  LDL.LU R12, [R1+0x200] ;  /* 0x00020000010c7983 */ /* 0x000ee80000300800 */
[----:B------:R-:W3:Y:S01]  /*33190*/  LDL.LU R10, [R1+0x204] ;  /* 0x00020400010a7983 */ /* 0x000ee20000300800 */
[----:B------:R-:W-:Y:S01]  /*331a0*/  VIADD R2, R2, UR5 ;  /* 0x0000000502027c36 */ /* 0x000fe20008000000 */
[----:B------:R-:W-:Y:S01]  /*331b0*/  ULDC UR5, c[0x0][0x248] ;  /* 0x0000920000057ab9 */ /* 0x000fe20000000800 */
[----:B------:R-:W-:Y:S01]  /*331c0*/  F2FP.SATFINITE.E5M2.F32.PACK_AB_MERGE_C R23, R23, R156, RZ ;  /* 0x0000009c1717723e */ /* 0x000fe200048060ff */
[----:B------:R-:W-:Y:S04]  /*331d0*/  STL [R1+0x910], R152 ;  /* 0x0009109801007387 */ /* 0x000fe80000100800 */
[----:B------:R0:W-:Y:S04]  /*331e0*/  STL [R1+0xf3c], R2 ;  /* 0x000f3c0201007387 */ /* 0x0001e80000100800 */
[----:B------:R-:W-:Y:S01]  /*331f0*/  STL [R1+0x908], R23 ;  /* 0x0009081701007387 */ /* 0x000fe20000100800 */
[----:B0-----:R-:W-:Y:S01]  /*33200*/  VIADD R2, R2, UR5 ;  /* 0x0000000502027c36 */ /* 0x001fe20008000000 */
[----:B------:R-:W-:Y:S01]  /*33210*/  ULDC UR5, c[0x0][0x248] ;  /* 0x0000920000057ab9 */ /* 0x000fe20000000800 */
[----:B--2---:R-:W-:-:S05]  /*33220*/  F2FP.SATFINITE.E5M2.F32.PACK_AB_MERGE_C R21, R21, R22, RZ ;  /* 0x000000161515723e */ /* 0x004fca00048060ff */
[----:B------:R-:W-:Y:S01]  /*33230*/  STL [R1+0x934], R21 ;  /* 0x0009341501007387 */ /* 0x000fe20000100800 */
[----:B------:R-:W-:-:S03]  /*33240*/  F2FP.SATFINITE.E5M2.F32.PACK_AB_MERGE_C R19, R19, R20, RZ ;  /* 0x000000141313723e */ /* 0x000fc600048060ff */
[----:B------:R0:W-:Y:S01]  /*33250*/  STL [R1+0xf34], R2 ;  /* 0x000f340201007387 */ /* 0x0001e20000100800 */
[----:B------:R-:W-:Y:S01]  /*33260*/  F2FP.SATFINITE.E5M2.F32.PACK_AB_MERGE_C R17, R17, R18, RZ ;  /* 0x000000121111723e */ /* 0x000fe200048060ff */
[----:B0-----:R-:W-:Y:S02]  /*33270*/  VIADD R2, R2, UR5 ;  /* 0x0000000502027c36 */ /* 0x001fe40008000000 */
[----:B------:R-:W-:Y:S01]  /*33280*/  STL [R1+0x92c], R19 ;  /* 0x00092c1301007387 */ /* 0x000fe20000100800 */
[----:B------:R-:W-:Y:S01]  /*33290*/  ULDC UR5, c[0x0][0x248] ;  /* 0x0000920000057ab9 */ /* 0x000fe20000000800 */
[----:B------:R-:W-:Y:S02]  /*332a0*/  F2FP.SATFINITE.E5M2.F32.PACK_AB_MERGE_C R14, R14, R16, RZ ;  /* 0x000000100e0e723e */ /* 0x000fe400048060ff */
[----:B------:R-:W-:Y:S04]  /*332b0*/  STL [R1+0x920], R17 ;  /* 0x0009201101007387 */ /* 0x000fe80000100800 */
[----:B------:R0:W-:Y:S04]  /*332c0*/  STL [R1+0xf2c], R2 ;  /* 0x000f2c0201007387 */ /* 0x0001e80000100800 */
[----:B------:R1:W-:Y:S04]  /*332d0*/  STL [R1+0x918], R14 ;  /* 0x0009180e01007387 */ /* 0x0003e80000100800 */
[----:B------:R-:W2:Y:S01]  /*332e0*/  LDL.LU R174, [R1+0x208] ;  /* 0x0002080001ae7983 */ /* 0x000ea20000300800 */
[----:B0-----:R-:W-:Y:S01]  /*332f0*/  VIADD R2, R2, UR5 ;  /* 0x0000000502027c36 */ /* 0x001fe20008000000 */
[----:B------:R-:W-:-:S02]  /*33300*/  ULDC UR5, c[0x0][0x248] ;  /* 0x0000920000057ab9 */ /* 0x000fc40000000800 */
[----:B------:R-:W2:Y:S04]  /*33310*/  LDL.LU R173, [R1+0x20c] ;  /* 0x00020c0001ad7983 */ /* 0x000ea80000300800 */
[----:B------:R-:W4:Y:S04]  /*33320*/  LDL.LU R172, [R1+0x210] ;  /* 0x0002100001ac7983 */ /* 0x000f280000300800 */
[----:B------:R-:W4:Y:S04]  /*33330*/  LDL.LU R171, [R1+0x214] ;  /* 0x0002140001ab7983 */ /* 0x000f280000300800 */
[----:B------:R-:W4:Y:S04]  /*33340*/  LDL.LU R170, [R1+0x218] ;  /* 0x0002180001aa7983 */ /* 0x000f280000300800 */
[----:B------:R-:W-:Y:S04]  /*33350*/  STL [R1+0xf24], R2 ;  /* 0x000f240201007387 */ /* 0x000fe80000100800 */
        /* <DEDUP_REMOVED lines=12> */
[----:B-1----:R-:W4:Y:S01]  /*33420*/  LDL.LU R14, [R1+0x24c] ;  /* 0x00024c00010e7983 */ /* 0x002f220000300800 */
[----:B---3--:R-:W-:-:S03]  /*33430*/  F2FP.SATFINITE.E5M2.F32.PACK_AB_MERGE_C R10, R10, R12, RZ ;  /* 0x0000000c0a0a723e */ /* 0x008fc600048060ff */
[----:B------:R-:W3:Y:S04]  /*33440*/  LDL.LU R158, [R1+0x250] ;  /* 0x00025000019e7983 */ /* 0x000ee80000300800 */
[----:B------:R-:W3:Y:S04]  /*33450*/  LDL.LU R157, [R1+0x254] ;  /* 0x00025400019d7983 */ /* 0x000ee80000300800 */
[----:B------:R0:W-:Y:S04]  /*33460*/  STL [R1+0x944], R10 ;  /* 0x0009440a01007387 */ /* 0x0001e80000100800 */
[----:B------:R-:W3:Y:S04]  /*33470*/  LDL.LU R156, [R1+0x258] ;  /* 0x00025800019c7983 */ /* 0x000ee80000300800 */
        /* <DEDUP_REMOVED lines=8> */
[----:B0-----:R-:W3:Y:S01]  /*33500*/  LDL.LU R10, [R1+0x27c] ;  /* 0x00027c00010a7983 */ /* 0x001ee20000300800 */
[----:B------:R-:W-:Y:S01]  /*33510*/  VIADD R2, R2, UR5 ;  /* 0x0000000502027c36 */ /* 0x000fe20008000000 */
[----:B------:R-:W-:Y:S01]  /*33520*/  ULDC UR5, c[0x0][0x248] ;  /* 0x0000920000057ab9 */ /* 0x000fe20000000800 */
[----:B--2---:R-:W-:-:S05]  /*33530*/  F2FP.SATFINITE.E5M2.F32.PACK_AB_MERGE_C R152, R173, R174, RZ ;  /* 0x000000aead98723e */ /* 0x004fca00048060ff */
        /* <DEDUP_REMOVED lines=10> */
[----:B--2---:R-:W-:-:S03]  /*335e0*/  F2FP.SATFINITE.E5M2.F32.PACK_AB_MERGE_C R152, R165, R166, RZ ;  /* 0x000000a6a598723e */ /* 0x004fc600048060ff */
[----:B------:R1:W-:Y:S04]  /*335f0*/  STL [R1+0xf14], R2 ;  /* 0x000f140201007387 */ /* 0x0003e80000100800 */
[----:B------:R2:W-:Y:S01]  /*33600*/  STL [R1+0x9b8], R152 ;  /* 0x0009b89801007387 */ /* 0x0005e20000100800 */
[----:B0-----:R-:W-:Y:S01]  /*33610*/  F2FP.SATFINITE.E5M2.F32.PACK_AB_MERGE_C R153, R163, R164, RZ ;  /* 0x000000a4a399723e */ /* 0x001fe200048060ff */
[----:B-1----:R-:W-:Y:S01]  /*33620*/  VIADD R2, R2, UR5 ;  /* 0x0000000502027c36 */ /* 0x002fe20008000000 */
[----:B------:R-:W-:-:S03]  /*33630*/  ULDC UR5, c[0x0][0x248] ;  /* 0x0000920000057ab9 */ /* 0x000fc60000000800 */
[----:B------:R-:W-:Y:S01]  /*33640*/  STL [R1+0x940], R153 ;  /* 0x0009409901007387 */ /* 0x000fe20000100800 */
[----:B--2---:R-:W-:-:S03]  /*33650*/  F2FP.SATFINITE.E5M2.F32.PACK_AB_MERGE_C R152, R161, R162, RZ ;  /* 0x000000a2a198723e */ /* 0x004fc600048060ff */
[----:B------:R0:W-:Y:S04]  /*33660*/  STL [R1+0xf0c], R2 ;  /* 0x000f0c0201007387 */ /* 0x0001e80000100800 */
[----:B------:R1:W-:Y:S01]  /*33670*/  STL [R1+0x938], R152 ;  /* 0x0009389801007387 */ /* 0x0003e20000100800 */
[----:B0-----:R-:W-:Y:S01]  /*33680*/  VIADD R2, R2, UR5 ;  /* 0x0000000502027c36 */ /* 0x001fe20008000000 */
[----:B------:R-:W-:Y:S01]  /*33690*/  ULDC UR5, c[0x0][0x248] ;  /* 0x0000920000057ab9 */ /* 0x000fe20000000800 */
[----:B-1----:R-:W-:Y:S02]  /*336a0*/  F2FP.SATFINITE.E5M2.F32.PACK_AB_MERGE_C R152, R159, R160, RZ ;  /* 0x000000a09f98723e */ /* 0x002fe400048060ff */
[----:B------:R-:W-:-:S03]  /*336b0*/  F2FP.SATFINITE.E5M2.F32.PACK_AB_MERGE_C R14, R14, R16, RZ ;  /* 0x000000100e0e723e */ /* 0x000fc600048060ff */
[----:B------:R3:W-:Y:S04]  /*336c0*/  STL [R1+0xa2c], R152 ;  /* 0x000a2c9801007387 */ /* 0x0007e80000100800 */
[----:B------:R0:W-:Y:S04]  /*336d0*/  STL [R1+0xf04], R2 ;  /* 0x000f040201007387 */ /* 0x0001e80000100800 */
[----:B------:R-:W2:Y:S04]  /*336e0*/  LDL.LU R16, [R1+0x280] ;  /* 0x0002800001107983 */ /* 0x000ea80000300800 */
[----:B------:R1:W-:Y:S01]  /*336f0*/  STL [R1+0x9f4], R14 ;  /* 0x0009f40e01007387 */ /* 0x0003e20000100800 */
[----:B---3--:R-:W-:Y:S01]  /*33700*/  F2FP.SATFINITE.E5M2.F32.PACK_AB_MERGE_C R152, R157, R158, RZ ;  /* 0x0000009e9d98723e */ /* 0x008fe200048060ff */
[----:B0-----:R-:W-:Y:S01]  /*33710*/  VIADD R2, R2, UR5 ;  /* 0x0000000502027c36 */ /* 0x001fe20008000000 */
[----:B------:R-:W-:Y:S01]  /*33720*/  ULDC UR5, c[0x0][0x248] ;  /* 0x0000920000057ab9 */ /* 0x000fe20000000800 */
[----:B-1----:R-:W2:Y:S01]  /*33730*/  LDL.LU R14, [R1+0x284] ;  /* 0x00028400010e7983 */ /* 0x002ea20000300800 */
[----:B------:R-:W-:-:S02]  /*33740*/  F2FP.SATFINITE.E5M2.F32.PACK_AB_MERGE_C R23, R23, R156, RZ ;  /* 0x0000009c1717723e */ /* 0x000fc400048060ff */
[----:B------:R-:W-:Y:S01]  /*33750*/  F2FP.SATFINITE.E5M2.F32.PACK_AB_MERGE_C R21, R21, R22, RZ ;  /* 0x000000161515723e */ /* 0x000fe200048060ff */
[----:B------:R-:W-:Y:S04]  /*33760*/  STL [R1+0x9b4], R152 ;  /* 0x0009b49801007387 */ /* 0x000fe80000100800 */
[----:B------:R0:W-:Y:S01]  /*33770*/  STL [R1+0xefc], R2 ;  /* 0x000efc0201007387 */ /* 0x0001e20000100800 */
[----:B------:R-:W-:-:S03]  /*33780*/  F2FP.SATFINITE.E5M2.F32.PACK_AB_MERGE_C R19, R19, R20, RZ ;  /* 0x000000141313723e */ /* 0x000fc600048060ff */
[----:B------:R-:W-:Y:S01]  /*33790*/  STL [R1+0x97c], R23 ;  /* 0x00097c1701007387 */ /* 0x000fe20000100800 */
[----:B0-----:R-:W-:Y:S01]  /*337a0*/  VIADD R2, R2, UR5 ;  /* 0x0000000502027c36 */ /* 0x001fe20008000000 */
[----:B------:R-:W-:Y:S02]  /*337b0*/  ULDC UR5, c[0x0][0x248] ;  /* 0x0000920000057ab9 */ /* 0x000fe40000000800 */
        /* <DEDUP_REMOVED lines=47> */
[----:B---3--:R-:W-:-:S02]  /*33ab0*/  F2FP.SATFINITE.E5M2.F32.PACK_AB_MERGE_C R152, R173, R174, RZ ;  /* 0x000000aead98723e */ /* 0x008fc400048060ff */
[----:B----4-:R-:W-:-:S03]  /*33ac0*/  F2FP.SATFINITE.E5M2.F32.PACK_AB_MERGE_C R153, R171, R172, RZ ;  /* 0x000000acab99723e */ /* 0x010fc600048060ff */
[----:B------:R0:W-:Y:S04]  /*33ad0*/  STL [R1+0x9ec], R152 ;  /* 0x0009ec9801007387 */ /* 0x0001e80000100800 */
        /* <DEDUP_REMOVED lines=39> */
[----:B------:R0:W-:Y:S01]  /*33d50*/  STL [R1+0xe24], R2 ;  /* 0x000e240201007387 */ /* 0x0001e20000100800 */
[----:B------:R-:W-:-:S03]  /*33d60*/  F2FP.SATFINITE.E5M2.F32.PACK_AB_MERGE_C R17, R17, R18, RZ ;  /* 0x000000121111723e */ /* 0x000fc600048060ff */
[----:B------:R-:W-:Y:S01]  /*33d70*/  STL [R1+0x9e0], R19 ;  /* 0x0009e01301007387 */ /* 0x000fe20000100800 */
[----:B0-----:R-:W-:Y:S01]  /*33d80*/  VIADD R2, R2, UR5 ;  /* 0x0000000502027c36 */ /* 0x001fe20008000000 */
[----:B------:R-:W-:Y:S02]  /*33d90*/  F2FP.SATFINITE.E5M2.F32.PACK_AB_MERGE_C R14, R14, R16, RZ ;  /* 0x000000100e0e723e */ /* 0x000fe400048060ff */
[----:B------:R-:W-:Y:S01]  /*33da0*/  STL [R1+0x9a0], R17 ;  /* 0x0009a01101007387 */ /* 0x000fe20000100800 */
[----:B------:R-:W-:-:S03]  /*33db0*/  ULDC UR5, c[0x0][0x248] ;  /* 0x0000920000057ab9 */ /* 0x000fc60000000800 */
        /* <DEDUP_REMOVED lines=57> */
[----:B------:R-:W-:Y:S04]  /*34150*/  STL [R1+0x998], R152 ;  /* 0x0009989801007387 */ /* 0x000fe80000100800 */
[----:B------:R0:W-:Y:S04]  /*34160*/  STL [R1+0xdfc], R2 ;  /* 0x000dfc0201007387 */ /* 0x0001e80000100800 */
[----:B------:R-:W2:Y:S01]  /*34170*/  LDL.LU R16, [R1+0x380] ;  /* 0x0003800001107983 */ /* 0x000ea20000300800 */
[----:B---3--:R-:W-:-:S03]  /*34180*/  F2FP.SATFINITE.E5M2.F32.PACK_AB_MERGE_C R153, R161, R162, RZ ;  /* 0x000000a2a199723e */ /* 0x008fc600048060ff */
[----:B------:R1:W-:Y:S01]  /*34190*/  STL [R1+0x960], R14 ;  /* 0x0009600e01007387 */ /* 0x0003e20000100800 */
[----:B0-----:R-:W-:Y:S01]  /*341a0*/  VIADD R2, R2, UR5 ;  /* 0x0000000502027c36 */ /* 0x001fe20008000000 */
[----:B------:R-:W-:Y:S01]  /*341b0*/  ULDC UR5, c[0x0][0x248] ;  /* 0x0000920000057ab9 */ /* 0x000fe20000000800 */
[----:B------:R-:W-:Y:S01]  /*341c0*/  F2FP.SATFINITE.E5M2.F32.PACK_AB_MERGE_C R152, R159, R160, RZ ;  /* 0x000000a09f98723e */ /* 0x000fe200048060ff */
[----:B-1----:R-:W2:Y:S04]  /*341d0*/  LDL.LU R14, [R1+0x384] ;  /* 0x00038400010e7983 */ /* 0x002ea80000300800 */
[----:B------:R-:W-:Y:S04]  /*341e0*/  STL [R1+0xa0c], R153 ;  /* 0x000a0c9901007387 */ /* 0x000fe80000100800 */
[----:B------:R0:W-:Y:S04]  /*341f0*/  STL [R1+0xdf4], R2 ;  /* 0x000df40201007387 */ /* 0x0001e80000100800 */
[----:B------:R1:W-:Y:S01]  /*34200*/  STL [R1+0x9d4], R152 ;  /* 0x0009d49801007387 */ /* 0x0003e20000100800 */
[----:B------:R-:W-:Y:S01]  /*34210*/  F2FP.SATFINITE.E5M2.F32.PACK_AB_MERGE_C R23, R23, R156, RZ ;  /* 0x0000009c1717723e */ /* 0x000fe200048060ff */
[----:B0-----:R-:W-:Y:S01]  /*34220*/  VIADD R2, R2, UR5 ;  /* 0x0000000502027c36 */ /* 0x001fe20008000000 */
[----:B------:R-:W-:Y:S01]  /*34230*/  ULDC UR5, c[0x0][0x248] ;  /* 0x0000920000057ab9 */ /* 0x000fe20000000800 */
[----:B-1----:R-:W-:-:S02]  /*34240*/  F2FP.SATFINITE.E5M2.F32.PACK_AB_MERGE_C R152, R157, R158, RZ ;  /* 0x0000009e9d98723e */ /* 0x002fc400048060ff */
[----:B------:R-:W-:-:S03]  /*34250*/  F2FP.SATFINITE.E5M2.F32.PACK_AB_MERGE_C R21, R21, R22, RZ ;  /* 0x000000161515723e */ /* 0x000fc600048060ff */
[----:B------:R-:W-:Y:S04]  /*34260*/  STL [R1+0x994], R152 ;  /* 0x0009949801007387 */ /* 0x000fe80000100800 */
[----:B------:R0:W-:Y:S01]  /*34270*/  STL [R1+0xdec], R2 ;  /* 0x000dec0201007387 */ /* 0x0001e20000100800 */
[----:B------:R-:W-:-:S03]  /*34280*/  F2FP.SATFINITE.E5M2.F32.PACK_AB_MERGE_C R19, R19, R20, RZ ;  /* 0x000000141313723e */ /* 0x000fc600048060ff */
[----:B------:R-:W-:Y:S01]  /*34290*/  STL [R1+0x95c], R23 ;  /* 0x00095c1701007387 */ /* 0x000fe20000100800 */
[----:B------:R-:W-:Y:S01]  /*342a0*/  F2FP.SATFINITE.E5M2.F32.PACK_AB_MERGE_C R17, R17, R18, RZ ;  /* 0x000000121111723e */ /* 0x000fe200048060ff */
[----:B0-----:R-:W-:Y:S01]  /*342b0*/  VIADD R2, R2, UR5 ;  /* 0x0000000502027c36 */ /* 0x001fe20008000000 */
[----:B------:R-:W-:Y:S01]  /*342c0*/  ULDC UR5, c[0x0][0x248] ;  /* 0x0000920000057ab9 */ /* 0x000fe20000000800 */
[----:B------:R-:W-:Y:S01]  /*342d0*/  STL [R1+0xa08], R21 ;  /* 0x000a081501007387 */ /* 0x000fe20000100800 */
[----:B------:R-:W-:-:S03]  /*342e0*/  F2FP.SATFINITE.E5M2.F32.PACK_AB_MERGE_C R10, R10, R12, RZ ;  /* 0x0000000c0a0a723e */ /* 0x000fc600048060ff */
[----:B------:R0:W-:Y:S04]  /*342f0*/  STL [R1+0xde4], R2 ;  /* 0x000de40201007387 */ /* 0x0001e80000100800 */
        /* <DEDUP_REMOVED lines=54> */
[----:B---3--:R-:W-:-:S03]  /*34660*/  F2FP.SATFINITE.E5M2.F32.PACK_AB_MERGE_C R152, R165, R166, RZ ;  /* 0x000000a6a598723e */ /* 0x008fc600048060ff */
[----:B------:R-:W-:Y:S04]  /*34670*/  STL [R1+0xdc4], R2 ;  /* 0x000dc40201007387 */ /* 0x000fe80000100800 */
[----:B------:R0:W-:Y:S02]  /*34680*/  STL [R1+0x9c8], R152 ;  /* 0x0009c89801007387 */ /* 0x0001e40000100800 */
[----:B0-----:R-:W-:Y:S02]  /*34690*/  F2FP.SATFINITE.E5M2.F32.PACK_AB_MERGE_C R152, R10, R12, RZ ;  /* 0x0000000c0a98723e */ /* 0x001fe400048060ff */
[----:B------:R-:W3:Y:S04]  /*346a0*/  LDL.LU R12, [R1] ;  /* 0x00000000010c7983 */ /* 0x000ee80000300800 */
[----:B------:R-:W3:Y:S01]  /*346b0*/  LDL.LU R10, [R1+0x4] ;  /* 0x00000400010a7983 */ /* 0x000ee20000300800 */
[----:B------:R-:W-:Y:S01]  /*346c0*/  VIADD R2, R2, UR5 ;  /* 0x0000000502027c36 */ /* 0x000fe20008000000 */
[----:B------:R-:W-:-:S02]  /*346d0*/  ULDC UR5, c[0x0][0x248] ;  /* 0x0000920000057ab9 */ /* 0x000fc40000000800 */
[----:B------:R0:W-:Y:S04]  /*346e0*/  STL [R1+0x988], R152 ;  /* 0x0009889801007387 */ /* 0x0001e80000100800 */
[----:B------:R1:W-:Y:S01]  /*346f0*/  STL [R1+0xdbc], R2 ;  /* 0x000dbc0201007387 */ /* 0x0003e20000100800 */
[----:B0-----:R-:W-:Y:S01]  /*34700*/  F2FP.SATFINITE.E5M2.F32.PACK_AB_MERGE_C R152, R163, R164, RZ ;  /* 0x000000a4a398723e */ /* 0x001fe200048060ff */
[----:B-1----:R-:W-:-:S04]  /*34710*/  VIADD R2, R2, UR5 ;  /* 0x0000000502027c36 */ /* 0x002fc80008000000 */
[----:B------:R0:W-:Y:S01]  /*34720*/  STL [R1+0x950], R152 ;  /* 0x0009509801007387 */ /* 0x0001e20000100800 */
[----:B------:R-:W-:Y:S01]  /*34730*/  ULDC UR5, c[0x0][0x248] ;  /* 0x0000920000057ab9 */ /* 0x000fe20000000800 */
[----:B--2---:R-:W-:-:S05]  /*34740*/  F2FP.SATFINITE.E5M2.F32.PACK_AB_MERGE_C R153, R161, R162, RZ ;  /* 0x000000a2a199723e */ /* 0x004fca00048060ff */
[----:B------:R-:W-:Y:S01]  /*34750*/  STL [R1+0x9fc], R153 ;  /* 0x0009fc9901007387 */ /* 0x000fe20000100800 */
[----:B0-----:R-:W-:-:S03]  /*34760*/  F2FP.SATFINITE.E5M2.F32.PACK_AB_MERGE_C R152, R159, R160, RZ ;  /* 0x000000a09f98723e */ /* 0x001fc600048060ff */
[----:B------:R0:W-:Y:S04]  /*34770*/  STL [R1+0xdb4], R2 ;  /* 0x000db40201007387 */ /* 0x0001e80000100800 */
[----:B------:R1:W-:Y:S01]  /*34780*/  STL [R1+0x9c4], R152 ;  /* 0x0009c49801007387 */ /* 0x0003e20000100800 */
[----:B0-----:R-:W-:Y:S01]  /*34790*/  VIADD R2, R2, UR5 ;  /* 0x0000000502027c36 */ /* 0x001fe20008000000 */
[----:B------:R-:W-:Y:S01]  /*347a0*/  ULDC UR5, c[0x0][0x248] ;  /* 0x0000920000057ab9 */ /* 0x000fe20000000800 */
[----:B-1----:R-:W-:Y:S02]  /*347b0*/  F2FP.SATFINITE.E5M2.F32.PACK_AB_MERGE_C R152, R157, R158, RZ ;  /* 0x0000009e9d98723e */ /* 0x002fe400048060ff */
[----:B------:R-:W-:-:S03]  /*347c0*/  F2FP.SATFINITE.E5M2.F32.PACK_AB_MERGE_C R23, R23, R156, RZ ;  /* 0x0000009c1717723e */ /* 0x000fc600048060ff */
[----:B------:R-:W-:Y:S04]  /*347d0*/  STL [R1+0x984], R152 ;  /* 0x0009849801007387 */ /* 0x000fe80000100800 */
[----:B------:R0:W-:Y:S01]  /*347e0*/  STL [R1+0xdac], R2 ;  /* 0x000dac0201007387 */ /* 0x0001e20000100800 */
[----:B------:R-:W-:-:S03]  /*347f0*/  F2FP.SATFINITE.E5M2.F32.PACK_AB_MERGE_C R21, R21, R22, RZ ;  /* 0x000000161515723e */ /* 0x000fc600048060ff */
[----:B------:R-:W-:Y:S01]  /*34800*/  STL [R1+0x94c], R23 ;  /* 0x00094c1701007387 */ /* 0x000fe20000100800 */
[----:B0-----:R-:W-:Y:S01]  /*34810*/  VIADD R2, R2, UR5 ;  /* 0x0000000502027c36 */ /* 0x001fe20008000000 */
[----:B------:R-:W-:Y:S01]  /*34820*/  ULDC UR5, c[0x0][0x248] ;  /* 0x0000920000057ab9 */ /* 0x000fe20000000800 */
[----:B------:R-:W-:Y:S01]  /*34830*/  F2FP.SATFINITE.E5M2.F32.PACK_AB_MERGE_C R19, R19, R20, RZ ;  /* 0x000000141313723e */ /* 0x000fe200048060ff */
[----:B------:R-:W-:Y:S01]  /*34840*/  STL [R1+0x9f8], R21 ;  /* 0x0009f81501007387 */ /* 0x000fe20000100800 */
[----:B------:R-:W-:-:S03]  /*34850*/  F2FP.SATFINITE.E5M2.F32.PACK_AB_MERGE_C R17, R17, R18, RZ ;  /* 0x000000121111723e */ /* 0x000fc600048060ff */
[----:B------:R0:W-:Y:S04]  /*34860*/  STL [R1+0xda4], R2 ;  /* 0x000da40201007387 */ /* 0x0001e80000100800 */
[----:B------:R-:W-:Y:S01]  /*34870*/  STL [R1+0x9c0], R19 ;  /* 0x0009c01301007387 */ /* 0x000fe20000100800 */
[----:B------:R-:W-:Y:S01]  /*34880*/  F2FP.SATFINITE.E5M2.F32.PACK_AB_MERGE_C R14, R14, R16, RZ ;  /* 0x000000100e0e723e */ /* 0x000fe200048060ff */
[----:B0-----:R-:W-:Y:S02]  /*34890*/  VIADD R2, R2, UR5 ;  /* 0x0000000502027c36 */ /* 0x001fe40008000000 */
        /* <DEDUP_REMOVED lines=17> */
[----:B------:R-:W4:Y:S01]  /*349b0*/  LDL.LU R164, [R1+0x30] ;  /* 0x0000300001a47983 */ /* 0x000f220000300800 */
[----:B---3--:R-:W-:-:S03]  /*349c0*/  F2FP.SATFINITE.E5M2.F32.PACK_AB_MERGE_C R10, R10, R12, RZ ;  /* 0x0000000c0a0a723e */ /* 0x008fc600048060ff */
        /* <DEDUP_REMOVED lines=17> */
[----:B-1----:R-:W3:Y:S04]  /*34ae0*/  LDL.LU R14, [R1+0x74] ;  /* 0x00007400010e7983 */ /* 0x002ee80000300800 */
[----:B------:R-:W3:Y:S04]  /*34af0*/  LDL.LU R12, [R1+0x78] ;  /* 0x00007800010c7983 */ /* 0x000ee80000300800 */
[----:B0-----:R-:W3:Y:S01]  /*34b00*/  LDL.LU R10, [R1+0x7c] ;  /* 0x00007c00010a7983 */ /* 0x001ee20000300800 */
[----:B------:R-:W-:Y:S01]  /*34b10*/  VIADD R2, R2, UR5 ;  /* 0x0000000502027c36 */ /* 0x000fe20008000000 */
[----:B------:R-:W-:Y:S01]  /*34b20*/  ULDC UR5, c[0x0][0x248] ;  /* 0x0000920000057ab9 */ /* 0x000fe20000000800 */
[----:B--2---:R-:W-:-:S05]  /*34b30*/  F2FP.SATFINITE.E5M2.F32.PACK_AB_MERGE_C R152, R173, R174, RZ ;  /* 0x000000aead98723e */ /* 0x004fca00048060ff */
[----:B------:R0:W-:Y:S01]  /*34b40*/  STL [R1+0x490], R152 ;  /* 0x0004909801007387 */ /* 0x0001e20000100800 */
[----:B----4-:R-:W-:-:S05]  /*34b50*/  F2FP.SATFINITE.E5M2.F32.PACK_AB_MERGE_C R153, R171, R172, RZ ;  /* 0x000000acab99723e */ /* 0x010fca00048060ff */
        /* <DEDUP_REMOVED lines=10> */
[----:B---3--:R-:W-:-:S03]  /*34c00*/  F2FP.SATFINITE.E5M2.F32.PACK_AB_MERGE_C R153, R163, R164, RZ ;  /* 0x000000a4a399723e */ /* 0x008fc600048060ff */
[----:B------:R-:W-:Y:S01]  /*34c10*/  STL [R1+0x1030], R232 ;  /* 0x001030e801007387 */ /* 0x000fe20000100800 */
[----:B0-----:R-:W-:Y:S01]  /*34c20*/  VIADD R2, R2, UR5 ;  /* 0x0000000502027c36 */ /* 0x001fe20008000000 */
[----:B------:R-:W-:Y:S01]  /*34c30*/  ULDC UR5, c[0x0][0x248] ;  /* 0x0000920000057ab9 */ /* 0x000fe20000000800 */
[----:B------:R-:W-:Y:S01]  /*34c40*/  F2FP.SATFINITE.E5M2.F32.PACK_AB_MERGE_C R152, R161, R162, RZ ;  /* 0x000000a2a198723e */ /* 0x000fe200048060ff */
[----:B------:R0:W-:Y:S04]  /*34c50*/  STL [R1+0x478], R153 ;  /* 0x0004789901007387 */ /* 0x0001e80000100800 */
[----:B------:R1:W-:Y:S01]  /*34c60*/  STL [R1+0xd58], R2 ;  /* 0x000d580201007387 */ /* 0x0003e20000100800 */
[----:B0-----:R-:W-:-:S03]  /*34c70*/  F2FP.SATFINITE.E5M2.F32.PACK_AB_MERGE_C R153, R159, R160, RZ ;  /* 0x000000a09f99723e */ /* 0x001fc600048060ff */
[----:B------:R0:W-:Y:S01]  /*34c80*/  STL [R1+0x474], R152 ;  /* 0x0004749801007387 */ /* 0x0001e20000100800 */
[----:B-1----:R-:W-:Y:S01]  /*34c90*/  VIADD R2, R2, UR5 ;  /* 0x0000000502027c36 */ /* 0x002fe20008000000 */
[----:B------:R-:W-:Y:S02]  /*34ca0*/  ULDC UR5, c[0x0][0x248] ;  /* 0x0000920000057ab9 */ /* 0x000fe40000000800 */
[----:B------:R-:W-:Y:S04]  /*34cb0*/  STL [R1+0x4a8], R153 ;  /* 0x0004a89901007387 */ /* 0x000fe80000100800 */
[----:B------:R1:W-:Y:S01]  /*34cc0*/  STL [R1+0xd40], R2 ;  /* 0x000d400201007387 */ /* 0x0003e20000100800 */
[----:B0-----:R-:W-:Y:S02]  /*34cd0*/  F2FP.SATFINITE.E5M2.F32.PACK_AB_MERGE_C R152, R157, R158, RZ ;  /* 0x0000009e9d98723e */ /* 0x001fe400048060ff */
[----:B------:R-:W-:-:S03]  /*34ce0*/  F2FP.SATFINITE.E5M2.F32.PACK_AB_MERGE_C R23, R23, R156, RZ ;  /* 0x0000009c1717723e */ /* 0x000fc600048060ff */
[----:B------:R-:W-:Y:S01]  /*34cf0*/  STL [R1+0x4a0], R152 ;  /* 0x0004a09801007387 */ /* 0x000fe20000100800 */
[----:B-1----:R-:W-:Y:S01]  /*34d00*/  VIADD R2, R2, UR5 ;  /* 0x0000000502027c36 */ /* 0x002fe20008000000 */
[----:B------:R-:W-:Y:S01]  /*34d10*/  ULDC UR5, c[0x0][0x248] ;  /* 0x0000920000057ab9 */ /* 0x000fe20000000800 */
[----:B------:R-:W-:Y:S01]  /*34d20*/  F2FP.SATFINITE.E5M2.F32.PACK_AB_MERGE_C R21, R21, R22, RZ ;  /* 0x000000161515723e */ /* 0x000fe200048060ff */
[----:B------:R-:W-:Y:S04]  /*34d30*/  STL [R1+0x498], R23 ;  /* 0x0004981701007387 */ /* 0x000fe80000100800 */
[----:B------:R0:W-:Y:S01]  /*34d40*/  STL [R1+0xd30], R2 ;  /* 0x000d300201007387 */ /* 0x0001e20000100800 */
[----:B------:R-:W-:-:S03]  /*34d50*/  F2FP.SATFINITE.E5M2.F32.PACK_AB_MERGE_C R19, R19, R20, RZ ;  /* 0x000000141313723e */ /* 0x000fc600048060ff */
[----:B------:R-:W-:Y:S01]  /*34d60*/  STL [R1+0x48c], R21 ;  /* 0x00048c1501007387 */ /* 0x000fe20000100800 */
[----:B0-----:R-:W-:Y:S01]  /*34d70*/  VIADD R2, R2, UR5 ;  /* 0x0000000502027c36 */ /* 0x001fe20008000000 */
[----:B------:R-:W-:Y:S01]  /*34d80*/  ULDC UR5, c[0x0][0x248] ;  /* 0x0000920000057ab9 */ /* 0x000fe20000000800 */
[----:B------:R-:W-:Y:S01]  /*34d90*/  F2FP.SATFINITE.E5M2.F32.PACK_AB_MERGE_C R17, R17, R18, RZ ;  /* 0x000000121111723e */ /* 0x000fe200048060ff */
[----:B------:R-:W-:Y:S04]  /*34da0*/  STL [R1+0x4b8], R19 ;  /* 0x0004b81301007387 */ /* 0x000fe80000100800 */
[----:B------:R0:W-:Y:S01]  /*34db0*/  STL [R1+0xd20], R2 ;  /* 0x000d200201007387 */ /* 0x0001e20000100800 */
[----:B------:R-:W-:-:S03]  /*34dc0*/  F2FP.SATFINITE.E5M2.F32.PACK_AB_MERGE_C R14, R14, R16, RZ ;  /* 0x000000100e0e723e */ /* 0x000fc600048060ff */
[----:B------:R-:W-:Y:S01]  /*34dd0*/  STL [R1+0x4b0], R17 ;  /* 0x0004b01101007387 */ /* 0x000fe20000100800 */
[----:B------:R-:W-:Y:S01]  /*34de0*/  F2FP.SATFINITE.E5M2.F32.PACK_AB_MERGE_C R10, R10, R12, RZ ;  /* 0x0000000c0a0a723e */ /* 0x000fe200048060ff */
[----:B0-----:R-:W-:Y:S02]  /*34df0*/  VIADD R2, R2, UR5 ;  /* 0x0000000502027c36 */ /* 0x001fe40008000000 */
[----:B------:R-:W-:Y:S01]  /*34e00*/  STL [R1+0x4a4], R14 ;  /* 0x0004a40e01007387 */ /* 0x000fe20000100800 */
[----:B------:R-:W-:-:S03]  /*34e10*/  ULDC UR5, c[0x0][0x248] ;  /* 0x0000920000057ab9 */ /* 0x000fc60000000800 */
[----:B------:R0:W-:Y:S04]  /*34e20*/  STL [R1+0xd08], R2 ;  /* 0x000d080201007387 */ /* 0x0001e80000100800 */
[----:B------:R1:W-:Y:S04]  /*34e30*/  STL [R1+0x49c], R10 ;  /* 0x00049c0a01007387 */ /* 0x0003e80000100800 */
[----:B------:R-:W2:Y:S04]  /*34e40*/  LDL.LU R176, [R1+0x80] ;  /* 0x0000800001b07983 */ /* 0x000ea80000300800 */
[----:B------:R-:W2:Y:S01]  /*34e50*/  LDL.LU R175, [R1+0x84] ;  /* 0x0000840001af7983 */ /* 0x000ea20000300800 */
[----:B0-----:R-:W-:Y:S01]  /*34e60*/  VIADD R2, R2, UR5 ;  /* 0x0000000502027c36 */ /* 0x001fe20008000000 */
[----:B------:R-:W-:-:S02]  /*34e70*/  ULDC UR5, c[0x0][0x248] ;  /* 0x0000920000057ab9 */ /* 0x000fc40000000800 */
[----:B------:R-:W3:Y:S04]  /*34e80*/  LDL.LU R174, [R1+0x88] ;  /* 0x0000880001ae7983 */ /* 0x000ee80000300800 */
        /* <DEDUP_REMOVED lines=30> */
[----:B0-----:R-:W-:Y:S01]  /*35070*/  VIADD R2, R2, UR5 ;  /* 0x0000000502027c36 */ /* 0x001fe20008000000 */
[----:B------:R-:W-:Y:S01]  /*35080*/  ULDC UR5, c[0x0][0x248] ;  /* 0x0000920000057ab9 */ /* 0x000fe20000000800 */
[----:B--2---:R-:W-:-:S05]  /*35090*/  F2FP.SATFINITE.E5M2.F32.PACK_AB_MERGE_C R153, R175, R176, RZ ;  /* 0x000000b0af99723e */ /* 0x004fca00048060ff */
[----:B------:R4:W-:Y:S01]  /*350a0*/  STL [R1+0x4c8], R153 ;  /* 0x0004c89901007387 */ /* 0x0009e20000100800 */
[----:B---3--:R-:W-:Y:S02]  /*350b0*/  F2FP.SATFINITE.E5M2.F32.PACK_AB_MERGE_C R152, R173, R174, RZ ;  /* 0x000000aead98723e */ /* 0x008fe400048060ff */
[----:B----4-:R-:W-:-:S03]  /*350c0*/  F2FP.SATFINITE.E5M2.F32.PACK_AB_MERGE_C R153, R171, R172, RZ ;  /* 0x000000acab99723e */ /* 0x010fc600048060ff */
[----:B------:R0:W-:Y:S04]  /*350d0*/  STL [R1+0x4c0], R152 ;  /* 0x0004c09801007387 */ /* 0x0001e80000100800 */
[----:B------:R-:W-:Y:S04]  /*350e0*/  STL [R1+0x4b4], R153 ;  /* 0x0004b49901007387 */ /* 0x000fe80000100800 */
[----:B------:R1:W-:Y:S01]  /*350f0*/  STL [R1+0xce8], R2 ;  /* 0x000ce80201007387 */ /* 0x0003e20000100800 */
[----:B0-----:R-:W-:Y:S01]  /*35100*/  F2FP.SATFINITE.E5M2.F32.PACK_AB_MERGE_C R152, R169, R170, RZ ;  /* 0x000000aaa998723e */ /* 0x001fe200048060ff */
[----:B-1----:R-:W-:Y:S01]  /*35110*/  VIADD R2, R2, UR5 ;  /* 0x0000000502027c36 */ /* 0x002fe20008000000 */
[----:B------:R-:W-:-:S03]  /*35120*/  F2FP.SATFINITE.E5M2.F32.PACK_AB_MERGE_C R153, R167, R168, RZ ;  /* 0x000000a8a799723e */ /* 0x000fc600048060ff */
[----:B------:R0:W-:Y:S01]  /*35130*/  STL [R1+0x4ac], R152 ;  /* 0x0004ac9801007387 */ /* 0x0001e20000100800 */
[----:B------:R-:W-:-:S03]  /*35140*/  ULDC UR5, c[0x0][0x248] ;  /* 0x0000920000057ab9 */ /* 0x000fc60000000800 */
[----:B------:R1:W-:Y:S04]  /*35150*/  STL [R1+0x4d8], R153 ;  /* 0x0004d89901007387 */ /* 0x0003e80000100800 */
[----:B------:R2:W-:Y:S01]  /*35160*/  STL [R1+0xcd8], R2 ;  /* 0x000cd80201007387 */ /* 0x0005e20000100800 */
[----:B0-----:R-:W-:Y:S02]  /*35170*/  F2FP.SATFINITE.E5M2.F32.PACK_AB_MERGE_C R152, R165, R166, RZ ;  /* 0x000000a6a598723e */ /* 0x001fe400048060ff */
[----:B-1----:R-:W-:Y:S01]  /*35180*/  F2FP.SATFINITE.E5M2.F32.PACK_AB_MERGE_C R153, R163, R164, RZ ;  /* 0x000000a4a399723e */ /* 0x002fe200048060ff */
[----:B--2---:R-:W-:Y:S02]  /*35190*/  VIADD R2, R2, UR5 ;  /* 0x0000000502027c36 */ /* 0x004fe40008000000 */
[----:B------:R0:W-:Y:S01]  /*351a0*/  STL [R1+0x4d0], R152 ;  /* 0x0004d09801007387 */ /* 0x0001e20000100800 */
[----:B------:R-:W-:-:S03]  /*351b0*/  ULDC UR5, c[0x0][0x248] ;  /* 0x0000920000057ab9 */ /* 0x000fc60000000800 */
        /* <DEDUP_REMOVED lines=203> */
[----:B------:R-:W-:Y:S01]  /*35e70*/  F2FP.SATFINITE.E5M2.F32.PACK_AB_MERGE_C R10, R10, R12, RZ ;  /* 0x0000000c0a0a723e */ /* 0x000fe200048060ff */
[----:B------:R-:W-:Y:S01]  /*35e80*/  ULDC UR5, c[0x0][0x248] ;  /* 0x0000920000057ab9 */ /* 0x000fe20000000800 */
[----:B------:R-:W-:Y:S01]  /*35e90*/  STL [R1+0x564], R14 ;  /* 0x0005640e01007387 */ /* 0x000fe20000100800 */
[----:B------:R-:W-:-:S03]  /*35ea0*/  F2FP.SATFINITE.E5M2.F32.PACK_AB_MERGE_C R12, R25, R24, RZ ;  /* 0x00000018190c723e */ /* 0x000fc600048060ff */
[----:B------:R0:W-:Y:S04]  /*35eb0*/  STL [R1+0xcb4], R2 ;  /* 0x000cb40201007387 */ /* 0x0001e80000100800 */
[----:B------:R1:W-:Y:S01]  /*35ec0*/  STL [R1+0x55c], R10 ;  /* 0x00055c0a01007387 */ /* 0x0003e20000100800 */
[----:B0-----:R-:W-:Y:S01]  /*35ed0*/  VIADD R2, R2, UR5 ;  /* 0x0000000502027c36 */ /* 0x001fe20008000000 */
[----:B------:R-:W-:Y:S01]  /*35ee0*/  ULDC UR5, c[0x0][0x248] ;  /* 0x0000920000057ab9 */ /* 0x000fe20000000800 */
[----:B-1----:R-:W-:Y:S01]  /*35ef0*/  F2FP.SATFINITE.E5M2.F32.PACK_AB_MERGE_C R10, R27, R26, RZ ;  /* 0x0000001a1b0a723e */ /* 0x002fe200048060ff */
[----:B------:R0:W-:Y:S04]  /*35f00*/  STL [R1+0x588], R12 ;  /* 0x0005880c01007387 */ /* 0x0001e80000100800 */
[----:B------:R1:W-:Y:S04]  /*35f10*/  STL [R1+0xcbc], R2 ;  /* 0x000cbc0201007387 */ /* 0x0003e80000100800 */
[----:B------:R2:W-:Y:S01]  /*35f20*/  STL [R1+0x580], R10 ;  /* 0x0005800a01007387 */ /* 0x0005e20000100800 */
[----:B0-----:R-:W-:Y:S01]  /*35f30*/  F2FP.SATFINITE.E5M2.F32.PACK_AB_MERGE_C R12, R29, R28, RZ ;  /* 0x0000001c1d0c723e */ /* 0x001fe200048060ff */
[----:B-1----:R-:W-:Y:S01]  /*35f40*/  VIADD R2, R2, UR5 ;  /* 0x0000000502027c36 */ /* 0x002fe20008000000 */
[----:B------:R-:W-:Y:S01]  /*35f50*/  ULDC UR5, c[0x0][0x248] ;  /* 0x0000920000057ab9 */ /* 0x000fe20000000800 */
[----:B--2---:R-:W-:-:S02]  /*35f60*/  F2FP.SATFINITE.E5M2.F32.PACK_AB_MERGE_C R10, R31, R30, RZ ;  /* 0x0000001e1f0a723e */ /* 0x004fc400048060ff */
        /* <DEDUP_REMOVED lines=186> */
[----:B-1----:R-:W-:-:S04]  /*36b10*/  VIADD R2, R2, UR5 ;  /* 0x0000000502027c36 */ /* 0x002fc80008000000 */
[----:B------:R0:W-:Y:S01]  /*36b20*/  STL [R1+0x7f4], R12 ;  /* 0x0007f40c01007387 */ /* 0x0001e20000100800 */
[----:B------:R-:W-:Y:S01]  /*36b30*/  ULDC UR5, c[0x0][0x248] ;  /* 0x0000920000057ab9 */ /* 0x000fe20000000800 */
[----:B--2---:R-:W-:Y:S02]  /*36b40*/  F2FP.SATFINITE.E5M2.F32.PACK_AB_MERGE_C R10, R139, R138, RZ ;  /* 0x0000008a8b0a723e */ /* 0x004fe400048060ff */
[----:B------:R1:W-:Y:S04]  /*36b50*/  STL [R1+0xca0], R2 ;  /* 0x000ca00201007387 */ /* 0x0003e80000100800 */
[----:B------:R2:W-:Y:S04]  /*36b60*/  STL [R1+0x7bc], R10 ;  /* 0x0007bc0a01007387 */ /* 0x0005e80000100800 */
[----:B0-----:R-:W3:Y:S01]  /*36b70*/  LDL.LU R12, [R1+0x102c] ;  /* 0x00102c00010c7983 */ /* 0x001ee20000300800 */
[----:B-1----:R-:W-:Y:S01]  /*36b80*/  VIADD R2, R2, UR5 ;  /* 0x0000000502027c36 */ /* 0x002fe20008000000 */
[----:B------:R-:W-:Y:S01]  /*36b90*/  ULDC UR5, c[0x0][0x248] ;  /* 0x0000920000057ab9 */ /* 0x000fe20000000800 */
[----:B--2---:R-:W-:-:S02]  /*36ba0*/  F2FP.SATFINITE.E5M2.F32.PACK_AB_MERGE_C R10, R141, R140, RZ ;  /* 0x0000008c8d0a723e */ /* 0x004fc400048060ff */
[----:B------:R-:W-:-:S03]  /*36bb0*/  F2FP.SATFINITE.E5M2.F32.PACK_AB_MERGE_C R14, R143, R142, RZ ;  /* 0x0000008e8f0e723e */ /* 0x000fc600048060ff */
[----:B------:R0:W-:Y:S04]  /*36bc0*/  STL [R1+0x5c8], R10 ;  /* 0x0005c80a01007387 */ /* 0x0001e80000100800 */
[----:B------:R1:W-:Y:S01]  /*36bd0*/  STL [R1+0xc38], R2 ;  /* 0x000c380201007387 */ /* 0x0003e20000100800 */
[----:B0-----:R-:W-:-:S03]  /*36be0*/  VIADD R10, R2, UR5 ;  /* 0x00000005020a7c36 */ /* 0x001fc60008000000 */
[----:B------:R-:W-:Y:S01]  /*36bf0*/  STL [R1+0x590], R14 ;  /* 0x0005900e01007387 */ /* 0x000fe20000100800 */
[----:B------:R-:W-:Y:S01]  /*36c00*/  ULDC UR5, c[0x0][0x248] ;  /* 0x0000920000057ab9 */ /* 0x000fe20000000800 */
[----:B-1----:R-:W-:-:S05]  /*36c10*/  F2FP.SATFINITE.E5M2.F32.PACK_AB_MERGE_C R2, R145, R144, RZ ;  /* 0x000000909102723e */ /* 0x002fca00048060ff */
[----:B------:R0:W-:Y:S02]  /*36c20*/  STL [R1+0x7f0], R2 ;  /* 0x0007f00201007387 */ /* 0x0001e40000100800 */
[----:B0-----:R-:W0:Y:S01]  /*36c30*/  S2R R2, SR_TID.X ;  /* 0x0000000000027919 */ /* 0x001e220000002100 */
[----:B------:R-:W-:Y:S02]  /*36c40*/  F2FP.SATFINITE.E5M2.F32.PACK_AB_MERGE_C R14, R147, R146, RZ ;  /* 0x00000092930e723e */ /* 0x000fe400048060ff */
[----:B------:R-:W-:Y:S01]  /*36c50*/  F2FP.SATFINITE.E5M2.F32.PACK_AB_MERGE_C R16, R149, R148, RZ ;  /* 0x000000949510723e */ /* 0x000fe200048060ff */
[----:B------:R-:W-:Y:S04]  /*36c60*/  STL [R1+0xc10], R10 ;  /* 0x000c100a01007387 */ /* 0x000fe80000100800 */
[----:B------:R1:W-:Y:S04]  /*36c70*/  STL [R1+0x7b8], R14 ;  /* 0x0007b80e01007387 */ /* 0x0003e80000100800 */
[----:B------:R-:W-:Y:S01]  /*36c80*/  STL [R1+0x5c4], R16 ;  /* 0x0005c41001007387 */ /* 0x000fe20000100800 */
[----:B-1----:R-:W-:Y:S01]  /*36c90*/  VIADD R14, R10, UR5 ;  /* 0x000000050a0e7c36 */ /* 0x002fe20008000000 */
[----:B------:R-:W-:-:S04]  /*36ca0*/  ULDC UR5, c[0x0][0x248] ;  /* 0x0000920000057ab9 */ /* 0x000fc80000000800 */
[----:B------:R1:W-:Y:S02]  /*36cb0*/  STL [R1+0xb94], R14 ;  /* 0x000b940e01007387 */ /* 0x0003e40000100800 */
[----:B-1----:R-:W-:Y:S01]  /*36cc0*/  VIADD R14, R14, UR5 ;  /* 0x000000050e0e7c36 */ /* 0x002fe20008000000 */
[----:B------:R-:W-:Y:S01]  /*36cd0*/  ULDC UR5, c[0x0][0x248] ;  /* 0x0000920000057ab9 */ /* 0x000fe20000000800 */
[C---:B0-----:R-:W-:Y:S02]  /*36ce0*/  IMAD.SHL.U32 R10, R2.reuse, 0x10, RZ ;  /* 0x00000010020a7824 */ /* 0x041fe400078e00ff */
[----:B------:R-:W-:Y:S01]  /*36cf0*/  IMAD.SHL.U32 R2, R2, 0x40, RZ ;  /* 0x0000004002027824 */ /* 0x000fe200078e00ff */
[----:B------:R0:W-:Y:S02]  /*36d00*/  STL [R1+0xb90], R14 ;  /* 0x000b900e01007387 */ /* 0x0001e40000100800 */
[----:B------:R-:W-:Y:S02]  /*36d10*/  LOP3.LUT R10, R10, 0xf0, RZ, 0xc0, !PT ;  /* 0x000000f00a0a7812 */ /* 0x000fe400078ec0ff */
[----:B------:R-:W-:Y:S01]  /*36d20*/  LOP3.LUT R2, R2, 0x400, RZ, 0xc0, !PT ;  /* 0x0000040002027812 */ /* 0x000fe200078ec0ff */
[----:B0-----:R-:W-:Y:S01]  /*36d30*/  VIADD R14, R14, UR5 ;  /* 0x000000050e0e7c36 */ /* 0x001fe20008000000 */
[----:B------:R-:W-:Y:S01]  /*36d40*/  ULDC UR5, c[0x0][0x248] ;  /* 0x0000920000057ab9 */ /* 0x000fe20000000800 */
[----:B------:R-:W-:-:S03]  /*36d50*/  F2FP.SATFINITE.E5M2.F32.PACK_AB_MERGE_C R16, R151, R150, RZ ;  /* 0x000000969710723e */ /* 0x000fc600048060ff */
[----:B------:R0:W-:Y:S01]  /*36d60*/  STL [R1+0xbbc], R14 ;  /* 0x000bbc0e01007387 */ /* 0x0001e20000100800 */
[----:B------:R-:W-:Y:S02]  /*36d70*/  IADD3 R232, R2, UR4, R10 ;  /* 0x0000000402e87c10 */ /* 0x000fe4000fffe00a */
[----:B------:R-:W-:Y:S01]  /*36d80*/  MOV R2, UR4 ;  /* 0x0000000400027c02 */ /* 0x000fe20008000f00 */
[----:B------:R-:W-:Y:S01]  /*36d90*/  STL [R1+0x58c], R16 ;  /* 0x00058c1001007387 */ /* 0x000fe20000100800 */
[----:B---3--:R-:W-:Y:S01]  /*36da0*/  ISETP.GE.AND P6, PT, R12, UR6, PT ;  /* 0x000000060c007c0c */ /* 0x008fe2000bfc6270 */
[----:B0-----:R-:W-:Y:S01]  /*36db0*/  VIADD R14, R14, UR5 ;  /* 0x000000050e0e7c36 */ /* 0x001fe20008000000 */
[----:B------:R-:W-:Y:S01]  /*36dc0*/  ULDC UR5, c[0x0][0x248] ;  /* 0x0000920000057ab9 */ /* 0x000fe20000000800 */
[----:B------:R-:W-:Y:S01]  /*36dd0*/  STL [R1+0x1040], R232 ;  /* 0x001040e801007387 */ /* 0x000fe20000100800 */
[----:B------:R-:W-:Y:S01]  /*36de0*/  ULDC UR6, c[0x0][0x22c] ;  /* 0x00008b0000067ab9 */ /* 0x000fe20000000800 */
[----:B------:R-:W-:Y:S01]  /*36df0*/  VIADD R10, R14, UR5 ;  /* 0x000000050e0a7c36 */ /* 0x000fe20008000000 */
[----:B------:R-:W-:Y:S01]  /*36e00*/  ULDC UR5, c[0x0][0x248] ;  /* 0x0000920000057ab9 */ /* 0x000fe20000000800 */
[----:B------:R0:W-:Y:S01]  /*36e10*/  STL [R1+0xbb8], R14 ;  /* 0x000bb80e01007387 */ /* 0x0001e20000100800 */
[----:B------:R-:W-:Y:S01]  /*36e20*/  VIADD R248, R0, 0x19d ;  /* 0x0000019d00f87836 */ /* 0x000fe20000000000 */
[----:B------:R-:W-:-:S02]  /*36e30*/  ULDC UR4, c[0x0][0x22c] ;  /* 0x00008b0000047ab9 */ /* 0x000fc40000000800 */
[----:B------:R-:W-:Y:S04]  /*36e40*/  STL [R1+0x46c], R2 ;  /* 0x00046c0201007387 */ /* 0x000fe80000100800 */
[----:B------:R1:W-:Y:S01]  /*36e50*/  STL [R1+0xc14], R10 ;  /* 0x000c140a01007387 */ /* 0x0003e20000100800 */
[----:B0-----:R-:W-:Y:S01]  /*36e60*/  VIADD R14, R10, UR5 ;  /* 0x000000050a0e7c36 */ /* 0x001fe20008000000 */
[----:B------:R-:W-:Y:S01]  /*36e70*/  ULDC UR5, c[0x0][0x248] ;  /* 0x0000920000057ab9 */ /* 0x000fe20000000800 */
[----:B-1----:R-:W-:-:S03]  /*36e80*/  VIADD R10, R0, 0xb1 ;  /* 0x000000b1000a7836 */ /* 0x002fc60000000000 */
[----:B------:R0:W-:Y:S01]  /*36e90*/  STL [R1+0xc3c], R14 ;  /* 0x000c3c0e01007387 */ /* 0x0001e20000100800 */
[----:B------:R-:W-:Y:S01]  /*36ea0*/  VIADD R2, R0, 0x1ff ;  /* 0x000001ff00027836 */ /* 0x000fe20000000000 */
[----:B------:R-:W-:Y:S01]  /*36eb0*/  ISETP.LT.AND P0, PT, R10, UR7, !P6 ;  /* 0x000000070a007c0c */ /* 0x000fe2000f701270 */
[----:B0-----:R-:W-:Y:S01]  /*36ec0*/  VIADD R14, R14, UR5 ;  /* 0x000000050e0e7c36 */ /* 0x001fe20008000000 */
[----:B------:R-:W-:Y:S02]  /*36ed0*/  ULDC UR5, c[0x0][0x248] ;  /* 0x0000920000057ab9 */ /* 0x000fe40000000800 */
[----:B------:R-:W-:Y:S01]  /*36ee0*/  ISETP.LT.AND P5, PT, R2, UR8, !P6 ;  /* 0x0000000802007c0c */ /* 0x000fe2000f7a1270 */
[----:B------:R-:W-:Y:S01]  /*36ef0*/  VIADD R2, R0, 0xb0 ;  /* 0x000000b000027836 */ /* 0x000fe20000000000 */
[----:B------:R-:W-:Y:S01]  /*36f00*/  ULDC UR8, c[0x0][0x22c] ;  /* 0x00008b0000087ab9 */ /* 0x000fe20000000800 */
[----:B------:R0:W-:Y:S06]  /*36f10*/  STL [R1+0xca4], R14 ;  /* 0x000ca40e01007387 */ /* 0x0001ec0000100800 */
[----:B------:R-:W-:-:S02]  /*36f20*/  @P0 LOP3.LUT R3, R3, 0x1000000, RZ, 0xfc, !PT ;  /* 0x0100000003030812 */ /* 0x000fc400078efcff */
[----:B------:R-:W-:Y:S01]  /*36f30*/  ISETP.LT.AND P0, PT, R2, UR6, !P6 ;  /* 0x0000000602007c0c */ /* 0x000fe2000f701270 */
[----:B0-----:R-:W-:Y:S01]  /*36f40*/  VIADD R14, R14, UR5 ;  /* 0x000000050e0e7c36 */ /* 0x001fe20008000000 */
[----:B------:R-:W-:Y:S01]  /*36f50*/  ULDC UR5, c[0x0][0x248] ;  /* 0x0000920000057ab9 */ /* 0x000fe20000000800 */
[----:B------:R-:W-:Y:S01]  /*36f60*/  VIADD R2, R0, 0xaf ;  /* 0x000000af00027836 */ /* 0x000fe20000000000 */
[----:B------:R-:W-:Y:S01]  /*36f70*/  LOP3.LUT R3, R3, 0xff7fffff, RZ, 0xc0, !PT ;  /* 0xff7fffff03037812 */ /* 0x000fe200078ec0ff */
[----:B------:R-:W-:Y:S01]  /*36f80*/  VIADD R10, R14, UR5 ;  /* 0x000000050e0a7c36 */ /* 0x000fe20008000000 */
[----:B------:R-:W-:Y:S01]  /*36f90*/  STL [R1+0xccc], R14 ;  /* 0x000ccc0e01007387 */ /* 0x000fe20000100800 */
[----:B------:R-:W-:Y:S01]  /*36fa0*/  ULDC UR5, c[0x0][0x248] ;  /* 0x0000920000057ab9 */ /* 0x000fe20000000800 */
[----:B------:R-:W-:Y:S02]  /*36fb0*/  ULDC UR6, c[0x0][0x22c] ;  /* 0x00008b0000067ab9 */ /* 0x000fe40000000800 */
[----:B------:R0:W-:Y:S03]  /*36fc0*/  STL [R1+0xd1c], R10 ;  /* 0x000d1c0a01007387 */ /* 0x0001e60000100800 */
[----:B------:R-:W-:Y:S01]  /*36fd0*/  @P0 LOP3.LUT R3, R3, 0x800000, RZ, 0xfc, !PT ;  /* 0x0080000003030812 */ /* 0x000fe200078efcff */
[----:B0-----:R-:W-:Y:S01]  /*36fe0*/  VIADD R10, R10, UR5 ;  /* 0x000000050a0a7c36 */ /* 0x001fe20008000000 */
[----:B------:R-:W-:-:S04]  /*36ff0*/  ULDC UR5, c[0x0][0x248] ;  /* 0x0000920000057ab9 */ /* 0x000fc80000000800 */
[----:B------:R0:W-:Y:S01]  /*37000*/  STL [R1+0xd4c], R10 ;  /* 0x000d4c0a01007387 */ /* 0x0001e20000100800 */
[----:B------:R-:W-:Y:S01]  /*37010*/  ISETP.LT.AND P0, PT, R2, UR6, !P6 ;  /* 0x0000000602007c0c */ /* 0x000fe2000f701270 */
[----:B------:R-:W-:Y:S01]  /*37020*/  ULDC UR6, c[0x0][0x248] ;  /* 0x0000920000067ab9 */ /* 0x000fe20000000800 */
[----:B0-----:R-:W-:Y:S01]  /*37030*/  VIADD R10, R10, UR5 ;  /* 0x000000050a0a7c36 */ /* 0x001fe20008000000 */
[----:B------:R-:W-:-:S04]  /*37040*/  ULDC UR5, c[0x0][0x244] ;  /* 0x0000910000057ab9 */ /* 0x000fc80000000800 */
[----:B------:R0:W-:Y:S02]  /*37050*/  STL [R1+0xd74], R10 ;  /* 0x000d740a01007387 */ /* 0x0001e40000100800 */
[----:B0-----:R-:W-:Y:S01]  /*37060*/  VIADD R10, R10, UR6 ;  /* 0x000000060a0a7c36 */ /* 0x001fe20008000000 */
[----:B------:R-:W-:-:S03]  /*37070*/  ULDC UR6, c[0x0][0x248] ;  /* 0x0000920000067ab9 */ /* 0x000fc60000000800 */
[----:B------:R-:W-:Y:S01]  /*37080*/  VIADD R14, R10, UR6 ;  /* 0x000000060a0e7c36 */ /* 0x000fe20008000000 */
[----:B------:R0:W-:Y:S01]  /*37090*/  STL [R1+0xe28], R10 ;  /* 0x000e280a01007387 */ /* 0x0001e20000100800 */
[----:B------:R-:W-:Y:S01]  /*370a0*/  LOP3.LUT R3, R3, 0xffbfffff, RZ, 0xc0, !PT ;  /* 0xffbfffff03037812 */ /* 0x000fe200078ec0ff */
[----:B------:R-:W-:Y:S01]  /*370b0*/  IMAD R2, R12, UR5, RZ ;  /* 0x000000050c027c24 */ /* 0x000fe2000f8e02ff */
[----:B------:R-:W-:Y:S01]  /*370c0*/  ULDC UR5, c[0x0][0x248] ;  /* 0x0000920000057ab9 */ /* 0x000fe20000000800 */
[----:B------:R1:W-:Y:S01]  /*370d0*/  STL [R1+0xe2c], R14 ;  /* 0x000e2c0e01007387 */ /* 0x0003e20000100800 */
[----:B------:R-:W-:-:S03]  /*370e0*/  ULDC.64 UR6, c[0x0][0x220] ;  /* 0x0000880000067ab9 */ /* 0x000fc60000000a00 */
[----:B------:R-:W2:Y:S01]  /*370f0*/  LDL.LU R19, [R1+0x1028] ;  /* 0x0010280001137983 */ /* 0x000ea20000300800 */
[----:B------:R-:W-:Y:S01]  /*37100*/  @P0 LOP3.LUT R3, R3, 0x400000, RZ, 0xfc, !PT ;  /* 0x0040000003030812 */ /* 0x000fe200078efcff */
[----:B------:R-:W-:Y:S01]  /*37110*/  VIADD R12, R0, 0xae ;  /* 0x000000ae000c7836 */ /* 0x000fe20000000000 */
[----:B0-----:R-:W-:Y:S01]  /*37120*/  IADD3 R10, P0, R2, UR6, RZ ;  /* 0x00000006020a7c10 */ /* 0x001fe2000ff1e0ff */
[----:B------:R-:W-:Y:S01]  /*37130*/  ULDC UR6, c[0x0][0x248] ;  /* 0x0000920000067ab9 */ /* 0x000fe20000000800 */
[----:B-1----:R-:W-:Y:S01]  /*37140*/  VIADD R14, R14, UR5 ;  /* 0x000000050e0e7c36 */ /* 0x002fe20008000000 */
[----:B------:R-:W-:Y:S01]  /*37150*/  ULDC UR5, c[0x0][0x248] ;  /* 0x0000920000057ab9 */ /* 0x000fe20000000800 */
[----:B------:R-:W-:Y:S01]  /*37160*/  ISETP.LT.AND P1, PT, R12, UR8, !P6 ;  /* 0x000000080c007c0c */ /* 0x000fe2000f721270 */
[----:B------:R-:W-:Y:S01]  /*37170*/  VIADD R249, R0, 0x1bd ;  /* 0x000001bd00f97836 */ /* 0x000fe20000000000 */
[----:B------:R-:W-:Y:S01]  /*37180*/  LEA.HI.X.SX32 R2, R2, UR7, 0x1, P0 ;  /* 0x0000000702027c11 */ /* 0x000fe200080f0eff */
[----:B------:R0:W-:Y:S01]  /*37190*/  STL [R1+0xe30], R14 ;  /* 0x000e300e01007387 */ /* 0x0001e20000100800 */
[----:B------:R-:W-:Y:S01]  /*371a0*/  IADD3 R12, P0, R13, R10, RZ ;  /* 0x0000000a0d0c7210 */ /* 0x000fe20007f1e0ff */
[----:B------:R-:W-:Y:S01]  /*371b0*/  ULDC UR7, c[0x0][0x22c] ;  /* 0x00008b0000077ab9 */ /* 0x000fe20000000800 */
[----:B------:R-:W-:Y:S01]  /*371c0*/  LOP3.LUT R3, R3, 0xffdfffff, RZ, 0xc0, !PT ;  /* 0xffdfffff03037812 */ /* 0x000fe200078ec0ff */
[C---:B------:R-:W-:Y:S01]  /*371d0*/  VIADD R143, R0.reuse, 0xac ;  /* 0x000000ac008f7836 */ /* 0x040fe20000000000 */
[----:B------:R-:W-:Y:S01]  /*371e0*/  LEA.HI.X.SX32 R13, R13, R2, 0x1, P0 ;  /* 0x000000020d0d7211 */ /* 0x000fe200000f0eff */
[----:B------:R-:W-:Y:S01]  /*371f0*/  VIADD R27, R0, 0xab ;  /* 0x000000ab001b7836 */ /* 0x000fe20000000000 */
[----:B------:R-:W-:Y:S01]  /*37200*/  ULDC UR8, c[0x0][0x22c] ;  /* 0x00008b0000087ab9 */ /* 0x000fe20000000800 */
[----:B0-----:R-:W-:Y:S01]  /*37210*/  VIADD R14, R14, UR5 ;  /* 0x000000050e0e7c36 */ /* 0x001fe20008000000 */
[----:B------:R-:W-:-:S03]  /*37220*/  ULDC UR5, c[0x0][0x248] ;  /* 0x0000920000057ab9 */ /* 0x000fc60000000800 */
[----:B------:R-:W-:Y:S01]  /*37230*/  VIADD R16, R14, UR5 ;  /* 0x000000050e107c36 */ /* 0x000fe20008000000 */
[----:B------:R0:W-:Y:S01]  /*37240*/  STL [R1+0xe34], R14 ;  /* 0x000e340e01007387 */ /* 0x0001e20000100800 */
[----:B------:R-:W-:Y:S02]  /*37250*/  ULDC UR5, c[0x0][0x248] ;  /* 0x0000920000057ab9 */ /* 0x000fe40000000800 */
[----:B------:R-:W-:Y:S01]  /*37260*/  VIADD R18, R16, UR6 ;  /* 0x0000000610127c36 */ /* 0x000fe20008000000 */
[----:B------:R1:W-:Y:S01]  /*37270*/  STL [R1+0x1038], R12 ;  /* 0x0010380c01007387 */ /* 0x0003e20000100800 */
[----:B------:R-:W-:Y:S01]  /*37280*/  @P1 LOP3.LUT R3, R3, 0x200000, RZ, 0xfc, !PT ;  /* 0x0020000003031812 */ /* 0x000fe200078efcff */
[----:B------:R-:W-:Y:S01]  /*37290*/  VIADD R138, R0, 0xaa ;  /* 0x000000aa008a7836 */ /* 0x000fe20000000000 */
[----:B------:R-:W-:Y:S01]  /*372a0*/  ULDC UR6, c[0x0][0x22c] ;  /* 0x00008b0000067ab9 */ /* 0x000fe20000000800 */
[C---:B0-----:R-:W-:Y:S01]  /*372b0*/  IADD3 R14, P0, R15.reuse, R10, RZ ;  /* 0x0000000a0f0e7210 */ /* 0x041fe20007f1e0ff */
[----:B------:R-:W-:Y:S03]  /*372c0*/  STL [R1+0x1034], R13 ;  /* 0x0010340d01007387 */ /* 0x000fe60000100800 */
[----:B------:R-:W-:Y:S01]  /*372d0*/  LEA.HI.X.SX32 R15, R15, R2, 0x1, P0 ;  /* 0x000000020f0f7211 */ /* 0x000fe200000f0eff */
[----:B------:R0:W-:Y:S01]  /*372e0*/  STL [R1+0xe38], R16 ;  /* 0x000e381001007387 */ /* 0x0001e20000100800 */
[----:B-1----:R-:W-:Y:S01]  /*372f0*/  VIADD R12, R18, UR5 ;  /* 0x00000005120c7c36 */ /* 0x002fe20008000000 */
[----:B------:R-:W-:-:S02]  /*37300*/  ULDC UR5, c[0x0][0x248] ;  /* 0x0000920000057ab9 */ /* 0x000fc40000000800 */
[----:B------:R-:W-:Y:S01]  /*37310*/  STL [R1+0x1044], R14 ;  /* 0x0010440e01007387 */ /* 0x000fe20000100800 */
[----:B0-----:R-:W-:-:S03]  /*37320*/  IADD3 R16, P0, R11, R10, RZ ;  /* 0x0000000a0b107210 */ /* 0x001fc60007f1e0ff */
[----:B------:R-:W-:Y:S01]  /*37330*/  STL [R1+0xe3c], R18 ;  /* 0x000e3c1201007387 */ /* 0x000fe20000100800 */
[----:B------:R-:W-:-:S03]  /*37340*/  LEA.HI.X.SX32 R17, R11, R2, 0x1, P0 ;  /* 0x000000020b117211 */ /* 0x000fc600000f0eff */
[----:B------:R-:W-:Y:S04]  /*37350*/  STL [R1+0x103c], R15 ;  /* 0x00103c0f01007387 */ /* 0x000fe80000100800 */
[----:B------:R0:W-:Y:S04]  /*37360*/  STL [R1+0x1048], R10 ;  /* 0x0010480a01007387 */ /* 0x0001e80000100800 */
[----:B------:R-:W-:Y:S04]  /*37370*/  STL [R1+0xe40], R12 ;  /* 0x000e400c01007387 */ /* 0x000fe80000100800 */
[----:B------:R-:W-:Y:S01]  /*37380*/  STL [R1+0x1054], R16 ;  /* 0x0010541001007387 */ /* 0x000fe20000100800 */
[----:B0-----:R-:W-:Y:S01]  /*37390*/  VIADD R10, R12, UR5 ;  /* 0x000000050c0a7c36 */ /* 0x001fe20008000000 */
[----:B------:R-:W-:-:S02]  /*373a0*/  ULDC UR5, c[0x0][0x248] ;  /* 0x0000920000057ab9 */ /* 0x000fc40000000800 */
[----:B------:R-:W-:Y:S04]  /*373b0*/  STL [R1+0x1050], R17 ;  /* 0x0010501101007387 */ /* 0x000fe80000100800 */
[----:B------:R0:W-:Y:S04]  /*373c0*/  STL [R1+0x104c], R2 ;  /* 0x00104c0201007387 */ /* 0x0001e80000100800 */
[----:B------:R1:W-:Y:S01]  /*373d0*/  STL [R1+0xe44], R10 ;  /* 0x000e440a01007387 */ /* 0x0003e20000100800 */
[----:B0-----:R-:W-:Y:S01]  /*373e0*/  VIADD R2, R10, UR5 ;  /* 0x000000050a027c36 */ /* 0x001fe20008000000 */
[----:B------:R-:W-:Y:S01]  /*373f0*/  ULDC UR5, c[0x0][0x248] ;  /* 0x0000920000057ab9 */ /* 0x000fe20000000800 */
[----:B------:R-:W-:-:S02]  /*37400*/  VIADD R12, R0, 0xeb ;  /* 0x000000eb000c7836 */ /* 0x000fc40000000000 */
[----:B-1----:R-:W-:Y:S01]  /*37410*/  VIADD R10, R0, 0xea ;  /* 0x000000ea000a7836 */ /* 0x002fe20000000000 */
[----:B--2---:R-:W-:-:S05]  /*37420*/  LOP3.LUT R13, R19, 0x300, RZ, 0xc0, !PT ;  /* 0x00000300130d7812 */ /* 0x004fca00078ec0ff */
[----:B------:R-:W-:Y:S04]  /*37430*/  STL [R1+0x1058], R13 ;  /* 0x0010580d01007387 */ /* 0x000fe80000100800 */
        /* <DEDUP_REMOVED lines=80> */
[----:B------:R-:W-:Y:S01]  /*37940*/  LOP3.LUT R3, R3, 0xffefffff, RZ, 0xc0, !PT ;  /* 0xffefffff03037812 */ /* 0x000fe200078ec0ff */
[C---:B------:R-:W-:Y:S01]  /*37950*/  VIADD R18, R0.reuse, 0xad ;  /* 0x000000ad00127836 */ /* 0x040fe20000000000 */
[----:B------:R-:W-:Y:S02]  /*37960*/  ULDC UR5, c[0x0][0x22c] ;  /* 0x00008b0000057ab9 */ /* 0x000fe40000000800 */
[----:B------:R0:W-:Y:S02]  /*37970*/  STL [R1+0xeb4], R2 ;  /* 0x000eb40201007387 */ /* 0x0001e40000100800 */
[----:B0-----:R-:W-:-:S05]  /*37980*/  VIADD R2, R0, 0xe9 ;  /* 0x000000e900027836 */ /* 0x001fca0000000000 */
[----:B------:R0:W-:Y:S04]  /*37990*/  STL [R1], R2 ;  /* 0x0000000201007387 */ /* 0x0001e80000100800 */
[----:B------:R1:W-:Y:S01]  /*379a0*/  STL [R1+0x4], R10 ;  /* 0x0000040a01007387 */ /* 0x0003e20000100800 */
[----:B0-----:R-:W-:-:S03]  /*379b0*/  VIADD R2, R0, 0xec ;  /* 0x000000ec00027836 */ /* 0x001fc60000000000 */
[----:B------:R0:W-:Y:S01]  /*379c0*/  STL [R1+0x8], R12 ;  /* 0x0000080c01007387 */ /* 0x0001e20000100800 */
[----:B-1----:R-:W-:-:S03]  /*379d0*/  VIADD R10, R0, 0xed ;  /* 0x000000ed000a7836 */ /* 0x002fc60000000000 */
[----:B------:R1:W-:Y:S01]  /*379e0*/  STL [R1+0xc], R2 ;  /* 0x00000c0201007387 */ /* 0x0003e20000100800 */
[----:B0-----:R-:W-:-:S03]  /*379f0*/  VIADD R12, R0, 0xee ;  /* 0x000000ee000c7836 */ /* 0x001fc60000000000 */
[----:B------:R0:W-:Y:S01]  /*37a00*/  STL [R1+0x10], R10 ;  /* 0x0000100a01007387 */ /* 0x0001e20000100800 */
[----:B-1----:R-:W-:-:S03]  /*37a10*/  VIADD R2, R0, 0xef ;  /* 0x000000ef00027836 */ /* 0x002fc60000000000 */
[----:B------:R1:W-:Y:S04]  /*37a20*/  STL [R1+0x14], R12 ;  /* 0x0000140c01007387 */ /* 0x0003e80000100800 */
[----:B------:R2:W-:Y:S01]  /*37a30*/  STL [R1+0x18], R2 ;  /* 0x0000180201007387 */ /* 0x0005e20000100800 */
[C---:B0-----:R-:W-:Y:S02]  /*37a40*/  VIADD R10, R0.reuse, 0xf0 ;  /* 0x000000f0000a7836 */ /* 0x041fe40000000000 */
[----:B-1----:R-:W-:-:S03]  /*37a50*/  VIADD R12, R0, 0xf1 ;  /* 0x000000f1000c7836 */ /* 0x002fc60000000000 */
[----:B------:R0:W-:Y:S01]  /*37a60*/  STL [R1+0x1c], R10 ;  /* 0x00001c0a01007387 */ /* 0x0001e20000100800 */
[----:B--2---:R-:W-:-:S03]  /*37a70*/  VIADD R2, R0, 0xf2 ;  /* 0x000000f200027836 */ /* 0x004fc60000000000 */
        /* <DEDUP_REMOVED lines=23> */
[----:B--2---:R-:W-:-:S05]  /*37bf0*/  VIADD R2, R0, 0xfe ;  /* 0x000000fe00027836 */ /* 0x004fca0000000000 */
        /* <DEDUP_REMOVED lines=8> */
[----:B------:R1:W-:Y:S01]  /*37c80*/  STL [R1+0x64], R12 ;  /* 0x0000640c01007387 */ /* 0x0003e20000100800 */
[----:B0-----:R-:W-:-:S03]  /*37c90*/  VIADD R2, R0, 0x104 ;  /* 0x0000010400027836 */ /* 0x001fc60000000000 */
[----:B------:R0:W-:Y:S04]  /*37ca0*/  STL [R1+0x68], R10 ;  /* 0x0000680a01007387 */ /* 0x0001e80000100800 */
[----:B------:R2:W-:Y:S01]  /*37cb0*/  STL [R1+0x6c], R2 ;  /* 0x00006c0201007387 */ /* 0x0005e20000100800 */
[C---:B-1----:R-:W-:Y:S02]  /*37cc0*/  VIADD R12, R0.reuse, 0x105 ;  /* 0x00000105000c7836 */ /* 0x042fe40000000000 */
[----:B0-----:R-:W-:-:S03]  /*37cd0*/  VIADD R10, R0, 0x106 ;  /* 0x00000106000a7836 */ /* 0x001fc60000000000 */
        /* <DEDUP_REMOVED lines=47> */
[C---:B-1----:R-:W-:Y:S02]  /*37fd0*/  VIADD R10, R0.reuse, 0x11e ;  /* 0x0000011e000a7836 */ /* 0x042fe40000000000 */
[----:B--2---:R-:W-:-:S03]  /*37fe0*/  VIADD R2, R0, 0x120 ;  /* 0x0000012000027836 */ /* 0x004fc60000000000 */
[----:B------:R0:W-:Y:S04]  /*37ff0*/  STL [R1+0xd4], R10 ;  /* 0x0000d40a01007387 */ /* 0x0001e80000100800 */
        /* <DEDUP_REMOVED lines=243> */
[----:B------:R-:W-:Y:S01]  /*38f30*/  STL [R1+0x1064], R248 ;  /* 0x001064f801007387 */ /* 0x000fe20000100800 */
[----:B0-----:R-:W-:-:S03]  /*38f40*/  VIADD R12, R0, 0x19f ;  /* 0x0000019f000c7836 */ /* 0x001fc60000000000 */
[----:B------:R0:W-:Y:S01]  /*38f50*/  STL [R1+0x2cc], R2 ;  /* 0x0002cc0201007387 */ /* 0x0001e20000100800 */
[C---:B-1----:R-:W-:Y:S02]  /*38f60*/  VIADD R10, R0.reuse, 0x1a0 ;  /* 0x000001a0000a7836 */ /* 0x042fe40000000000 */
[----:B0-----:R-:W-:-:S05]  /*38f70*/  VIADD R2, R0, 0x19e ;  /* 0x0000019e00027836 */ /* 0x001fca0000000000 */
        /* <DEDUP_REMOVED lines=55> */
[----:B------:R-:W-:Y:S04]  /*392f0*/  STL [R1+0x344], R12 ;  /* 0x0003440c01007387 */ /* 0x000fe80000100800 */
[----:B------:R1:W-:Y:S01]  /*39300*/  STL [R1+0x348], R10 ;  /* 0x0003480a01007387 */ /* 0x0003e20000100800 */
[----:B0-----:R-:W-:-:S03]  /*39310*/  VIADD R2, R0, 0x1bc ;  /* 0x000001bc00027836 */ /* 0x001fc60000000000 */
[----:B------:R-:W-:Y:S01]  /*39320*/  STL [R1+0x1068], R249 ;  /* 0x001068f901007387 */ /* 0x000fe20000100800 */
[----:B-1----:R-:W-:-:S03]  /*39330*/  VIADD R10, R0, 0x1be ;  /* 0x000001be000a7836 */ /* 0x002fc60000000000 */
[----:B------:R0:W-:Y:S01]  /*39340*/  STL [R1+0x34c], R2 ;  /* 0x00034c0201007387 */ /* 0x0001e20000100800 */
[----:B------:R-:W-:-:S03]  /*39350*/  VIADD R12, R0, 0x1c0 ;  /* 0x000001c0000c7836 */ /* 0x000fc60000000000 */
[----:B------:R1:W-:Y:S01]  /*39360*/  STL [R1+0x354], R10 ;  /* 0x0003540a01007387 */ /* 0x0003e20000100800 */
[C---:B0-----:R-:W-:Y:S02]  /*39370*/  VIADD R2, R0.reuse, 0x1bf ;  /* 0x000001bf00027836 */ /* 0x041fe40000000000 */
[----:B-1----:R-:W-:-:S03]  /*39380*/  VIADD R10, R0, 0x1c1 ;  /* 0x000001c1000a7836 */ /* 0x002fc60000000000 */
        /* <DEDUP_REMOVED lines=85> */
[----:B------:R1:W-:Y:S01]  /*398e0*/  STL [R1+0x404], R12 ;  /* 0x0004040c01007387 */ /* 0x0003e20000100800 */
[----:B------:R-:W-:-:S03]  /*398f0*/  ISETP.LT.AND P0, PT, R18, UR7, !P6 ;  /* 0x0000000712007c0c */ /* 0x000fc6000f701270 */
[----:B------:R2:W-:Y:S01]  /*39900*/  STL [R1+0x408], R10 ;  /* 0x0004080a01007387 */ /* 0x0005e20000100800 */
[C---:B0-----:R-:W-:Y:S01]  /*39910*/  VIADD R2, R0.reuse, 0x1ec ;  /* 0x000001ec00027836 */ /* 0x041fe20000000000 */
[----:B------:R-:W-:Y:S01]  /*39920*/  MOV R248, UR4 ;  /* 0x0000000400f87c02 */ /* 0x000fe20008000f00 */
[----:B------:R-:W-:Y:S01]  /*39930*/  ULDC UR4, c[0x0][0x22c] ;  /* 0x00008b0000047ab9 */ /* 0x000fe20000000800 */
[C---:B-1----:R-:W-:Y:S02]  /*39940*/  VIADD R12, R0.reuse, 0x1ed ;  /* 0x000001ed000c7836 */ /* 0x042fe40000000000 */
[----:B------:R0:W-:Y:S01]  /*39950*/  STL [R1+0x40c], R2 ;  /* 0x00040c0201007387 */ /* 0x0001e20000100800 */
[C---:B------:R-:W-:Y:S02]  /*39960*/  VIADD R13, R0.reuse, 0x1f6 ;  /* 0x000001f6000d7836 */ /* 0x040fe40000000000 */
[C---:B------:R-:W-:Y:S01]  /*39970*/  VIADD R136, R0.reuse, 0xa9 ;  /* 0x000000a900887836 */ /* 0x040fe20000000000 */
[----:B------:R-:W-:Y:S01]  /*39980*/  MOV R249, UR33 ;  /* 0x0000002100f97c02 */ /* 0x000fe20008000f00 */
[C---:B--2---:R-:W-:Y:S01]  /*39990*/  VIADD R10, R0.reuse, 0x1ee ;  /* 0x000001ee000a7836 */ /* 0x044fe20000000000 */
[----:B------:R1:W-:Y:S01]  /*399a0*/  STL [R1+0x410], R12 ;  /* 0x0004100c01007387 */ /* 0x0003e20000100800 */
[----:B------:R-:W-:Y:S01]  /*399b0*/  @P0 LOP3.LUT R3, R3, 0x100000, RZ, 0xfc, !PT ;  /* 0x0010000003030812 */ /* 0x000fe200078efcff */
[----:B------:R-:W-:Y:S01]  /*399c0*/  ULDC UR33, c[0x0][0x22c] ;  /* 0x00008b0000217ab9 */ /* 0x000fe20000000800 */
[C---:B------:R-:W-:Y:S01]  /*399d0*/  VIADD R28, R0.reuse, 0xa8 ;  /* 0x000000a8001c7836 */ /* 0x040fe20000000000 */
[----:B------:R2:W-:Y:S01]  /*399e0*/  STL [R1+0x414], R10 ;  /* 0x0004140a01007387 */ /* 0x0005e20000100800 */
[C---:B0-----:R-:W-:Y:S01]  /*399f0*/  VIADD R2, R0.reuse, 0x1ef ;  /* 0x000001ef00027836 */ /* 0x041fe20000000000 */
[----:B------:R-:W-:Y:S01]  /*39a00*/  ULDC UR7, c[0x0][0x22c] ;  /* 0x00008b0000077ab9 */ /* 0x000fe20000000800 */
[----:B-1----:R-:W-:-:S03]  /*39a10*/  VIADD R12, R0, 0x1f0 ;  /* 0x000001f0000c7836 */ /* 0x002fc60000000000 */
[----:B------:R0:W-:Y:S01]  /*39a20*/  STL [R1+0x418], R2 ;  /* 0x0004180201007387 */ /* 0x0001e20000100800 */
[----:B--2---:R-:W-:-:S03]  /*39a30*/  VIADD R10, R0, 0x1f1 ;  /* 0x000001f1000a7836 */ /* 0x004fc60000000000 */
[----:B------:R1:W-:Y:S01]  /*39a40*/  STL [R1+0x41c], R12 ;  /* 0x00041c0c01007387 */ /* 0x0003e20000100800 */
[----:B------:R-:W-:Y:S01]  /*39a50*/  ISETP.LT.AND P0, PT, R143, UR4, !P6 ;  /* 0x000000048f007c0c */ /* 0x000fe2000f701270 */
[----:B------:R-:W-:Y:S02]  /*39a60*/  ULDC UR4, c[0x0][0x22c] ;  /* 0x00008b0000047ab9 */ /* 0x000fe40000000800 */
[----:B------:R2:W-:Y:S01]  /*39a70*/  STL [R1+0x420], R10 ;  /* 0x0004200a01007387 */ /* 0x0005e20000100800 */
[C---:B0-----:R-:W-:Y:S02]  /*39a80*/  VIADD R2, R0.reuse, 0x1f2 ;  /* 0x000001f200027836 */ /* 0x041fe40000000000 */
[----:B-1----:R-:W-:-:S03]  /*39a90*/  VIADD R12, R0, 0x1f3 ;  /* 0x000001f3000c7836 */ /* 0x002fc60000000000 */
[----:B------:R0:W-:Y:S01]  /*39aa0*/  STL [R1+0x424], R2 ;  /* 0x0004240201007387 */ /* 0x0001e20000100800 */
[----:B--2---:R-:W-:-:S03]  /*39ab0*/  VIADD R10, R0, 0x1f4 ;  /* 0x000001f4000a7836 */ /* 0x004fc60000000000 */
[----:B------:R-:W-:Y:S04]  /*39ac0*/  STL [R1+0x428], R12 ;  /* 0x0004280c01007387 */ /* 0x000fe80000100800 */
[----:B------:R-:W-:Y:S01]  /*39ad0*/  STL [R1+0x42c], R10 ;  /* 0x00042c0a01007387 */ /* 0x000fe20000100800 */
[----:B0-----:R-:W-:-:S03]  /*39ae0*/  VIADD R2, R0, 0x1f5 ;  /* 0x000001f500027836 */ /* 0x001fc60000000000 */
[----:B------:R0:W-:Y:S01]  /*39af0*/  STL [R1+0x106c], R13 ;  /* 0x00106c0d01007387 */ /* 0x0001e20000100800 */
[----:B------:R-:W-:-:S03]  /*39b00*/  LOP3.LUT R3, R3, 0xfff7ffff, RZ, 0xc0, !PT ;  /* 0xfff7ffff03037812 */ /* 0x000fc600078ec0ff */
[----:B------:R-:W-:Y:S01]  /*39b10*/  STL [R1+0x430], R2 ;  /* 0x0004300201007387 */ /* 0x000fe20000100800 */
[----:B0-----:R-:W-:Y:S01]  /*39b20*/  MOV R13, UR32 ;  /* 0x00000020000d7c02 */ /* 0x001fe20008000f00 */
[----:B------:R-:W-:Y:S01]  /*39b30*/  ULDC UR32, c[0x0][0x22c] ;  /* 0x00008b0000207ab9 */ /* 0x000fe20000000800 */
[----:B------:R-:W-:-:S03]  /*39b40*/  @P0 LOP3.LUT R3, R3, 0x80000, RZ, 0xfc, !PT ;  /* 0x0008000003030812 */ /* 0x000fc600078efcff */
[----:B------:R0:W-:Y:S01]  /*39b50*/  STL [R1+0x460], R13 ;  /* 0x0004600d01007387 */ /* 0x0001e20000100800 */
[----:B------:R-:W-:Y:S01]  /*39b60*/  ISETP.LT.AND P2, PT, R138, UR32, !P6 ;  /* 0x000000208a007c0c */ /* 0x000fe2000f741270 */
[C---:B------:R-:W-:Y:S01]  /*39b70*/  VIADD R30, R0.reuse, 0xa7 ;  /* 0x000000a7001e7836 */ /* 0x040fe20000000000 */
[----:B------:R-:W-:Y:S01]  /*39b80*/  LOP3.LUT R3, R3, 0xfffbffff, RZ, 0xc0, !PT ;  /* 0xfffbffff03037812 */ /* 0x000fe200078ec0ff */
[----:B------:R-:W-:Y:S01]  /*39b90*/  VIADD R24, R0, 0xa6 ;  /* 0x000000a600187836 */ /* 0x000fe20000000000 */
[----:B------:R-:W-:Y:S01]  /*39ba0*/  ISETP.LT.AND P1, PT, R136, UR33, !P6 ;  /* 0x0000002188007c0c */ /* 0x000fe2000f721270 */
[----:B------:R-:W-:Y:S01]  /*39bb0*/  ULDC UR32, c[0x0][0x22c] ;  /* 0x00008b0000207ab9 */ /* 0x000fe20000000800 */
[C---:B------:R-:W-:Y:S01]  /*39bc0*/  VIADD R29, R0.reuse, 0xa5 ;  /* 0x000000a5001d7836 */ /* 0x040fe20000000000 */
[----:B------:R-:W-:Y:S01]  /*39bd0*/  ULDC UR33, c[0x0][0x22c] ;  /* 0x00008b0000217ab9 */ /* 0x000fe20000000800 */
[C---:B------:R-:W-:Y:S01]  /*39be0*/  VIADD R31, R0.reuse, 0xa4 ;  /* 0x000000a4001f7836 */ /* 0x040fe20000000000 */
[----:B0-----:R-:W-:Y:S01]  /*39bf0*/  MOV R13, UR61 ;  /* 0x0000003d000d7c02 */ /* 0x001fe20008000f00 */
[----:B------:R-:W-:Y:S01]  /*39c00*/  ULDC UR61, c[0x0][0x22c] ;  /* 0x00008b00003d7ab9 */ /* 0x000fe20000000800 */
[C---:B------:R-:W-:Y:S01]  /*39c10*/  VIADD R34, R0.reuse, 0xa3 ;  /* 0x000000a300227836 */ /* 0x040fe20000000000 */
[----:B------:R-:W-:Y:S01]  /*39c20*/  ISETP.LT.AND P0, PT, R27, UR61, !P6 ;  /* 0x0000003d1b007c0c */ /* 0x000fe2000f701270 */
[----:B------:R-:W-:Y:S01]  /*39c30*/  ULDC UR61, c[0x0][0x22c] ;  /* 0x00008b00003d7ab9 */ /* 0x000fe20000000800 */
[C---:B------:R-:W-:Y:S01]  /*39c40*/  VIADD R32, R0.reuse, 0xa2 ;  /* 0x000000a200207836 */ /* 0x040fe20000000000 */
[----:B------:R-:W2:Y:S01]  /*39c50*/  LDL.LU R143, [R1+0x10] ;  /* 0x00001000018f7983 */ /* 0x000ea20000300800 */
[----:B------:R-:W-:-:S02]  /*39c60*/  VIADD R33, R0, 0xa1 ;  /* 0x000000a100217836 */ /* 0x000fc40000000000 */
[C---:B------:R-:W-:Y:S01]  /*39c70*/  VIADD R35, R0.reuse, 0xa0 ;  /* 0x000000a000237836 */ /* 0x040fe20000000000 */
[----:B------:R-:W3:Y:S01]  /*39c80*/  LDL.LU R27, [R1+0xc] ;  /* 0x00000c00011b7983 */ /* 0x000ee20000300800 */
[C---:B------:R-:W-:Y:S02]  /*39c90*/  VIADD R38, R0.reuse, 0x9f ;  /* 0x0000009f00267836 */ /* 0x040fe40000000000 */
[----:B------:R-:W-:Y:S01]  /*39ca0*/  VIADD R36, R0, 0x9e ;  /* 0x0000009e00247836 */ /* 0x000fe20000000000 */
[----:B------:R-:W4:Y:S02]  /*39cb0*/  LDL.LU R138, [R1] ;  /* 0x00000000018a7983 */ /* 0x000f240000300800 */
[----:B------:R-:W-:-:S04]  /*39cc0*/  @P0 LOP3.LUT R3, R3, 0x40000, RZ, 0xfc, !PT ;  /* 0x0004000003030812 */ /* 0x000fc800078efcff */
[----:B------:R-:W-:-:S04]  /*39cd0*/  LOP3.LUT R3, R3, 0xfffdffff, RZ, 0xc0, !PT ;  /* 0xfffdffff03037812 */ /* 0x000fc800078ec0ff */
[----:B------:R-:W-:Y:S02]  /*39ce0*/  @P2 LOP3.LUT R3, R3, 0x20000, RZ, 0xfc, !PT ;  /* 0x0002000003032812 */ /* 0x000fe400078efcff */
[----:B------:R-:W-:Y:S01]  /*39cf0*/  ISETP.LT.AND P0, PT, R28, UR4, !P6 ;  /* 0x000000041c007c0c */ /* 0x000fe2000f701270 */
[----:B------:R-:W-:Y:S01]  /*39d00*/  ULDC UR4, c[0x0][0x22c] ;  /* 0x00008b0000047ab9 */ /* 0x000fe20000000800 */
[----:B------:R-:W-:-:S04]  /*39d10*/  LOP3.LUT R3, R3, 0xfffeffff, RZ, 0xc0, !PT ;  /* 0xfffeffff03037812 */ /* 0x000fc800078ec0ff */
[----:B------:R-:W-:-:S04]  /*39d20*/  @P1 LOP3.LUT R3, R3, 0x10000, RZ, 0xfc, !PT ;  /* 0x0001000003031812 */ /* 0x000fc800078efcff */
[----:B------:R-:W-:-:S04]  /*39d30*/  LOP3.LUT R3, R3, 0xffff7fff, RZ, 0xc0, !PT ;  /* 0xffff7fff03037812 */ /* 0x000fc800078ec0ff */
[----:B------:R-:W-:Y:S02]  /*39d40*/  @P0 LOP3.LUT R3, R3, 0x8000, RZ, 0xfc, !PT ;  /* 0x0000800003030812 */ /* 0x000fe400078efcff */
[----:B------:R-:W-:Y:S01]  /*39d50*/  ISETP.LT.AND P0, PT, R30, UR61, !P6 ;  /* 0x0000003d1e007c0c */ /* 0x000fe2000f701270 */
[----:B------:R-:W-:Y:S01]  /*39d60*/  ULDC UR61, c[0x0][0x22c] ;  /* 0x00008b00003d7ab9 */ /* 0x000fe20000000800 */
[----:B------:R-:W-:Y:S01]  /*39d70*/  ISETP.LT.AND P2, PT, R24, UR32, !P6 ;  /* 0x0000002018007c0c */ /* 0x000fe2000f741270 */
[----:B------:R-:W-:Y:S01]  /*39d80*/  ULDC UR32, c[0x0][0x22c] ;  /* 0x00008b0000207ab9 */ /* 0x000fe20000000800 */
[----:B------:R-:W-:Y:S01]  /*39d90*/  LOP3.LUT R3, R3, 0xffffbfff, RZ, 0xc0, !PT ;  /* 0xffffbfff03037812 */ /* 0x000fe200078ec0ff */
[C---:B------:R-:W-:Y:S01]  /*39da0*/  VIADD R37, R0.reuse, 0x9d ;  /* 0x0000009d00257836 */ /* 0x040fe20000000000 */
[----:B------:R-:W-:Y:S01]  /*39db0*/  ISETP.LT.AND P1, PT, R29, UR33, !P6 ;  /* 0x000000211d007c0c */ /* 0x000fe2000f721270 */
[----:B------:R-:W-:Y:S01]  /*39dc0*/  ULDC UR33, c[0x0][0x22c] ;  /* 0x00008b0000217ab9 */ /* 0x000fe20000000800 */
[C---:B------:R-:W-:Y:S01]  /*39dd0*/  VIADD R39, R0.reuse, 0x9c ;  /* 0x0000009c00277836 */ /* 0x040fe20000000000 */
[----:B------:R-:W2:Y:S04]  /*39de0*/  LDL.LU R24, [R1+0x8] ;  /* 0x0000080001187983 */ /* 0x000ea80000300800 */
[----:B------:R-:W-:Y:S01]  /*39df0*/  @P0 LOP3.LUT R3, R3, 0x4000, RZ, 0xfc, !PT ;  /* 0x0000400003030812 */ /* 0x000fe200078efcff */
[----:B------:R-:W-:Y:S01]  /*39e00*/  VIADD R42, R0, 0x9b ;  /* 0x0000009b002a7836 */ /* 0x000fe20000000000 */
[----:B------:R-:W3:Y:S02]  /*39e10*/  LDL.LU R29, [R1+0x4] ;  /* 0x00000400011d7983 */ /* 0x000ee40000300800 */
[----:B------:R-:W-:-:S02]  /*39e20*/  LOP3.LUT R3, R3, 0xffffdfff, RZ, 0xc0, !PT ;  /* 0xffffdfff03037812 */ /* 0x000fc400078ec0ff */
[----:B------:R-:W-:Y:S01]  /*39e30*/  ISETP.LT.AND P0, PT, R31, UR4, !P6 ;  /* 0x000000041f007c0c */ /* 0x000fe2000f701270 */
[----:B------:R-:W-:Y:S01]  /*39e40*/  ULDC UR4, c[0x0][0x22c] ;  /* 0x00008b0000047ab9 */ /* 0x000fe20000000800 */
[----:B------:R-:W-:Y:S01]  /*39e50*/  @P2 LOP3.LUT R3, R3, 0x2000, RZ, 0xfc, !PT ;  /* 0x0000200003032812 */ /* 0x000fe200078efcff */
[----:B------:R-:W-:Y:S01]  /*39e60*/  VIADD R43, R0, 0x98 ;  /* 0x00000098002b7836 */ /* 0x000fe20000000000 */
[----:B------:R-:W3:Y:S02]  /*39e70*/  LDL.LU R30, [R1+0x14] ;  /* 0x00001400011e7983 */ /* 0x000ee40000300800 */
[----:B------:R-:W-:Y:S02]  /*39e80*/  LOP3.LUT R3, R3, 0xffffefff, RZ, 0xc0, !PT ;  /* 0xffffefff03037812 */ /* 0x000fe400078ec0ff */
[----:B------:R-:W-:Y:S01]  /*39e90*/  ISETP.LT.AND P2, PT, R32, UR32, !P6 ;  /* 0x0000002020007c0c */ /* 0x000fe2000f741270 */
[----:B------:R-:W-:Y:S01]  /*39ea0*/  ULDC UR32, c[0x0][0x22c] ;  /* 0x00008b0000207ab9 */ /* 0x000fe20000000800 */
        /* <DEDUP_REMOVED lines=8> */
[----:B------:R-:W-:Y:S01]  /*39f30*/  ISETP.LT.AND P0, PT, R34, UR61, !P6 ;  /* 0x0000003d22007c0c */ /* 0x000fe2000f701270 */
[----:B------:R-:W-:Y:S01]  /*39f40*/  ULDC UR61, c[0x0][0x22c] ;  /* 0x00008b00003d7ab9 */ /* 0x000fe20000000800 */
[----:B------:R-:W-:Y:S01]  /*39f50*/  LOP3.LUT R3, R3, 0xfffffbff, RZ, 0xc0, !PT ;  /* 0xfffffbff03037812 */ /* 0x000fe200078ec0ff */
[----:B------:R-:W-:Y:S01]  /*39f60*/  VIADD R41, R0, 0x99 ;  /* 0x0000009900297836 */ /* 0x000fe20000000000 */
[----:B------:R-:W3:Y:S09]  /*39f70*/  LDL.LU R136, [R1+0x1c] ;  /* 0x00001c0001887983 */ /* 0x000ef20000300800 */
        /* <DEDUP_REMOVED lines=13> */
[----:B------:R-:W-:Y:S02]  /*3a050*/  LOP3.LUT R3, R3, 0xffffffbf, RZ, 0xc0, !PT ;  /* 0xffffffbf03037812 */ /* 0x000fe400078ec0ff */
[----:B------:R-:W-:Y:S01]  /*3a060*/  ISETP.LT.AND P1, PT, R37, UR33, !P6 ;  /* 0x0000002125007c0c */ /* 0x000fe2000f721270 */
[----:B------:R-:W-:-:S06]  /*3a070*/  ULDC UR33, c[0x0][0x22c] ;  /* 0x00008b0000217ab9 */ /* 0x000fcc0000000800 */
        /* <DEDUP_REMOVED lines=11> */
[----:B------:R-:W-:Y:S02]  /*3a130*/  LOP3.LUT R3, R3, 0xfffffffb, RZ, 0xc0, !PT ;  /* 0xfffffffb03037812 */ /* 0x000fe400078ec0ff */
[----:B------:R-:W-:Y:S01]  /*3a140*/  ISETP.LT.AND P2, PT, R40, UR32, !P6 ;  /* 0x0000002028007c0c */ /* 0x000fe2000f741270 */
[C---:B------:R-:W-:Y:S01]  /*3a150*/  VIADD R44, R0.reuse, 0x96 ;  /* 0x00000096002c7836 */ /* 0x040fe20000000000 */
[----:B------:R-:W-:Y:S01]  /*3a160*/  ISETP.LT.AND P1, PT, R41, UR33, !P6 ;  /* 0x0000002129007c0c */ /* 0x000fe2000f721270 */
[----:B------:R-:W-:Y:S01]  /*3a170*/  ULDC UR32, c[0x0][0x22c] ;  /* 0x00008b0000207ab9 */ /* 0x000fe20000000800 */
[----:B------:R-:W-:Y:S01]  /*3a180*/  VIADD R45, R0, 0x95 ;  /* 0x00000095002d7836 */ /* 0x000fe20000000000 */
[----:B------:R-:W-:-:S04]  /*3a190*/  ULDC UR33, c[0x0][0x22c] ;  /* 0x00008b0000217ab9 */ /* 0x000fc80000000800 */
[----:B------:R-:W-:Y:S02]  /*3a1a0*/  @P0 LOP3.LUT R3, R3, 0x4, RZ, 0xfc, !PT ;  /* 0x0000000403030812 */ /* 0x000fe400078efcff */
[----:B------:R-:W-:Y:S01]  /*3a1b0*/  ISETP.LT.AND P0, PT, R43, UR4, !P6 ;  /* 0x000000042b007c0c */ /* 0x000fe2000f701270 */
[----:B------:R-:W-:Y:S01]  /*3a1c0*/  VIADD R47, R0, 0x94 ;  /* 0x00000094002f7836 */ /* 0x000fe20000000000 */
[----:B------:R-:W-:Y:S01]  /*3a1d0*/  LOP3.LUT R3, R3, 0xfffffffd, RZ, 0xc0, !PT ;  /* 0xfffffffd03037812 */ /* 0x000fe200078ec0ff */
[----:B------:R-:W-:-:S10]  /*3a1e0*/  ULDC UR4, c[0x0][0x22c] ;  /* 0x00008b0000047ab9 */ /* 0x000fd40000000800 */
[----:B------:R-:W-:Y:S02]  /*3a1f0*/  @P0 LOP3.LUT R9, R9, 0x80000000, RZ, 0xfc, !PT ;  /* 0x8000000009090812 */ /* 0x000fe400078efcff */
[----:B------:R-:W-:Y:S01]  /*3a200*/  ISETP.LT.AND P0, PT, R46, UR61, !P6 ;  /* 0x0000003d2e007c0c */ /* 0x000fe2000f701270 */
[----:B------:R-:W-:Y:S01]  /*3a210*/  VIADD R50, R0, 0x93 ;  /* 0x0000009300327836 */ /* 0x000fe20000000000 */
[----:B------:R-:W-:Y:S01]  /*3a220*/  @P2 LOP3.LUT R3, R3, 0x2, RZ, 0xfc, !PT ;  /* 0x0000000203032812 */ /* 0x000fe200078efcff */
[----:B------:R-:W-:Y:S01]  /*3a230*/  ULDC UR61, c[0x0][0x22c] ;  /* 0x00008b00003d7ab9 */ /* 0x000fe20000000800 */
[----:B------:R-:W-:Y:S01]  /*3a240*/  ISETP.LT.AND P2, PT, R44, UR32, !P6 ;  /* 0x000000202c007c0c */ /* 0x000fe2000f741270 */
[----:B------:R-:W-:Y:S01]  /*3a250*/  VIADD R48, R0, 0x92 ;  /* 0x0000009200307836 */ /* 0x000fe20000000000 */
[----:B------:R-:W-:Y:S01]  /*3a260*/  LOP3.LUT R9, R9, 0xbfffffff, RZ, 0xc0, !PT ;  /* 0xbfffffff09097812 */ /* 0x000fe200078ec0ff */
[----:B------:R-:W-:Y:S01]  /*3a270*/  ULDC UR32, c[0x0][0x22c] ;  /* 0x00008b0000207ab9 */ /* 0x000fe20000000800 */
[----:B------:R-:W-:-:S05]  /*3a280*/  LOP3.LUT R3, R3, 0xfffffffe, RZ, 0xc0, !PT ;  /* 0xfffffffe03037812 */ /* 0x000fca00078ec0ff */
[----:B------:R-:W-:Y:S02]  /*3a290*/  @P0 LOP3.LUT R9, R9, 0x40000000, RZ, 0xfc, !PT ;  /* 0x4000000009090812 */ /* 0x000fe400078efcff */
[----:B------:R-:W-:Y:S02]  /*3a2a0*/  @P1 LOP3.LUT R3, R3, 0x1, RZ, 0xfc, !PT ;  /* 0x0000000103031812 */ /* 0x000fe400078efcff */
[----:B------:R-:W-:Y:S01]  /*3a2b0*/  ISETP.LT.AND P1, PT, R45, UR33, !P6 ;  /* 0x000000212d007c0c */ /* 0x000fe2000f721270 */
[----:B------:R-:W-:Y:S01]  /*3a2c0*/  VIADD R49, R0, 0x91 ;  /* 0x0000009100317836 */ /* 0x000fe20000000000 */
[----:B------:R-:W-:Y:S01]  /*3a2d0*/  LOP3.LUT R9, R9, 0xdfffffff, RZ, 0xc0, !PT ;  /* 0xdfffffff09097812 */ /* 0x000fe200078ec0ff */
[----:B------:R-:W-:-:S03]  /*3a2e0*/  ULDC UR33, c[0x0][0x22c] ;  /* 0x00008b0000217ab9 */ /* 0x000fc60000000800 */
[----:B------:R-:W-:Y:S02]  /*3a2f0*/  @P2 LOP3.LUT R9, R9, 0x20000000, RZ, 0xfc, !PT ;  /* 0x2000000009092812 */ /* 0x000fe400078efcff */
[----:B------:R-:W-:Y:S01]  /*3a300*/  ISETP.LT.AND P0, PT, R47, UR4, !P6 ;  /* 0x000000042f007c0c */ /* 0x000fe2000f701270 */
[----:B------:R-:W-:Y:S01]  /*3a310*/  VIADD R52, R0, 0x90 ;  /* 0x0000009000347836 */ /* 0x000fe20000000000 */
[----:B------:R-:W-:Y:S01]  /*3a320*/  LOP3.LUT R9, R9, 0xefffffff, RZ, 0xc0, !PT ;  /* 0xefffffff09097812 */ /* 0x000fe200078ec0ff */
[----:B------:R-:W-:-:S03]  /*3a330*/  ULDC UR4, c[0x0][0x22c] ;  /* 0x00008b0000047ab9 */ /* 0x000fc60000000800 */
[----:B------:R-:W-:-:S04]  /*3a340*/  @P1 LOP3.LUT R9, R9, 0x10000000, RZ, 0xfc, !PT ;  /* 0x1000000009091812 */ /* 0x000fc800078efcff */
[----:B------:R-:W-:-:S04]  /*3a350*/  LOP3.LUT R9, R9, 0xf7ffffff, RZ, 0xc0, !PT ;  /* 0xf7ffffff09097812 */ /* 0x000fc800078ec0ff */
[----:B------:R-:W-:Y:S02]  /*3a360*/  @P0 LOP3.LUT R9, R9, 0x8000000, RZ, 0xfc, !PT ;  /* 0x0800000009090812 */ /* 0x000fe400078efcff */
[----:B------:R-:W-:Y:S01]  /*3a370*/  ISETP.LT.AND P0, PT, R50, UR61, !P6 ;  /* 0x0000003d32007c0c */ /* 0x000fe2000f701270 */
[----:B------:R-:W-:Y:S01]  /*3a380*/  VIADD R54, R0, 0x8f ;  /* 0x0000008f00367836 */ /* 0x000fe20000000000 */
[----:B------:R-:W-:Y:S01]  /*3a390*/  ISETP.LT.AND P2, PT, R48, UR32, !P6 ;  /* 0x0000002030007c0c */ /* 0x000fe2000f741270 */
[----:B------:R-:W-:Y:S01]  /*3a3a0*/  ULDC UR61, c[0x0][0x22c] ;  /* 0x00008b00003d7ab9 */ /* 0x000fe20000000800 */
[----:B------:R-:W-:Y:S01]  /*3a3b0*/  LOP3.LUT R9, R9, 0xfbffffff, RZ, 0xc0, !PT ;  /* 0xfbffffff09097812 */ /* 0x000fe200078ec0ff */
[C---:B------:R-:W-:Y:S01]  /*3a3c0*/  VIADD R51, R0.reuse, 0x8e ;  /* 0x0000008e00337836 */ /* 0x040fe20000000000 */
[----:B------:R-:W-:Y:S01]  /*3a3d0*/  ISETP.LT.AND P1, PT, R49, UR33, !P6 ;  /* 0x0000002131007c0c */ /* 0x000fe2000f721270 */
[----:B------:R-:W-:Y:S01]  /*3a3e0*/  ULDC UR32, c[0x0][0x22c] ;  /* 0x00008b0000207ab9 */ /* 0x000fe20000000800 */
[----:B------:R-:W-:Y:S01]  /*3a3f0*/  VIADD R53, R0, 0x8d ;  /* 0x0000008d00357836 */ /* 0x000fe20000000000 */
[----:B------:R-:W-:-:S04]  /*3a400*/  ULDC UR33, c[0x0][0x22c] ;  /* 0x00008b0000217ab9 */ /* 0x000fc80000000800 */
[----:B------:R-:W-:-:S04]  /*3a410*/  @P0 LOP3.LUT R9, R9, 0x4000000, RZ, 0xfc, !PT ;  /* 0x0400000009090812 */ /* 0x000fc800078efcff */
[----:B------:R-:W-:-:S04]  /*3a420*/  LOP3.LUT R9, R9, 0xfdffffff, RZ, 0xc0, !PT ;  /* 0xfdffffff09097812 */ /* 0x000fc800078ec0ff */
        /* <DEDUP_REMOVED lines=9> */
[C---:B------:R-:W-:Y:S01]  /*3a4c0*/  VIADD R58, R0.reuse, 0x8b ;  /* 0x0000008b003a7836 */ /* 0x040fe20000000000 */
        /* <DEDUP_REMOVED lines=85> */
[C---:B------:R-:W-:Y:S01]  /*3aa20*/  VIADD R72, R0.reuse, 0x7a ;  /* 0x0000007a00487836 */ /* 0x040fe20000000000 */
[----:B------:R-:W-:Y:S01]  /*3aa30*/  ULDC UR32, c[0x0][0x22c] ;  /* 0x00008b0000207ab9 */ /* 0x000fe20000000800 */
[----:B------:R-:W-:Y:S01]  /*3aa40*/  VIADD R79, R0, 0x77 ;  /* 0x00000077004f7836 */ /* 0x000fe20000000000 */
[----:B------:R-:W-:-:S03]  /*3aa50*/  ULDC UR33, c[0x0][0x22c] ;  /* 0x00008b0000217ab9 */ /* 0x000fc60000000800 */
        /* <DEDUP_REMOVED lines=10> */
[----:B------:R-:W-:Y:S01]  /*3ab00*/  VIADD R73, R0, 0x79 ;  /* 0x0000007900497836 */ /* 0x000fe20000000000 */
[----:B------:R-:W-:Y:S01]  /*3ab10*/  LOP3.LUT R9, R9, 0xfffffffb, RZ, 0xc0, !PT ;  /* 0xfffffffb09097812 */ /* 0x000fe200078ec0ff */
[----:B------:R-:W-:Y:S01]  /*3ab20*/  ULDC UR61, c[0x0][0x22c] ;  /* 0x00008b00003d7ab9 */ /* 0x000fe20000000800 */
        /* <DEDUP_REMOVED lines=100> */
[----:B------:R-:W-:Y:S01]  /*3b170*/  VIADD R95, R0, 0x62 ;  /* 0x00000062005f7836 */ /* 0x000fe20000000000 */
        /* <DEDUP_REMOVED lines=59> */
[----:B------:R-:W-:Y:S01]  /*3b530*/  VIADD R107, R0, 0x56 ;  /* 0x00000056006b7836 */ /* 0x000fe20000000000 */
        /* <DEDUP_REMOVED lines=220> */
[----:B------:R-:W-:-:S05]  /*3c300*/  ULDC UR33, c[0x0][0x22c] ;  /* 0x00008b0000217ab9 */ /* 0x000fca0000000800 */
        /* <DEDUP_REMOVED lines=110> */
[----:B------:R-:W-:Y:S01]  /*3c9f0*/  ULDC UR32, c[0x0][0x22c] ;  /* 0x00008b0000207ab9 */ /* 0x000fe20000000800 */
[----:B------:R-:W-:Y:S02]  /*3ca00*/  LOP3.LUT R5, R5, 0xbfffffff, RZ, 0xc0, !PT ;  /* 0xbfffffff05057812 */ /* 0x000fe400078ec0ff */
[----:B------:R-:W-:-:S05]  /*3ca10*/  LOP3.LUT R6, R6, 0xfffffffe, RZ, 0xc0, !PT ;  /* 0xfffffffe06067812 */ /* 0x000fca00078ec0ff */
[----:B------:R-:W-:Y:S02]  /*3ca20*/  @P0 LOP3.LUT R5, R5, 0x40000000, RZ, 0xfc, !PT ;  /* 0x4000000005050812 */ /* 0x000fe400078efcff */
[----:B------:R-:W-:Y:S02]  /*3ca30*/  @P1 LOP3.LUT R6, R6, 0x1, RZ, 0xfc, !PT ;  /* 0x0000000106061812 */ /* 0x000fe400078efcff */
[----:B------:R-:W-:Y:S01]  /*3ca40*/  ISETP.LT.AND P1, PT, R174, UR33, !P6 ;  /* 0x00000021ae007c0c */ /* 0x000fe2000f721270 */
[----:B------:R-:W-:Y:S01]  /*3ca50*/  ULDC UR33, c[0x0][0x22c] ;  /* 0x00008b0000217ab9 */ /* 0x000fe20000000800 */
        /* <DEDUP_REMOVED lines=29> */
[----:B------:R-:W-:Y:S01]  /*3cc30*/  ULDC UR32, c[0x0][0x22c] ;  /* 0x00008b0000207ab9 */ /* 0x000fe20000000800 */
        /* <DEDUP_REMOVED lines=34> */
[----:B------:R-:W-:Y:S02]  /*3ce60*/  @P0 LOP3.LUT R5, R5, 0x4000, RZ, 0xfc, !PT ;  /* 0x0000400005050812 */ /* 0x000fe400078efcff */
[----:B------:R-:W-:Y:S01]  /*3ce70*/  ISETP.LT.AND P0, PT, R190, UR4, !P6 ;  /* 0x00000004be007c0c */ /* 0x000fe2000f701270 */
[----:B------:R-:W-:Y:S01]  /*3ce80*/  VIADD R56, R0, 0xb2 ;  /* 0x000000b200387836 */ /* 0x000fe20000000000 */
[----:B------:R-:W-:Y:S01]  /*3ce90*/  LOP3.LUT R5, R5, 0xffffdfff, RZ, 0xc0, !PT ;  /* 0xffffdfff05057812 */ /* 0x000fe200078ec0ff */
[----:B------:R-:W-:-:S03]  /*3cea0*/  ULDC UR4, c[0x0][0x22c] ;  /* 0x00008b0000047ab9 */ /* 0x000fc60000000800 */
[----:B------:R-:W-:Y:S02]  /*3ceb0*/  @P2 LOP3.LUT R5, R5, 0x2000, RZ, 0xfc, !PT ;  /* 0x0000200005052812 */ /* 0x000fe400078efcff */
[----:B------:R-:W-:Y:S01]  /*3cec0*/  ISETP.LT.AND P2, PT, R191, UR61, !P6 ;  /* 0x0000003dbf007c0c */ /* 0x000fe2000f741270 */
[----:B------:R-:W-:Y:S01]  /*3ced0*/  ULDC UR61, c[0x0][0x22c] ;  /* 0x00008b00003d7ab9 */ /* 0x000fe20000000800 */
[----:B------:R-:W-:-:S03]  /*3cee0*/  LOP3.LUT R5, R5, 0xffffefff, RZ, 0xc0, !PT ;  /* 0xffffefff05057812 */ /* 0x000fc600078ec0ff */
        /* <DEDUP_REMOVED lines=20> */
[----:B------:R-:W-:Y:S02]  /*3d030*/  LOP3.LUT R5, R5, 0xfffffbff, RZ, 0xc0, !PT ;  /* 0xfffffbff05057812 */ /* 0x000fe400078ec0ff */
[----:B------:R-:W-:Y:S01]  /*3d040*/  ISETP.LT.AND P4, PT, R0, UR4, !P6 ;  /* 0x0000000400007c0c */ /* 0x000fe2000f781270 */
[----:B------:R-:W-:Y:S01]  /*3d050*/  ULDC UR4, c[0x0][0x22c] ;  /* 0x00008b0000047ab9 */ /* 0x000fe20000000800 */
        /* <DEDUP_REMOVED lines=30> */
[----:B------:R-:W-:Y:S01]  /*3d240*/  VIADD R18, R0, 0xc6 ;  /* 0x000000c600127836 */ /* 0x000fe20000000000 */
[----:B------:R-:W-:-:S05]  /*3d250*/  ULDC UR33, c[0x0][0x22c] ;  /* 0x00008b0000217ab9 */ /* 0x000fca0000000800 */
[----:B------:R-:W-:-:S04]  /*3d260*/  @P0 LOP3.LUT R5, R5, 0x8, RZ, 0xfc, !PT ;  /* 0x0000000805050812 */ /* 0x000fc800078efcff */
[----:B------:R-:W-:-:S04]  /*3d270*/  LOP3.LUT R5, R5, 0xfffffffb, RZ, 0xc0, !PT ;  /* 0xfffffffb05057812 */ /* 0x000fc800078ec0ff */
[----:B------:R-:W-:Y:S02]  /*3d280*/  @P2 LOP3.LUT R5, R5, 0x4, RZ, 0xfc, !PT ;  /* 0x0000000405052812 */ /* 0x000fe400078efcff */
[----:B------:R-:W-:Y:S01]  /*3d290*/  ISETP.LT.AND P0, PT, R204, UR4, !P6 ;  /* 0x00000004cc007c0c */ /* 0x000fe2000f701270 */
[C---:B------:R-:W-:Y:S01]  /*3d2a0*/  VIADD R26, R0.reuse, 0xde ;  /* 0x000000de001a7836 */ /* 0x040fe20000000000 */
[----:B------:R-:W-:Y:S01]  /*3d2b0*/  LOP3.LUT R5, R5, 0xfffffffd, RZ, 0xc0, !PT ;  /* 0xfffffffd05057812 */ /* 0x000fe200078ec0ff */
[C---:B------:R-:W-:Y:S01]  /*3d2c0*/  VIADD R11, R0.reuse, 0xe6 ;  /* 0x000000e6000b7836 */ /* 0x040fe20000000000 */
[----:B------:R-:W-:Y:S01]  /*3d2d0*/  ISETP.LT.AND P2, PT, R205, UR32, !P6 ;  /* 0x00000020cd007c0c */ /* 0x000fe2000f741270 */
[C---:B------:R-:W-:Y:S01]  /*3d2e0*/  VIADD R243, R0.reuse, 0xfd ;  /* 0x000000fd00f37836 */ /* 0x040fe20000000000 */
[----:B------:R-:W-:Y:S01]  /*3d2f0*/  @P1 LOP3.LUT R5, R5, 0x2, RZ, 0xfc, !PT ;  /* 0x0000000205051812 */ /* 0x000fe200078efcff */
[C---:B------:R-:W-:Y:S01]  /*3d300*/  VIADD R244, R0.reuse, 0x11d ;  /* 0x0000011d00f47836 */ /* 0x040fe20000000000 */
[----:B------:R-:W-:Y:S01]  /*3d310*/  ULDC UR4, c[0x0][0x22c] ;  /* 0x00008b0000047ab9 */ /* 0x000fe20000000800 */
[C---:B------:R-:W-:Y:S01]  /*3d320*/  VIADD R245, R0.reuse, 0x13d ;  /* 0x0000013d00f57836 */ /* 0x040fe20000000000 */
[----:B------:R-:W-:Y:S01]  /*3d330*/  LOP3.LUT R5, R5, 0xfffffffe, RZ, 0xc0, !PT ;  /* 0xfffffffe05057812 */ /* 0x000fe200078ec0ff */
[----:B------:R-:W-:Y:S01]  /*3d340*/  VIADD R246, R0, 0x15d ;  /* 0x0000015d00f67836 */ /* 0x000fe20000000000 */
[----:B------:R-:W-:-:S02]  /*3d350*/  ULDC UR32, c[0x0][0x22c] ;  /* 0x00008b0000207ab9 */ /* 0x000fc40000000800 */
[----:B------:R-:W-:Y:S02]  /*3d360*/  @P0 LOP3.LUT R5, R5, 0x1, RZ, 0xfc, !PT ;  /* 0x0000000105050812 */ /* 0x000fe400078efcff */
[----:B------:R-:W-:Y:S01]  /*3d370*/  ISETP.LT.AND P0, PT, R25, UR61, !P6 ;  /* 0x0000003d19007c0c */ /* 0x000fe2000f701270 */
[C---:B------:R-:W-:Y:S02]  /*3d380*/  VIADD R247, R0.reuse, 0x17d ;  /* 0x0000017d00f77836 */ /* 0x040fe40000000000 */
[C---:B------:R-:W-:Y:S02]  /*3d390*/  VIADD R16, R0.reuse, 0x1f7 ;  /* 0x000001f700107836 */ /* 0x040fe40000000000 */
[C---:B------:R-:W-:Y:S02]  /*3d3a0*/  VIADD R17, R0.reuse, 0x1f8 ;  /* 0x000001f800117836 */ /* 0x040fe40000000000 */
[C---:B------:R-:W-:Y:S02]  /*3d3b0*/  VIADD R2, R0.reuse, 0x1f9 ;  /* 0x000001f900027836 */ /* 0x040fe40000000000 */
[----:B------:R-:W-:-:S02]  /*3d3c0*/  VIADD R10, R0, 0x1fa ;  /* 0x000001fa000a7836 */ /* 0x000fc40000000000 */
[C---:B------:R-:W-:Y:S02]  /*3d3d0*/  VIADD R14, R0.reuse, 0x1fb ;  /* 0x000001fb000e7836 */ /* 0x040fe40000000000 */
[C---:B------:R-:W-:Y:S02]  /*3d3e0*/  VIADD R232, R0.reuse, 0x1fc ;  /* 0x000001fc00e87836 */ /* 0x040fe40000000000 */
[C---:B------:R-:W-:Y:S02]  /*3d3f0*/  VIADD R15, R0.reuse, 0x1fd ;  /* 0x000001fd000f7836 */ /* 0x040fe40000000000 */
[C---:B------:R-:W-:Y:S01]  /*3d400*/  VIADD R12, R0.reuse, 0x1fe ;  /* 0x000001fe000c7836 */ /* 0x040fe20000000000 */
[----:B------:R-:W-:Y:S01]  /*3d410*/  LOP3.LUT R0, R0, 0x7fffffff, RZ, 0xc0, !PT ;  /* 0x7fffffff00007812 */ /* 0x000fe200078ec0ff */
[----:B------:R-:W-:-:S03]  /*3d420*/  ULDC UR61, c[0x0][0x22c] ;  /* 0x00008b00003d7ab9 */ /* 0x000fc60000000800 */
        /* <DEDUP_REMOVED lines=127> */
[----:B------:R-:W-:Y:S01]  /*3dc20*/  ISETP.LT.AND P1, PT, R237, UR33, !P6 ;  /* 0x00000021ed007c0c */ /* 0x000fe2000f721270 */
[----:B------:R-:W-:-:S08]  /*3dc30*/  ULDC UR33, c[0x0][0x22c] ;  /* 0x00008b0000217ab9 */ /* 0x000fd00000000800 */
        /* <DEDUP_REMOVED lines=35> */
[----:B----4-:R-:W-:Y:S01]  /*3de70*/  ISETP.LT.AND P0, PT, R138, UR4, !P6 ;  /* 0x000000048a007c0c */ /* 0x010fe2000f701270 */
[----:B------:R-:W-:Y:S01]  /*3de80*/  ULDC UR4, c[0x0][0x22c] ;  /* 0x00008b0000047ab9 */ /* 0x000fe20000000800 */
[----:B------:R-:W-:Y:S01]  /*3de90*/  LOP3.LUT R242, R242, 0xffdfffff, RZ, 0xc0, !PT ;  /* 0xffdffffff2f27812 */ /* 0x000fe200078ec0ff */
[----:B------:R-:W4:Y:S03]  /*3dea0*/  LDL.LU R138, [R1+0x20] ;  /* 0x00002000018a7983 */ /* 0x000f260000300800 */
[----:B------:R-:W-:-:S04]  /*3deb0*/  @P1 LOP3.LUT R242, R242, 0x200000, RZ, 0xfc, !PT ;  /* 0x00200000f2f21812 */ /* 0x000fc800078efcff */
[----:B------:R-:W-:Y:S02]  /*3dec0*/  LOP3.LUT R242, R242, 0xffefffff, RZ, 0xc0, !PT ;  /* 0xffeffffff2f27812 */ /* 0x000fe400078ec0ff */
[----:B--2---:R-:W-:Y:S01]  /*3ded0*/  ISETP.LT.AND P2, PT, R24, UR32, !P6 ;  /* 0x0000002018007c0c */ /* 0x004fe2000f741270 */
[----:B------:R-:W-:Y:S01]  /*3dee0*/  ULDC UR32, c[0x0][0x22c] ;  /* 0x00008b0000207ab9 */ /* 0x000fe20000000800 */
[----:B------:R-:W-:Y:S02]  /*3def0*/  @P0 LOP3.LUT R242, R242, 0x100000, RZ, 0xfc, !PT ;  /* 0x00100000f2f20812 */ /* 0x000fe400078efcff */
[----:B---3--:R-:W-:Y:S01]  /*3df00*/  ISETP.LT.AND P0, PT, R29, UR61, !P6 ;  /* 0x0000003d1d007c0c */ /* 0x008fe2000f701270 */
[----:B------:R-:W-:Y:S01]  /*3df10*/  ULDC UR61, c[0x0][0x22c] ;  /* 0x00008b00003d7ab9 */ /* 0x000fe20000000800 */
[----:B------:R-:W2:Y:S04]  /*3df20*/  LDL.LU R29, [R1+0x24] ;  /* 0x00002400011d7983 */ /* 0x000ea80000300800 */
[----:B------:R-:W3:Y:S01]  /*3df30*/  LDL.LU R24, [R1+0x28] ;  /* 0x0000280001187983 */ /* 0x000ee20000300800 */
[----:B------:R-:W-:Y:S01]  /*3df40*/  ISETP.LT.AND P1, PT, R27, UR33, !P6 ;  /* 0x000000211b007c0c */ /* 0x000fe2000f721270 */
[----:B------:R-:W-:Y:S01]  /*3df50*/  ULDC UR33, c[0x0][0x22c] ;  /* 0x00008b0000217ab9 */ /* 0x000fe20000000800 */
[----:B------:R-:W-:Y:S01]  /*3df60*/  LOP3.LUT R242, R242, 0xfff7ffff, RZ, 0xc0, !PT ;  /* 0xfff7fffff2f27812 */ /* 0x000fe200078ec0ff */
[----:B------:R-:W2:Y:S03]  /*3df70*/  LDL.LU R27, [R1+0x2c] ;  /* 0x00002c00011b7983 */ /* 0x000ea60000300800 */
[----:B------:R-:W-:-:S02]  /*3df80*/  @P0 LOP3.LUT R242, R242, 0x80000, RZ, 0xfc, !PT ;  /* 0x00080000f2f20812 */ /* 0x000fc400078efcff */
[----:B------:R-:W-:Y:S01]  /*3df90*/  ISETP.LT.AND P0, PT, R143, UR4, !P6 ;  /* 0x000000048f007c0c */ /* 0x000fe2000f701270 */
[----:B------:R-:W-:Y:S01]  /*3dfa0*/  ULDC UR4, c[0x0][0x22c] ;  /* 0x00008b0000047ab9 */ /* 0x000fe20000000800 */
[----:B------:R-:W2:Y:S01]  /*3dfb0*/  LDL.LU R143, [R1+0x30] ;  /* 0x00003000018f7983 */ /* 0x000ea20000300800 */
[----:B------:R-:W-:-:S04]  /*3dfc0*/  LOP3.LUT R242, R242, 0xfffbffff, RZ, 0xc0, !PT ;  /* 0xfffbfffff2f27812 */ /* 0x000fc800078ec0ff */
[----:B------:R-:W-:-:S04]  /*3dfd0*/  @P2 LOP3.LUT R242, R242, 0x40000, RZ, 0xfc, !PT ;  /* 0x00040000f2f22812 */ /* 0x000fc800078efcff */
[----:B------:R-:W-:-:S04]  /*3dfe0*/  LOP3.LUT R242, R242, 0xfffdffff, RZ, 0xc0, !PT ;  /* 0xfffdfffff2f27812 */ /* 0x000fc800078ec0ff */
[----:B------:R-:W-:-:S04]  /*3dff0*/  @P1 LOP3.LUT R242, R242, 0x20000, RZ, 0xfc, !PT ;  /* 0x00020000f2f21812 */ /* 0x000fc800078efcff */
[----:B------:R-:W-:-:S04]  /*3e000*/  LOP3.LUT R242, R242, 0xfffeffff, RZ, 0xc0, !PT ;  /* 0xfffefffff2f27812 */ /* 0x000fc800078ec0ff */
[----:B------:R-:W-:Y:S02]  /*3e010*/  @P0 LOP3.LUT R242, R242, 0x10000, RZ, 0xfc, !PT ;  /* 0x00010000f2f20812 */ /* 0x000fe400078efcff */
[----:B------:R-:W-:Y:S01]  /*3e020*/  ISETP.LT.AND P0, PT, R30, UR61, !P6 ;  /* 0x0000003d1e007c0c */ /* 0x000fe2000f701270 */
[----:B------:R-:W-:Y:S01]  /*3e030*/  ULDC UR61, c[0x0][0x22c] ;  /* 0x00008b00003d7ab9 */ /* 0x000fe20000000800 */
[----:B------:R-:W2:Y:S01]  /*3e040*/  LDL.LU R30, [R1+0x34] ;  /* 0x00003400011e7983 */ /* 0x000ea20000300800 */
[----:B------:R-:W-:Y:S01]  /*3e050*/  ISETP.LT.AND P2, PT, R28, UR32, !P6 ;  /* 0x000000201c007c0c */ /* 0x000fe2000f741270 */
[----:B------:R-:W-:Y:S02]  /*3e060*/  ULDC UR32, c[0x0][0x22c] ;  /* 0x00008b0000207ab9 */ /* 0x000fe40000000800 */
[----:B------:R-:W2:Y:S01]  /*3e070*/  LDL.LU R28, [R1+0x38] ;  /* 0x00003800011c7983 */ /* 0x000ea20000300800 */
[----:B------:R-:W-:Y:S01]  /*3e080*/  ISETP.LT.AND P1, PT, R136, UR33, !P6 ;  /* 0x0000002188007c0c */ /* 0x000fe2000f721270 */
[----:B------:R-:W-:-:S02]  /*3e090*/  ULDC UR33, c[0x0][0x22c] ;  /* 0x00008b0000217ab9 */ /* 0x000fc40000000800 */
[----:B------:R-:W2:Y:S01]  /*3e0a0*/  LDL.LU R136, [R1+0x3c] ;  /* 0x00003c0001887983 */ /* 0x000ea20000300800 */
[----:B------:R-:W-:-:S04]  /*3e0b0*/  LOP3.LUT R242, R242, 0xffff7fff, RZ, 0xc0, !PT ;  /* 0xffff7ffff2f27812 */ /* 0x000fc800078ec0ff */
[----:B------:R-:W-:-:S04]  /*3e0c0*/  @P0 LOP3.LUT R242, R242, 0x8000, RZ, 0xfc, !PT ;  /* 0x00008000f2f20812 */ /* 0x000fc800078efcff */
[----:B------:R-:W-:-:S04]  /*3e0d0*/  LOP3.LUT R242, R242, 0xffffbfff, RZ, 0xc0, !PT ;  /* 0xffffbffff2f27812 */ /* 0x000fc800078ec0ff */
[----:B------:R-:W-:-:S04]  /*3e0e0*/  @P2 LOP3.LUT R242, R242, 0x4000, RZ, 0xfc, !PT ;  /* 0x00004000f2f22812 */ /* 0x000fc800078efcff */
[----:B------:R-:W-:Y:S02]  /*3e0f0*/  LOP3.LUT R242, R242, 0xffffdfff, RZ, 0xc0, !PT ;  /* 0xffffdffff2f27812 */ /* 0x000fe400078ec0ff */
[----:B----4-:R-:W-:Y:S01]  /*3e100*/  ISETP.LT.AND P0, PT, R138, UR4, !P6 ;  /* 0x000000048a007c0c */ /* 0x010fe2000f701270 */
[----:B------:R-:W-:Y:S01]  /*3e110*/  ULDC UR4, c[0x0][0x22c] ;  /* 0x00008b0000047ab9 */ /* 0x000fe20000000800 */
[----:B------:R-:W4:Y:S01]  /*3e120*/  LDL.LU R138, [R1+0x40] ;  /* 0x00004000018a7983 */ /* 0x000f220000300800 */
[----:B---3--:R-:W-:Y:S01]  /*3e130*/  ISETP.LT.AND P2, PT, R24, UR32, !P6 ;  /* 0x0000002018007c0c */ /* 0x008fe2000f741270 */
[----:B------:R-:W-:Y:S02]  /*3e140*/  ULDC UR32, c[0x0][0x22c] ;  /* 0x00008b0000207ab9 */ /* 0x000fe40000000800 */
[----:B------:R-:W3:Y:S01]  /*3e150*/  LDL.LU R24, [R1+0x44] ;  /* 0x0000440001187983 */ /* 0x000ee20000300800 */
[----:B------:R-:W-:-:S04]  /*3e160*/  @P1 LOP3.LUT R242, R242, 0x2000, RZ, 0xfc, !PT ;  /* 0x00002000f2f21812 */ /* 0x000fc800078efcff */
[----:B------:R-:W-:-:S04]  /*3e170*/  LOP3.LUT R242, R242, 0xffffefff, RZ, 0xc0, !PT ;  /* 0xffffeffff2f27812 */ /* 0x000fc800078ec0ff */
[----:B------:R-:W-:Y:S02]  /*3e180*/  @P0 LOP3.LUT R242, R242, 0x1000, RZ, 0xfc, !PT ;  /* 0x00001000f2f20812 */ /* 0x000fe400078efcff */
[----:B--2---:R-:W-:Y:S01]  /*3e190*/  ISETP.LT.AND P0, PT, R29, UR61, !P6 ;  /* 0x0000003d1d007c0c */ /* 0x004fe2000f701270 */
[----:B------:R-:W-:Y:S01]  /*3e1a0*/  ULDC UR61, c[0x0][0x22c] ;  /* 0x00008b00003d7ab9 */ /* 0x000fe20000000800 */
[----:B------:R-:W-:Y:S01]  /*3e1b0*/  ISETP.LT.AND P1, PT, R27, UR33, !P6 ;  /* 0x000000211b007c0c */ /* 0x000fe2000f721270 */
[----:B------:R-:W-:Y:S01]  /*3e1c0*/  ULDC UR33, c[0x0][0x22c] ;  /* 0x00008b0000217ab9 */ /* 0x000fe20000000800 */
[----:B------:R-:W-:Y:S01]  /*3e1d0*/  LOP3.LUT R242, R242, 0xfffff7ff, RZ, 0xc0, !PT ;  /* 0xfffff7fff2f27812 */ /* 0x000fe200078ec0ff */
[----:B------:R-:W2:Y:S08]  /*3e1e0*/  LDL.LU R27, [R1+0x48] ;  /* 0x00004800011b7983 */ /* 0x000eb00000300800 */
        /* <DEDUP_REMOVED lines=16> */
[----:B------:R-:W-:Y:S02]  /*3e2f0*/  LOP3.LUT R242, R242, 0xffffff7f, RZ, 0xc0, !PT ;  /* 0xffffff7ff2f27812 */ /* 0x000fe400078ec0ff */
[----:B------:R-:W-:Y:S01]  /*3e300*/  ISETP.LT.AND P1, PT, R136, UR33, !P6 ;  /* 0x0000002188007c0c */ /* 0x000fe2000f721270 */
[----:B------:R-:W-:Y:S01]  /*3e310*/  ULDC UR33, c[0x0][0x22c] ;  /* 0x00008b0000217ab9 */ /* 0x000fe20000000800 */
[----:B------:R-:W2:Y:S02]  /*3e320*/  LDL.LU R136, [R1+0x5c] ;  /* 0x00005c0001887983 */ /* 0x000ea40000300800 */
[----:B------:R-:W-:-:S04]  /*3e330*/  @P0 LOP3.LUT R242, R242, 0x80, RZ, 0xfc, !PT ;  /* 0x00000080f2f20812 */ /* 0x000fc800078efcff */
[----:B------:R-:W-:-:S04]  /*3e340*/  LOP3.LUT R242, R242, 0xffffffbf, RZ, 0xc0, !PT ;  /* 0xffffffbff2f27812 */ /* 0x000fc800078ec0ff */
[----:B------:R-:W-:-:S04]  /*3e350*/  @P2 LOP3.LUT R242, R242, 0x40, RZ, 0xfc, !PT ;  /* 0x00000040f2f22812 */ /* 0x000fc800078efcff */
[----:B------:R-:W-:-:S04]  /*3e360*/  LOP3.LUT R242, R242, 0xffffffdf, RZ, 0xc0, !PT ;  /* 0xffffffdff2f27812 */ /* 0x000fc800078ec0ff */
[----:B------:R-:W-:-:S04]  /*3e370*/  @P1 LOP3.LUT R242, R242, 0x20, RZ, 0xfc, !PT ;  /* 0x00000020f2f21812 */ /* 0x000fc800078efcff */
[----:B------:R-:W-:Y:S02]  /*3e380*/  LOP3.LUT R242, R242, 0xffffffef, RZ, 0xc0, !PT ;  /* 0xffffffeff2f27812 */ /* 0x000fe400078ec0ff */
[----:B----4-:R-:W-:Y:S01]  /*3e390*/  ISETP.LT.AND P0, PT, R138, UR4, !P6 ;  /* 0x000000048a007c0c */ /* 0x010fe2000f701270 */
[----:B------:R-:W-:Y:S01]  /*3e3a0*/  ULDC UR4, c[0x0][0x22c] ;  /* 0x00008b0000047ab9 */ /* 0x000fe20000000800 */
[----:B------:R-:W4:Y:S11]  /*3e3b0*/  LDL.LU R138, [R1+0x60] ;  /* 0x00006000018a7983 */ /* 0x000f360000300800 */
[----:B------:R-:W-:-:S02]  /*3e3c0*/  @P0 LOP3.LUT R242, R242, 0x10, RZ, 0xfc, !PT ;  /* 0x00000010f2f20812 */ /* 0x000fc400078efcff */
[----:B---3--:R-:W-:Y:S01]  /*3e3d0*/  ISETP.LT.AND P0, PT, R24, UR61, !P6 ;  /* 0x0000003d18007c0c */ /* 0x008fe2000f701270 */
[----:B------:R-:W-:Y:S01]  /*3e3e0*/  ULDC UR61, c[0x0][0x22c] ;  /* 0x00008b00003d7ab9 */ /* 0x000fe20000000800 */
[----:B------:R-:W-:-:S11]  /*3e3f0*/  LOP3.LUT R242, R242, 0xfffffff7, RZ, 0xc0, !PT ;  /* 0xfffffff7f2f27812 */ /* 0x000fd600078ec0ff */
[----:B------:R-:W-:Y:S02]  /*3e400*/  @P0 LOP3.LUT R242, R242, 0x8, RZ, 0xfc, !PT ;  /* 0x00000008f2f20812 */ /* 0x000fe400078efcff */
[----:B------:R-:W-:Y:S01]  /*3e410*/  ISETP.LT.AND P0, PT, R243, UR4, !P6 ;  /* 0x00000004f3007c0c */ /* 0x000fe2000f701270 */
[----:B------:R-:W-:Y:S01]  /*3e420*/  ULDC UR4, c[0x0][0x22c] ;  /* 0x00008b0000047ab9 */ /* 0x000fe20000000800 */
[----:B------:R-:W3:Y:S04]  /*3e430*/  LDL.LU R243, [R1+0x1080] ;  /* 0x0010800001f37983 */ /* 0x000ee80000300800 */
[----:B------:R-:W4:Y:S04]  /*3e440*/  LDL.LU R29, [R1+0x64] ;  /* 0x00006400011d7983 */ /* 0x000f280000300800 */
[----:B------:R-:W4:Y:S01]  /*3e450*/  LDL.LU R24, [R1+0x68] ;  /* 0x0000680001187983 */ /* 0x000f220000300800 */
[----:B--2---:R-:W-:Y:S01]  /*3e460*/  ISETP.LT.AND P2, PT, R27, UR32, !P6 ;  /* 0x000000201b007c0c */ /* 0x004fe2000f741270 */
[----:B------:R-:W-:-:S02]  /*3e470*/  ULDC UR32, c[0x0][0x22c] ;  /* 0x00008b0000207ab9 */ /* 0x000fc40000000800 */
[----:B------:R-:W2:Y:S01]  /*3e480*/  LDL.LU R27, [R1+0x6c] ;  /* 0x00006c00011b7983 */ /* 0x000ea20000300800 */
[----:B------:R-:W-:Y:S01]  /*3e490*/  ISETP.LT.AND P1, PT, R143, UR33, !P6 ;  /* 0x000000218f007c0c */ /* 0x000fe2000f721270 */
[----:B------:R-:W-:Y:S01]  /*3e4a0*/  ULDC UR33, c[0x0][0x22c] ;  /* 0x00008b0000217ab9 */ /* 0x000fe20000000800 */
[----:B------:R-:W-:Y:S01]  /*3e4b0*/  LOP3.LUT R242, R242, 0xfffffffb, RZ, 0xc0, !PT ;  /* 0xfffffffbf2f27812 */ /* 0x000fe200078ec0ff */
[----:B------:R-:W2:Y:S06]  /*3e4c0*/  LDL.LU R143, [R1+0x70] ;  /* 0x00007000018f7983 */ /* 0x000eac0000300800 */
        /* <DEDUP_REMOVED lines=14> */
[----:B---3--:R-:W-:-:S04]  /*3e5b0*/  LOP3.LUT R243, R243, 0x7fffffff, RZ, 0xc0, !PT ;  /* 0x7ffffffff3f37812 */ /* 0x008fc800078ec0ff */
[----:B------:R-:W-:-:S04]  /*3e5c0*/  @P0 LOP3.LUT R243, R243, 0x80000000, RZ, 0xfc, !PT ;  /* 0x80000000f3f30812 */ /* 0x000fc800078efcff */
[----:B------:R-:W-:-:S04]  /*3e5d0*/  LOP3.LUT R243, R243, 0xbfffffff, RZ, 0xc0, !PT ;  /* 0xbffffffff3f37812 */ /* 0x000fc800078ec0ff */
[----:B------:R-:W-:Y:S02]  /*3e5e0*/  @P2 LOP3.LUT R243, R243, 0x40000000, RZ, 0xfc, !PT ;  /* 0x40000000f3f32812 */ /* 0x000fe400078efcff */
[----:B----4-:R-:W-:Y:S01]  /*3e5f0*/  ISETP.LT.AND P0, PT, R138, UR4, !P6 ;  /* 0x000000048a007c0c */ /* 0x010fe2000f701270 */
[----:B------:R-:W-:Y:S01]  /*3e600*/  ULDC UR4, c[0x0][0x22c] ;  /* 0x00008b0000047ab9 */ /* 0x000fe20000000800 */
[----:B------:R-:W3:Y:S01]  /*3e610*/  LDL.LU R138, [R1+0x80] ;  /* 0x00008000018a7983 */ /* 0x000ee20000300800 */
[----:B------:R-:W-:-:S04]  /*3e620*/  LOP3.LUT R243, R243, 0xdfffffff, RZ, 0xc0, !PT ;  /* 0xdffffffff3f37812 */ /* 0x000fc800078ec0ff */
[----:B------:R-:W-:-:S04]  /*3e630*/  @P1 LOP3.LUT R243, R243, 0x20000000, RZ, 0xfc, !PT ;  /* 0x20000000f3f31812 */ /* 0x000fc800078efcff */
[----:B------:R-:W-:Y:S02]  /*3e640*/  LOP3.LUT R243, R243, 0xefffffff, RZ, 0xc0, !PT ;  /* 0xeffffffff3f37812 */ /* 0x000fe400078ec0ff */
[----:B------:R-:W-:Y:S01]  /*3e650*/  ISETP.LT.AND P2, PT, R24, UR32, !P6 ;  /* 0x0000002018007c0c */ /* 0x000fe2000f741270 */
[----:B------:R-:W-:Y:S01]  /*3e660*/  ULDC UR32, c[0x0][0x22c] ;  /* 0x00008b0000207ab9 */ /* 0x000fe20000000800 */
[----:B------:R-:W-:Y:S02]  /*3e670*/  @P0 LOP3.LUT R243, R243, 0x10000000, RZ, 0xfc, !PT ;  /* 0x10000000f3f30812 */ /* 0x000fe400078efcff */
[----:B------:R-:W-:Y:S01]  /*3e680*/  ISETP.LT.AND P0, PT, R29, UR61, !P6 ;  /* 0x0000003d1d007c0c */ /* 0x000fe2000f701270 */
[----:B------:R-:W-:Y:S01]  /*3e690*/  ULDC UR61, c[0x0][0x22c] ;  /* 0x00008b00003d7ab9 */ /* 0x000fe20000000800 */
[----:B------:R-:W4:Y:S04]  /*3e6a0*/  LDL.LU R29, [R1+0x84] ;  /* 0x00008400011d7983 */ /* 0x000f280000300800 */
[----:B------:R-:W4:Y:S01]  /*3e6b0*/  LDL.LU R24, [R1+0x88] ;  /* 0x0000880001187983 */ /* 0x000f220000300800 */
[----:B--2---:R-:W-:Y:S01]  /*3e6c0*/  ISETP.LT.AND P1, PT, R27, UR33, !P6 ;  /* 0x000000211b007c0c */ /* 0x004fe2000f721270 */
        /* <DEDUP_REMOVED lines=29> */
[----:B---3--:R-:W-:Y:S01]  /*3e8a0*/  ISETP.LT.AND P0, PT, R138, UR4, !P6 ;  /* 0x000000048a007c0c */ /* 0x008fe2000f701270 */
[----:B------:R-:W-:Y:S01]  /*3e8b0*/  ULDC UR4, c[0x0][0x22c] ;  /* 0x00008b0000047ab9 */ /* 0x000fe20000000800 */
[----:B------:R-:W3:Y:S11]  /*3e8c0*/  LDL.LU R138, [R1+0xa0] ;  /* 0x0000a000018a7983 */ /* 0x000ef60000300800 */
[----:B------:R-:W-:-:S02]  /*3e8d0*/  @P0 LOP3.LUT R243, R243, 0x100000, RZ, 0xfc, !PT ;  /* 0x00100000f3f30812 */ /* 0x000fc400078efcff */
[----:B----4-:R-:W-:Y:S01]  /*3e8e0*/  ISETP.LT.AND P0, PT, R29, UR61, !P6 ;  /* 0x0000003d1d007c0c */ /* 0x010fe2000f701270 */
[----:B------:R-:W-:Y:S01]  /*3e8f0*/  ULDC UR61, c[0x0][0x22c] ;  /* 0x00008b00003d7ab9 */ /* 0x000fe20000000800 */
[----:B------:R-:W4:Y:S01]  /*3e900*/  LDL.LU R29, [R1+0xa4] ;  /* 0x0000a400011d7983 */ /* 0x000f220000300800 */
[----:B------:R-:W-:Y:S01]  /*3e910*/  ISETP.LT.AND P2, PT, R24, UR32, !P6 ;  /* 0x0000002018007c0c */ /* 0x000fe2000f741270 */
[----:B------:R-:W-:Y:S02]  /*3e920*/  ULDC UR32, c[0x0][0x22c] ;  /* 0x00008b0000207ab9 */ /* 0x000fe40000000800 */
[----:B------:R-:W4:Y:S01]  /*3e930*/  LDL.LU R24, [R1+0xa8] ;  /* 0x0000a80001187983 */ /* 0x000f220000300800 */
[----:B------:R-:W-:Y:S02]  /*3e940*/  LOP3.LUT R243, R243, 0xfff7ffff, RZ, 0xc0, !PT ;  /* 0xfff7fffff3f37812 */ /* 0x000fe400078ec0ff */
[----:B--2---:R-:W-:Y:S01]  /*3e950*/  ISETP.LT.AND P1, PT, R27, UR33, !P6 ;  /* 0x000000211b007c0c */ /* 0x004fe2000f721270 */
[----:B------:R-:W-:Y:S01]  /*3e960*/  ULDC UR33, c[0x0][0x22c] ;  /* 0x00008b0000217ab9 */ /* 0x000fe20000000800 */
[----:B------:R-:W2:Y:S02]  /*3e970*/  LDL.LU R27, [R1+0xac] ;  /* 0x0000ac00011b7983 */ /* 0x000ea40000300800 */
        /* <DEDUP_REMOVED lines=28> */
[----:B------:R-:W3:Y:S01]  /*3eb40*/  LDL.LU R138, [R1+0xc0] ;  /* 0x0000c000018a7983 */ /* 0x000ee20000300800 */
[----:B----4-:R-:W-:Y:S01]  /*3eb50*/  ISETP.LT.AND P2, PT, R24, UR32, !P6 ;  /* 0x0000002018007c0c */ /* 0x010fe2000f741270 */
[----:B------:R-:W-:Y:S02]  /*3eb60*/  ULDC UR32, c[0x0][0x22c] ;  /* 0x00008b0000207ab9 */ /* 0x000fe40000000800 */
[----:B------:R-:W4:Y:S07]  /*3eb70*/  LDL.LU R24, [R1+0xc4] ;  /* 0x0000c40001187983 */ /* 0x000f2e0000300800 */
[----:B------:R-:W-:-:S02]  /*3eb80*/  @P0 LOP3.LUT R243, R243, 0x1000, RZ, 0xfc, !PT ;  /* 0x00001000f3f30812 */ /* 0x000fc400078efcff */
[----:B------:R-:W-:Y:S01]  /*3eb90*/  ISETP.LT.AND P0, PT, R29, UR61, !P6 ;  /* 0x0000003d1d007c0c */ /* 0x000fe2000f701270 */
[----:B------:R-:W-:Y:S01]  /*3eba0*/  ULDC UR61, c[0x0][0x22c] ;  /* 0x00008b00003d7ab9 */ /* 0x000fe20000000800 */
[----:B--2---:R-:W-:Y:S01]  /*3ebb0*/  ISETP.LT.AND P1, PT, R27, UR33, !P6 ;  /* 0x000000211b007c0c */ /* 0x004fe2000f721270 */
        /* <DEDUP_REMOVED lines=35> */
[----:B------:R-:W-:-:S11]  /*3edf0*/  LOP3.LUT R243, R243, 0xfffffff7, RZ, 0xc0, !PT ;  /* 0xfffffff7f3f37812 */ /* 0x000fd600078ec0ff */
[----:B------:R-:W-:Y:S02]  /*3ee00*/  @P0 LOP3.LUT R243, R243, 0x8, RZ, 0xfc, !PT ;  /* 0x00000008f3f30812 */ /* 0x000fe400078efcff */
[----:B------:R-:W-:Y:S01]  /*3ee10*/  ISETP.LT.AND P0, PT, R244, UR4, !P6 ;  /* 0x00000004f4007c0c */ /* 0x000fe2000f701270 */
[----:B------:R-:W-:Y:S01]  /*3ee20*/  ULDC UR4, c[0x0][0x22c] ;  /* 0x00008b0000047ab9 */ /* 0x000fe20000000800 */
[----:B------:R-:W4:Y:S04]  /*3ee30*/  LDL.LU R244, [R1+0x107c] ;  /* 0x00107c0001f47983 */ /* 0x000f280000300800 */
[----:B------:R-:W3:Y:S04]  /*3ee40*/  LDL.LU R29, [R1+0xe4] ;  /* 0x0000e400011d7983 */ /* 0x000ee80000300800 */
[----:B------:R-:W3:Y:S01]  /*3ee50*/  LDL.LU R24, [R1+0xe8] ;  /* 0x0000e80001187983 */ /* 0x000ee20000300800 */
        /* <DEDUP_REMOVED lines=21> */
[----:B----4-:R-:W-:-:S04]  /*3efb0*/  LOP3.LUT R244, R244, 0x7fffffff, RZ, 0xc0, !PT ;  /* 0x7ffffffff4f47812 */ /* 0x010fc800078ec0ff */
[----:B------:R-:W-:-:S04]  /*3efc0*/  @P0 LOP3.LUT R244, R244, 0x80000000, RZ, 0xfc, !PT ;  /* 0x80000000f4f40812 */ /* 0x000fc800078efcff */
[----:B------:R-:W-:-:S04]  /*3efd0*/  LOP3.LUT R244, R244, 0xbfffffff, RZ, 0xc0, !PT ;  /* 0xbffffffff4f47812 */ /* 0x000fc800078ec0ff */
[----:B------:R-:W-:Y:S02]  /*3efe0*/  @P2 LOP3.LUT R244, R244, 0x40000000, RZ, 0xfc, !PT ;  /* 0x40000000f4f42812 */ /* 0x000fe400078efcff */
[----:B---3--:R-:W-:Y:S01]  /*3eff0*/  ISETP.LT.AND P0, PT, R138, UR4, !P6 ;  /* 0x000000048a007c0c */ /* 0x008fe2000f701270 */
        /* <DEDUP_REMOVED lines=452> */
[----:B------:R-:W3:Y:S01]  /*40c40*/  LDL.LU R29, [R1+0x264] ;  /* 0x00026400011d7983 */ /* 0x000ee20000300800 */
[----:B--2---:R-:W-:Y:S01]  /*40c50*/  ISETP.LT.AND P2, PT, R27, UR32, !P6 ;  /* 0x000000201b007c0c */ /* 0x004fe2000f741270 */
[----:B------:R-:W-:-:S02]  /*40c60*/  ULDC UR32, c[0x0][0x22c] ;  /* 0x00008b0000207ab9 */ /* 0x000fc40000000800 */
[----:B------:R-:W2:Y:S01]  /*40c70*/  LDL.LU R24, [R1+0x268] ;  /* 0x0002680001187983 */ /* 0x000ea20000300800 */
[----:B------:R-:W-:Y:S01]  /*40c80*/  ISETP.LT.AND P1, PT, R143, UR33, !P6 ;  /* 0x000000218f007c0c */ /* 0x000fe2000f721270 */
[----:B------:R-:W-:Y:S01]  /*40c90*/  ULDC UR33, c[0x0][0x22c] ;  /* 0x00008b0000217ab9 */ /* 0x000fe20000000800 */
[----:B------:R-:W-:Y:S01]  /*40ca0*/  LOP3.LUT R246, R246, 0xfffffffb, RZ, 0xc0, !PT ;  /* 0xfffffffbf6f67812 */ /* 0x000fe200078ec0ff */
[----:B------:R-:W2:Y:S04]  /*40cb0*/  LDL.LU R27, [R1+0x26c] ;  /* 0x00026c00011b7983 */ /* 0x000ea80000300800 */
[----:B------:R-:W2:Y:S02]  /*40cc0*/  LDL.LU R143, [R1+0x270] ;  /* 0x00027000018f7983 */ /* 0x000ea40000300800 */
        /* <DEDUP_REMOVED lines=20> */
[----:B------:R-:W-:Y:S01]  /*40e10*/  LOP3.LUT R247, R247, 0xdfffffff, RZ, 0xc0, !PT ;  /* 0xdffffffff7f77812 */ /* 0x000fe200078ec0ff */
[----:B------:R-:W3:Y:S03]  /*40e20*/  LDL.LU R138, [R1+0x280] ;  /* 0x00028000018a7983 */ /* 0x000ee60000300800 */
[----:B------:R-:W-:-:S04]  /*40e30*/  @P1 LOP3.LUT R247, R247, 0x20000000, RZ, 0xfc, !PT ;  /* 0x20000000f7f71812 */ /* 0x000fc800078efcff */
[----:B------:R-:W-:-:S04]  /*40e40*/  LOP3.LUT R247, R247, 0xefffffff, RZ, 0xc0, !PT ;  /* 0xeffffffff7f77812 */ /* 0x000fc800078ec0ff */
[----:B------:R-:W-:Y:S02]  /*40e50*/  @P0 LOP3.LUT R247, R247, 0x10000000, RZ, 0xfc, !PT ;  /* 0x10000000f7f70812 */ /* 0x000fe400078efcff */
[----:B------:R-:W-:Y:S01]  /*40e60*/  ISETP.LT.AND P0, PT, R29, UR61, !P6 ;  /* 0x0000003d1d007c0c */ /* 0x000fe2000f701270 */
[----:B------:R-:W-:Y:S01]  /*40e70*/  ULDC UR61, c[0x0][0x22c] ;  /* 0x00008b00003d7ab9 */ /* 0x000fe20000000800 */
[----:B--2---:R-:W-:Y:S01]  /*40e80*/  ISETP.LT.AND P2, PT, R24, UR32, !P6 ;  /* 0x0000002018007c0c */ /* 0x004fe2000f741270 */
[----:B------:R-:W-:Y:S01]  /*40e90*/  ULDC UR32, c[0x0][0x22c] ;  /* 0x00008b0000207ab9 */ /* 0x000fe20000000800 */
[----:B------:R-:W-:Y:S02]  /*40ea0*/  LOP3.LUT R247, R247, 0xf7ffffff, RZ, 0xc0, !PT ;  /* 0xf7fffffff7f77812 */ /* 0x000fe400078ec0ff */
[----:B------:R-:W-:Y:S01]  /*40eb0*/  ISETP.LT.AND P1, PT, R27, UR33, !P6 ;  /* 0x000000211b007c0c */ /* 0x000fe2000f721270 */
[----:B------:R-:W-:Y:S01]  /*40ec0*/  ULDC UR33, c[0x0][0x22c] ;  /* 0x00008b0000217ab9 */ /* 0x000fe20000000800 */
[----:B------:R-:W2:Y:S04]  /*40ed0*/  LDL.LU R27, [R1+0x284] ;  /* 0x00028400011b7983 */ /* 0x000ea80000300800 */
[----:B------:R-:W4:Y:S01]  /*40ee0*/  LDL.LU R32, [R1+0x288] ;  /* 0x0002880001207983 */ /* 0x000f220000300800 */
[----:B------:R-:W-:-:S04]  /*40ef0*/  @P0 LOP3.LUT R247, R247, 0x8000000, RZ, 0xfc, !PT ;  /* 0x08000000f7f70812 */ /* 0x000fc800078efcff */
[----:B------:R-:W-:-:S04]  /*40f00*/  LOP3.LUT R247, R247, 0xfbffffff, RZ, 0xc0, !PT ;  /* 0xfbfffffff7f77812 */ /* 0x000fc800078ec0ff */
[----:B------:R-:W-:Y:S02]  /*40f10*/  @P2 LOP3.LUT R247, R247, 0x4000000, RZ, 0xfc, !PT ;  /* 0x04000000f7f72812 */ /* 0x000fe400078efcff */
[----:B------:R-:W-:Y:S01]  /*40f20*/  ISETP.LT.AND P0, PT, R143, UR4, !P6 ;  /* 0x000000048f007c0c */ /* 0x000fe2000f701270 */
[----:B------:R-:W-:Y:S01]  /*40f30*/  ULDC UR4, c[0x0][0x22c] ;  /* 0x00008b0000047ab9 */ /* 0x000fe20000000800 */
[----:B------:R-:W-:Y:S01]  /*40f40*/  LOP3.LUT R247, R247, 0xfdffffff, RZ, 0xc0, !PT ;  /* 0xfdfffffff7f77812 */ /* 0x000fe200078ec0ff */
[----:B------:R-:W4:Y:S03]  /*40f50*/  LDL.LU R143, [R1+0x460] ;  /* 0x00046000018f7983 */ /* 0x000f260000300800 */
[----:B------:R-:W-:-:S04]  /*40f60*/  @P1 LOP3.LUT R247, R247, 0x2000000, RZ, 0xfc, !PT ;  /* 0x02000000f7f71812 */ /* 0x000fc800078efcff */
[----:B------:R-:W-:-:S04]  /*40f70*/  LOP3.LUT R247, R247, 0xfeffffff, RZ, 0xc0, !PT ;  /* 0xfefffffff7f77812 */ /* 0x000fc800078ec0ff */
[----:B------:R-:W-:Y:S02]  /*40f80*/  @P0 LOP3.LUT R247, R247, 0x1000000, RZ, 0xfc, !PT ;  /* 0x01000000f7f70812 */ /* 0x000fe400078efcff */
[----:B------:R-:W-:Y:S01]  /*40f90*/  ISETP.LT.AND P0, PT, R30, UR61, !P6 ;  /* 0x0000003d1e007c0c */ /* 0x000fe2000f701270 */
[----:B------:R-:W-:Y:S01]  /*40fa0*/  ULDC UR61, c[0x0][0x22c] ;  /* 0x00008b00003d7ab9 */ /* 0x000fe20000000800 */
[----:B------:R-:W4:Y:S01]  /*40fb0*/  LDL.LU R30, [R1+0x28c] ;  /* 0x00028c00011e7983 */ /* 0x000f220000300800 */
[----:B------:R-:W-:Y:S01]  /*40fc0*/  ISETP.LT.AND P2, PT, R28, UR32, !P6 ;  /* 0x000000201c007c0c */ /* 0x000fe2000f741270 */
[----:B------:R-:W-:Y:S02]  /*40fd0*/  ULDC UR32, c[0x0][0x22c] ;  /* 0x00008b0000207ab9 */ /* 0x000fe40000000800 */
[----:B------:R-:W4:Y:S01]  /*40fe0*/  LDL.LU R28, [R1+0x290] ;  /* 0x00029000011c7983 */ /* 0x000f220000300800 */
[----:B------:R-:W-:Y:S01]  /*40ff0*/  ISETP.LT.AND P1, PT, R136, UR33, !P6 ;  /* 0x0000002188007c0c */ /* 0x000fe2000f721270 */
[----:B------:R-:W-:Y:S01]  /*41000*/  ULDC UR33, c[0x0][0x22c] ;  /* 0x00008b0000217ab9 */ /* 0x000fe20000000800 */
[----:B------:R-:W-:Y:S01]  /*41010*/  LOP3.LUT R247, R247, 0xff7fffff, RZ, 0xc0, !PT ;  /* 0xff7ffffff7f77812 */ /* 0x000fe200078ec0ff */
[----:B------:R-:W4:Y:S04]  /*41020*/  LDL.LU R34, [R1+0x294] ;  /* 0x0002940001227983 */ /* 0x000f280000300800 */
[----:B------:R-:W4:Y:S01]  /*41030*/  LDL.LU R136, [R1+0x46c] ;  /* 0x00046c0001887983 */ /* 0x000f220000300800 */
[----:B------:R-:W-:-:S03]  /*41040*/  @P0 LOP3.LUT R247, R247, 0x800000, RZ, 0xfc, !PT ;  /* 0x00800000f7f70812 */ /* 0x000fc600078efcff */
[----:B------:R-:W4:Y:S01]  /*41050*/  LDL.LU R31, [R1+0x298] ;  /* 0x00029800011f7983 */ /* 0x000f220000300800 */
[----:B------:R-:W-:-:S03]  /*41060*/  LOP3.LUT R247, R247, 0xffbfffff, RZ, 0xc0, !PT ;  /* 0xffbffffff7f77812 */ /* 0x000fc600078ec0ff */
[----:B------:R-:W4:Y:S01]  /*41070*/  LDL.LU R24, [R1+0x850] ;  /* 0x0008500001187983 */ /* 0x000f220000300800 */
        /* <DEDUP_REMOVED lines=8> */
[----:B--2---:R-:W-:Y:S02]  /*41100*/  ISETP.LT.AND P1, PT, R27, UR61, !P6 ;  /* 0x0000003d1b007c0c */ /* 0x004fe4000f721270 */
[----:B------:R-:W-:Y:S02]  /*41110*/  R2UR UR61, R13 ;  /* 0x000000000d3d72ca */ /* 0x000fe400000e0000 */
[----:B------:R-:W2:Y:S04]  /*41120*/  LDL.LU R13, [R1+0x106c] ;  /* 0x00106c00010d7983 */ /* 0x000ea80000300800 */
[----:B------:R-:W2:Y:S04]  /*41130*/  LDL.LU R29, [R1+0x84c] ;  /* 0x00084c00011d7983 */ /* 0x000ea80000300800 */
[----:B------:R-:W2:Y:S01]  /*41140*/  LDL.LU R27, [R1+0x2a0] ;  /* 0x0002a000011b7983 */ /* 0x000ea20000300800 */
[----:B----4-:R-:W-:-:S02]  /*41150*/  ISETP.LT.AND P0, PT, R32, UR32, !P6 ;  /* 0x0000002020007c0c */ /* 0x010fc4000f701270 */
[----:B------:R-:W-:Y:S02]  /*41160*/  LOP3.LUT R247, R247, 0xfff7ffff, RZ, 0xc0, !PT ;  /* 0xfff7fffff7f77812 */ /* 0x000fe400078ec0ff */
[----:B------:R-:W-:Y:S02]  /*41170*/  R2UR UR32, R143 ;  /* 0x000000008f2072ca */ /* 0x000fe400000e0000 */
[----:B------:R-:W4:Y:S01]  /*41180*/  LDL.LU R143, [R1+0x2a4] ;  /* 0x0002a400018f7983 */ /* 0x000f220000300800 */
[----:B------:R-:W-:-:S04]  /*41190*/  @P1 LOP3.LUT R247, R247, 0x80000, RZ, 0xfc, !PT ;  /* 0x00080000f7f71812 */ /* 0x000fc800078efcff */
[----:B------:R-:W-:Y:S02]  /*411a0*/  LOP3.LUT R247, R247, 0xfffbffff, RZ, 0xc0, !PT ;  /* 0xfffbfffff7f77812 */ /* 0x000fe400078ec0ff */
[----:B------:R-:W-:Y:S02]  /*411b0*/  ISETP.LT.AND P1, PT, R30, UR33, !P6 ;  /* 0x000000211e007c0c */ /* 0x000fe4000f721270 */
[----:B------:R-:W-:Y:S02]  /*411c0*/  R2UR UR33, R249 ;  /* 0x00000000f92172ca */ /* 0x000fe400000e0000 */
[----:B------:R-:W4:Y:S04]  /*411d0*/  LDL.LU R249, [R1+0x1068] ;  /* 0x0010680001f97983 */ /* 0x000f280000300800 */
[----:B------:R-:W4:Y:S01]  /*411e0*/  LDL.LU R30, [R1+0x2a8] ;  /* 0x0002a800011e7983 */ /* 0x000f220000300800 */
[----:B------:R-:W-:-:S02]  /*411f0*/  @P0 LOP3.LUT R247, R247, 0x40000, RZ, 0xfc, !PT ;  /* 0x00040000f7f70812 */ /* 0x000fc400078efcff */
[----:B------:R-:W-:Y:S02]  /*41200*/  ISETP.LT.AND P0, PT, R28, UR4, !P6 ;  /* 0x000000041c007c0c */ /* 0x000fe4000f701270 */
[----:B------:R-:W-:Y:S02]  /*41210*/  R2UR UR4, R248 ;  /* 0x00000000f80472ca */ /* 0x000fe400000e0000 */
[----:B------:R-:W4:Y:S04]  /*41220*/  LDL.LU R248, [R1+0x1064] ;  /* 0x0010640001f87983 */ /* 0x000f280000300800 */
[----:B------:R-:W4:Y:S01]  /*41230*/  LDL.LU R28, [R1+0x2ac] ;  /* 0x0002ac00011c7983 */ /* 0x000f220000300800 */
[----:B------:R-:W-:-:S04]  /*41240*/  LOP3.LUT R247, R247, 0xfffdffff, RZ, 0xc0, !PT ;  /* 0xfffdfffff7f77812 */ /* 0x000fc800078ec0ff */
[----:B------:R-:W-:Y:S02]  /*41250*/  @P1 LOP3.LUT R247, R247, 0x20000, RZ, 0xfc, !PT ;  /* 0x00020000f7f71812 */ /* 0x000fe400078efcff */
[----:B------:R-:W-:Y:S02]  /*41260*/  ISETP.LT.AND P1, PT, R34, UR4, !P6 ;  /* 0x0000000422007c0c */ /* 0x000fe4000f721270 */
[----:B------:R-:W-:Y:S02]  /*41270*/  R2UR UR4, R136 ;  /* 0x00000000880472ca */ /* 0x000fe400000e0000 */
[----:B------:R-:W4:Y:S01]  /*41280*/  LDL.LU R136, [R1+0x2b0] ;  /* 0x0002b00001887983 */ /* 0x000f220000300800 */
[----:B------:R-:W-:-:S04]  /*41290*/  LOP3.LUT R247, R247, 0xfffeffff, RZ, 0xc0, !PT ;  /* 0xfffefffff7f77812 */ /* 0x000fc800078ec0ff */
[----:B------:R-:W-:Y:S02]  /*412a0*/  @P0 LOP3.LUT R247, R247, 0x10000, RZ, 0xfc, !PT ;  /* 0x00010000f7f70812 */ /* 0x000fe400078efcff */
[----:B------:R-:W-:Y:S02]  /*412b0*/  ISETP.LT.AND P0, PT, R31, UR33, !P6 ;  /* 0x000000211f007c0c */ /* 0x000fe4000f701270 */
[----:B------:R-:W-:Y:S02]  /*412c0*/  R2UR UR33, R24 ;  /* 0x00000000182172ca */ /* 0x000fe400000e0000 */
[----:B------:R-:W4:Y:S01]  /*412d0*/  LDL.LU R24, [R1+0x2b4] ;  /* 0x0002b40001187983 */ /* 0x000f220000300800 */
[----:B------:R-:W-:-:S04]  /*412e0*/  LOP3.LUT R247, R247, 0xffff7fff, RZ, 0xc0, !PT ;  /* 0xffff7ffff7f77812 */ /* 0x000fc800078ec0ff */
[----:B------:R-:W-:-:S04]  /*412f0*/  @P1 LOP3.LUT R247, R247, 0x8000, RZ, 0xfc, !PT ;  /* 0x00008000f7f71812 */ /* 0x000fc800078efcff */
[----:B------:R-:W-:-:S04]  /*41300*/  LOP3.LUT R247, R247, 0xffffbfff, RZ, 0xc0, !PT ;  /* 0xffffbffff7f77812 */ /* 0x000fc800078ec0ff */
[----:B------:R-:W-:-:S04]  /*41310*/  @P0 LOP3.LUT R247, R247, 0x4000, RZ, 0xfc, !PT ;  /* 0x00004000f7f70812 */ /* 0x000fc800078efcff */
[----:B------:R-:W-:Y:S02]  /*41320*/  LOP3.LUT R247, R247, 0xffffdfff, RZ, 0xc0, !PT ;  /* 0xffffdffff7f77812 */ /* 0x000fe400078ec0ff */
[----:B---3--:R-:W-:Y:S02]  /*41330*/  ISETP.LT.AND P1, PT, R138, UR32, !P6 ;  /* 0x000000208a007c0c */ /* 0x008fe4000f721270 */
[----:B------:R-:W3:Y:S11]  /*41340*/  LDL.LU R138, [R1+0x2b8] ;  /* 0x0002b800018a7983 */ /* 0x000ef60000300800 */
[----:B------:R-:W-:-:S04]  /*41350*/  @P1 LOP3.LUT R247, R247, 0x2000, RZ, 0xfc, !PT ;  /* 0x00002000f7f71812 */ /* 0x000fc800078efcff */
[----:B------:R-:W-:Y:S02]  /*41360*/  LOP3.LUT R247, R247, 0xffffefff, RZ, 0xc0, !PT ;  /* 0xffffeffff7f77812 */ /* 0x000fe400078ec0ff */
[----:B--2---:R-:W-:Y:S01]  /*41370*/  ISETP.LT.AND P0, PT, R27, UR61, !P6 ;  /* 0x0000003d1b007c0c */ /* 0x004fe2000f701270 */
[----:B------:R-:W-:Y:S01]  /*41380*/  ULDC UR61, c[0x0][0x22c] ;  /* 0x00008b00003d7ab9 */ /* 0x000fe20000000800 */
[----:B------:R-:W2:Y:S01]  /*41390*/  LDL.LU R27, [R1+0x2bc] ;  /* 0x0002bc00011b7983 */ /* 0x000ea20000300800 */
[----:B----4-:R-:W-:Y:S01]  /*413a0*/  ISETP.LT.AND P1, PT, R143, UR60, !P6 ;  /* 0x0000003c8f007c0c */ /* 0x010fe2000f721270 */
[----:B------:R-:W-:Y:S02]  /*413b0*/  ULDC UR60, c[0x0][0x22c] ;  /* 0x00008b00003c7ab9 */ /* 0x000fe40000000800 */
[----:B------:R-:W4:Y:S07]  /*413c0*/  LDL.LU R143, [R1+0x2c0] ;  /* 0x0002c000018f7983 */ /* 0x000f2e0000300800 */
        /* <DEDUP_REMOVED lines=9> */
[----:B------:R-:W-:-:S06]  /*41460*/  LOP3.LUT R247, R247, 0xfffffbff, RZ, 0xc0, !PT ;  /* 0xfffffbfff7f77812 */ /* 0x000fcc00078ec0ff */
[----:B------:R-:W-:Y:S02]  /*41470*/  @P0 LOP3.LUT R247, R247, 0x400, RZ, 0xfc, !PT ;  /* 0x00000400f7f70812 */ /* 0x000fe400078efcff */
[----:B------:R-:W-:Y:S01]  /*41480*/  ISETP.LT.AND P0, PT, R136, UR57, !P6 ;  /* 0x0000003988007c0c */ /* 0x000fe2000f701270 */
[----:B------:R-:W-:Y:S01]  /*41490*/  ULDC UR57, c[0x0][0x22c] ;  /* 0x00008b0000397ab9 */ /* 0x000fe20000000800 */
[----:B------:R-:W-:Y:S01]  /*414a0*/  LOP3.LUT R247, R247, 0xfffffdff, RZ, 0xc0, !PT ;  /* 0xfffffdfff7f77812 */ /* 0x000fe200078ec0ff */
[----:B------:R-:W4:Y:S03]  /*414b0*/  LDL.LU R136, [R1+0x2cc] ;  /* 0x0002cc0001887983 */ /* 0x000f260000300800 */
[----:B------:R-:W-:-:S04]  /*414c0*/  @P1 LOP3.LUT R247, R247, 0x200, RZ, 0xfc, !PT ;  /* 0x00000200f7f71812 */ /* 0x000fc800078efcff */
[----:B------:R-:W-:Y:S02]  /*414d0*/  LOP3.LUT R247, R247, 0xfffffeff, RZ, 0xc0, !PT ;  /* 0xfffffefff7f77812 */ /* 0x000fe400078ec0ff */
[----:B------:R-:W-:Y:S01]  /*414e0*/  ISETP.LT.AND P1, PT, R24, UR56, !P6 ;  /* 0x0000003818007c0c */ /* 0x000fe2000f721270 */
[----:B------:R-:W-:Y:S01]  /*414f0*/  ULDC UR56, c[0x0][0x22c] ;  /* 0x00008b0000387ab9 */ /* 0x000fe20000000800 */
[----:B------:R-:W-:-:S04]  /*41500*/  @P0 LOP3.LUT R247, R247, 0x100, RZ, 0xfc, !PT ;  /* 0x00000100f7f70812 */ /* 0x000fc800078efcff */
[----:B------:R-:W-:-:S07]  /*41510*/  LOP3.LUT R247, R247, 0xffffff7f, RZ, 0xc0, !PT ;  /* 0xffffff7ff7f77812 */ /* 0x000fce00078ec0ff */
[----:B------:R-:W-:-:S04]  /*41520*/  @P1 LOP3.LUT R247, R247, 0x80, RZ, 0xfc, !PT ;  /* 0x00000080f7f71812 */ /* 0x000fc800078efcff */
[----:B------:R-:W-:Y:S02]  /*41530*/  LOP3.LUT R247, R247, 0xffffffbf, RZ, 0xc0, !PT ;  /* 0xffffffbff7f77812 */ /* 0x000fe400078ec0ff */
[----:B---3--:R-:W-:Y:S01]  /*41540*/  ISETP.LT.AND P0, PT, R138, UR55, !P6 ;  /* 0x000000378a007c0c */ /* 0x008fe2000f701270 */
[----:B------:R-:W-:Y:S01]  /*41550*/  ULDC UR55, c[0x0][0x22c] ;  /* 0x00008b0000377ab9 */ /* 0x000fe20000000800 */
        /* <DEDUP_REMOVED lines=9> */
[----:B------:R-:W-:Y:S01]  /*415f0*/  @P1 LOP3.LUT R247, R247, 0x20, RZ, 0xfc, !PT ;  /* 0x00000020f7f71812 */ /* 0x000fe200078efcff */
[----:B------:R-:W4:Y:S03]  /*41600*/  LDL.LU R24, [R1+0x2e0] ;  /* 0x0002e00001187983 */ /* 0x000f260000300800 */
[----:B------:R-:W-:-:S04]  /*41610*/  LOP3.LUT R247, R247, 0xffffffef, RZ, 0xc0, !PT ;  /* 0xffffffeff7f77812 */ /* 0x000fc800078ec0ff */
[----:B------:R-:W-:Y:S02]  /*41620*/  @P0 LOP3.LUT R247, R247, 0x10, RZ, 0xfc, !PT ;  /* 0x00000010f7f70812 */ /* 0x000fe400078efcff */
[----:B------:R-:W-:Y:S01]  /*41630*/  ISETP.LT.AND P1, PT, R30, UR52, !P6 ;  /* 0x000000341e007c0c */ /* 0x000fe2000f721270 */
[----:B------:R-:W-:Y:S01]  /*41640*/  ULDC UR52, c[0x0][0x22c] ;  /* 0x00008b0000347ab9 */ /* 0x000fe20000000800 */
[----:B------:R-:W-:Y:S01]  /*41650*/  LOP3.LUT R247, R247, 0xfffffff7, RZ, 0xc0, !PT ;  /* 0xfffffff7f7f77812 */ /* 0x000fe200078ec0ff */
[----:B------:R-:W4:Y:S01]  /*41660*/  LDL.LU R30, [R1+0x2e4] ;  /* 0x0002e400011e7983 */ /* 0x000f220000300800 */
[----:B------:R-:W-:Y:S01]  /*41670*/  ISETP.LT.AND P0, PT, R28, UR51, !P6 ;  /* 0x000000331c007c0c */ /* 0x000fe2000f701270 */
[----:B------:R-:W-:-:S08]  /*41680*/  ULDC UR51, c[0x0][0x22c] ;  /* 0x00008b0000337ab9 */ /* 0x000fd00000000800 */
[----:B------:R-:W-:Y:S01]  /*41690*/  @P1 LOP3.LUT R247, R247, 0x8, RZ, 0xfc, !PT ;  /* 0x00000008f7f71812 */ /* 0x000fe200078efcff */
[----:B------:R-:W4:Y:S03]  /*416a0*/  LDL.LU R28, [R1+0x2e8] ;  /* 0x0002e800011c7983 */ /* 0x000f260000300800 */
        /* <DEDUP_REMOVED lines=8> */
[----:B------:R-:W-:-:S09]  /*41730*/  LOP3.LUT R247, R247, 0xfffffffd, RZ, 0xc0, !PT ;  /* 0xfffffffdf7f77812 */ /* 0x000fd200078ec0ff */
[----:B------:R-:W-:-:S04]  /*41740*/  @P1 LOP3.LUT R247, R247, 0x2, RZ, 0xfc, !PT ;  /* 0x00000002f7f71812 */ /* 0x000fc800078efcff */
[----:B------:R-:W-:-:S04]  /*41750*/  LOP3.LUT R247, R247, 0xfffffffe, RZ, 0xc0, !PT ;  /* 0xfffffffef7f77812 */ /* 0x000fc800078ec0ff */
[----:B------:R-:W-:Y:S02]  /*41760*/  @P0 LOP3.LUT R247, R247, 0x1, RZ, 0xfc, !PT ;  /* 0x00000001f7f70812 */ /* 0x000fe400078efcff */
[----:B---3--:R-:W-:Y:S01]  /*41770*/  ISETP.LT.AND P1, PT, R138, UR48, !P6 ;  /* 0x000000308a007c0c */ /* 0x008fe2000f721270 */
[----:B------:R-:W-:Y:S01]  /*41780*/  ULDC UR48, c[0x0][0x22c] ;  /* 0x00008b0000307ab9 */ /* 0x000fe20000000800 */
[----:B------:R-:W3:Y:S01]  /*41790*/  LDL.LU R138, [R1+0x2f0] ;  /* 0x0002f000018a7983 */ /* 0x000ee20000300800 */
[----:B--2---:R-:W-:Y:S01]  /*417a0*/  ISETP.LT.AND P0, PT, R27, UR47, !P6 ;  /* 0x0000002f1b007c0c */ /* 0x004fe2000f701270 */
[----:B------:R-:W-:Y:S02]  /*417b0*/  ULDC UR47, c[0x0][0x22c] ;  /* 0x00008b00002f7ab9 */ /* 0x000fe40000000800 */
[----:B------:R-:W2:Y:S01]  /*417c0*/  LDL.LU R27, [R1+0x2f4] ;  /* 0x0002f400011b7983 */ /* 0x000ea20000300800 */
[----:B----4-:R-:W-:-:S06]  /*417d0*/  LOP3.LUT R248, R248, 0x7fffffff, RZ, 0xc0, !PT ;  /* 0x7ffffffff8f87812 */ /* 0x010fcc00078ec0ff */
[----:B------:R-:W-:Y:S02]  /*417e0*/  @P1 LOP3.LUT R248, R248, 0x80000000, RZ, 0xfc, !PT ;  /* 0x80000000f8f81812 */ /* 0x000fe400078efcff */
[----:B------:R-:W-:Y:S01]  /*417f0*/  ISETP.LT.AND P1, PT, R143, UR46, !P6 ;  /* 0x0000002e8f007c0c */ /* 0x000fe2000f721270 */
[----:B------:R-:W-:Y:S01]  /*41800*/  ULDC UR46, c[0x0][0x22c] ;  /* 0x00008b00002e7ab9 */ /* 0x000fe20000000800 */
[----:B------:R-:W4:Y:S01]  /*41810*/  LDL.LU R143, [R1+0x2f8] ;  /* 0x0002f800018f7983 */ /* 0x000f220000300800 */
[----:B------:R-:W-:-:S04]  /*41820*/  LOP3.LUT R248, R248, 0xbfffffff, RZ, 0xc0, !PT ;  /* 0xbffffffff8f87812 */ /* 0x000fc800078ec0ff */
        /* <DEDUP_REMOVED lines=28> */
[----:B--2---:R-:W-:Y:S01]  /*419f0*/  ISETP.LT.AND P1, PT, R27, UR40, !P6 ;  /* 0x000000281b007c0c */ /* 0x004fe2000f721270 */
[----:B------:R-:W-:Y:S01]  /*41a00*/  ULDC UR40, c[0x0][0x22c] ;  /* 0x00008b0000287ab9 */ /* 0x000fe20000000800 */
[----:B------:R-:W2:Y:S01]  /*41a10*/  LDL.LU R27, [R1+0x310] ;  /* 0x00031000011b7983 */ /* 0x000ea20000300800 */
[----:B----4-:R-:W-:Y:S01]  /*41a20*/  ISETP.LT.AND P0, PT, R143, UR39, !P6 ;  /* 0x000000278f007c0c */ /* 0x010fe2000f701270 */
[----:B------:R-:W-:Y:S02]  /*41a30*/  ULDC UR39, c[0x0][0x22c] ;  /* 0x00008b0000277ab9 */ /* 0x000fe40000000800 */
[----:B------:R-:W4:Y:S01]  /*41a40*/  LDL.LU R143, [R1+0x314] ;  /* 0x00031400018f7983 */ /* 0x000f220000300800 */
[----:B------:R-:W-:-:S06]  /*41a50*/  LOP3.LUT R248, R248, 0xff7fffff, RZ, 0xc0, !PT ;  /* 0xff7ffffff8f87812 */ /* 0x000fcc00078ec0ff */
        /* <DEDUP_REMOVED lines=73> */
[----:B------:R-:W-:-:S04]  /*41ef0*/  LOP3.LUT R248, R248, 0xfffffeff, RZ, 0xc0, !PT ;  /* 0xfffffefff8f87812 */ /* 0x000fc800078ec0ff */
[----:B------:R-:W-:Y:S02]  /*41f00*/  @P0 LOP3.LUT R248, R248, 0x100, RZ, 0xfc, !PT ;  /* 0x00000100f8f80812 */ /* 0x000fe400078efcff */
[----:B------:R-:W-:Y:S01]  /*41f10*/  ISETP.LT.AND P0, PT, R30, UR21, !P6 ;  /* 0x000000151e007c0c */ /* 0x000fe2000f701270 */
[----:B------:R-:W-:Y:S01]  /*41f20*/  ULDC UR21, c[0x0][0x22c] ;  /* 0x00008b0000157ab9 */ /* 0x000fe20000000800 */
[----:B------:R-:W-:Y:S01]  /*41f30*/  LOP3.LUT R248, R248, 0xffffff7f, RZ, 0xc0, !PT ;  /* 0xffffff7ff8f87812 */ /* 0x000fe200078ec0ff */
[----:B------:R-:W4:Y:S03]  /*41f40*/  LDL.LU R30, [R1+0x354] ;  /* 0x00035400011e7983 */ /* 0x000f260000300800 */
[----:B------:R-:W-:Y:S02]  /*41f50*/  @P1 LOP3.LUT R248, R248, 0x80, RZ, 0xfc, !PT ;  /* 0x00000080f8f81812 */ /* 0x000fe400078efcff */
[----:B------:R-:W-:Y:S01]  /*41f60*/  ISETP.LT.AND P1, PT, R28, UR20, !P6 ;  /* 0x000000141c007c0c */ /* 0x000fe2000f721270 */
[----:B------:R-:W-:Y:S01]  /*41f70*/  ULDC UR20, c[0x0][0x22c] ;  /* 0x00008b0000147ab9 */ /* 0x000fe20000000800 */
[----:B------:R-:W-:Y:S01]  /*41f80*/  LOP3.LUT R248, R248, 0xffffffbf, RZ, 0xc0, !PT ;  /* 0xffffffbff8f87812 */ /* 0x000fe200078ec0ff */
[----:B------:R-:W4:Y:S03]  /*41f90*/  LDL.LU R28, [R1+0x358] ;  /* 0x00035800011c7983 */ /* 0x000f260000300800 */
[----:B------:R-:W-:-:S02]  /*41fa0*/  @P0 LOP3.LUT R248, R248, 0x40, RZ, 0xfc, !PT ;  /* 0x00000040f8f80812 */ /* 0x000fc400078efcff */
[----:B------:R-:W-:Y:S01]  /*41fb0*/  ISETP.LT.AND P0, PT, R136, UR19, !P6 ;  /* 0x0000001388007c0c */ /* 0x000fe2000f701270 */
[----:B------:R-:W-:Y:S01]  /*41fc0*/  ULDC UR19, c[0x0][0x22c] ;  /* 0x00008b0000137ab9 */ /* 0x000fe20000000800 */
[----:B------:R-:W-:Y:S01]  /*41fd0*/  LOP3.LUT R248, R248, 0xffffffdf, RZ, 0xc0, !PT ;  /* 0xffffffdff8f87812 */ /* 0x000fe200078ec0ff */
[----:B------:R-:W4:Y:S03]  /*41fe0*/  LDL.LU R136, [R1+0x35c] ;  /* 0x00035c0001887983 */ /* 0x000f260000300800 */
[----:B------:R-:W-:-:S04]  /*41ff0*/  @P1 LOP3.LUT R248, R248, 0x20, RZ, 0xfc, !PT ;  /* 0x00000020f8f81812 */ /* 0x000fc800078efcff */
[----:B------:R-:W-:-:S04]  /*42000*/  LOP3.LUT R248, R248, 0xffffffef, RZ, 0xc0, !PT ;  /* 0xffffffeff8f87812 */ /* 0x000fc800078ec0ff */
        /* <DEDUP_REMOVED lines=9> */
[----:B------:R-:W2:Y:S11]  /*420a0*/  LDL.LU R27, [R1+0x364] ;  /* 0x00036400011b7983 */ /* 0x000eb60000300800 */
[----:B------:R-:W-:-:S02]  /*420b0*/  @P0 LOP3.LUT R248, R248, 0x4, RZ, 0xfc, !PT ;  /* 0x00000004f8f80812 */ /* 0x000fc400078efcff */
[----:B------:R-:W-:Y:S01]  /*420c0*/  ISETP.LT.AND P0, PT, R249, UR15, !P6 ;  /* 0x0000000ff9007c0c */ /* 0x000fe2000f701270 */
[----:B------:R-:W-:Y:S01]  /*420d0*/  ULDC UR15, c[0x0][0x22c] ;  /* 0x00008b00000f7ab9 */ /* 0x000fe20000000800 */
[----:B----4-:R-:W-:Y:S01]  /*420e0*/  ISETP.LT.AND P1, PT, R143, UR16, !P6 ;  /* 0x000000108f007c0c */ /* 0x010fe2000f721270 */
[----:B------:R-:W-:Y:S01]  /*420f0*/  ULDC UR16, c[0x0][0x22c] ;  /* 0x00008b0000107ab9 */ /* 0x000fe20000000800 */
[----:B------:R-:W4:Y:S04]  /*42100*/  LDL.LU R143, [R1+0x368] ;  /* 0x00036800018f7983 */ /* 0x000f280000300800 */
[----:B------:R-:W3:Y:S01]  /*42110*/  LDL.LU R249, [R1+0x105c] ;  /* 0x00105c0001f97983 */ /* 0x000ee20000300800 */
[----:B------:R-:W-:-:S03]  /*42120*/  LOP3.LUT R248, R248, 0xfffffffd, RZ, 0xc0, !PT ;  /* 0xfffffffdf8f87812 */ /* 0x000fc600078ec0ff */
[----:B------:R-:W4:Y:S03]  /*42130*/  LDL.LU R24, [R1+0x36c] ;  /* 0x00036c0001187983 */ /* 0x000f260000300800 */
        /* <DEDUP_REMOVED lines=9> */
[----:B------:R-:W-:Y:S02]  /*421d0*/  R2UR UR32, R29 ;  /* 0x000000001d2072ca */ /* 0x000fe400000e0000 */
[----:B---3--:R-:W-:-:S04]  /*421e0*/  LOP3.LUT R249, R249, 0x7fffffff, RZ, 0xc0, !PT ;  /* 0x7ffffffff9f97812 */ /* 0x008fc800078ec0ff */
[----:B------:R-:W-:Y:S02]  /*421f0*/  @P1 LOP3.LUT R249, R249, 0x80000000, RZ, 0xfc, !PT ;  /* 0x80000000f9f91812 */ /* 0x000fe400078efcff */
[----:B------:R-:W-:Y:S01]  /*42200*/  ISETP.LT.AND P1, PT, R136, UR12, !P6 ;  /* 0x0000000c88007c0c */ /* 0x000fe2000f721270 */
[----:B------:R-:W-:Y:S01]  /*42210*/  ULDC UR12, c[0x0][0x22c] ;  /* 0x00008b00000c7ab9 */ /* 0x000fe20000000800 */
[----:B------:R-:W3:Y:S01]  /*42220*/  LDL.LU R136, [R1+0x378] ;  /* 0x0003780001887983 */ /* 0x000ee20000300800 */
[----:B------:R-:W-:-:S04]  /*42230*/  LOP3.LUT R249, R249, 0xbfffffff, RZ, 0xc0, !PT ;  /* 0xbffffffff9f97812 */ /* 0x000fc800078ec0ff */
[----:B------:R-:W-:Y:S02]  /*42240*/  @P0 LOP3.LUT R249, R249, 0x40000000, RZ, 0xfc, !PT ;  /* 0x40000000f9f90812 */ /* 0x000fe400078efcff */
[----:B------:R-:W-:Y:S01]  /*42250*/  ISETP.LT.AND P0, PT, R138, UR11, !P6 ;  /* 0x0000000b8a007c0c */ /* 0x000fe2000f701270 */
[----:B------:R-:W-:Y:S01]  /*42260*/  ULDC UR11, c[0x0][0x22c] ;  /* 0x00008b00000b7ab9 */ /* 0x000fe20000000800 */
[----:B------:R-:W3:Y:S01]  /*42270*/  LDL.LU R138, [R1+0x37c] ;  /* 0x00037c00018a7983 */ /* 0x000ee20000300800 */
[----:B------:R-:W-:-:S03]  /*42280*/  LOP3.LUT R249, R249, 0xdfffffff, RZ, 0xc0, !PT ;  /* 0xdffffffff9f97812 */ /* 0x000fc600078ec0ff */
[----:B------:R-:W3:Y:S01]  /*42290*/  LDL.LU R31, [R1+0x380] ;  /* 0x00038000011f7983 */ /* 0x000ee20000300800 */
[----:B------:R-:W-:Y:S02]  /*422a0*/  @P1 LOP3.LUT R249, R249, 0x20000000, RZ, 0xfc, !PT ;  /* 0x20000000f9f91812 */ /* 0x000fe400078efcff */
[----:B--2---:R-:W-:Y:S01]  /*422b0*/  ISETP.LT.AND P1, PT, R27, UR10, !P6 ;  /* 0x0000000a1b007c0c */ /* 0x004fe2000f721270 */
[----:B------:R-:W-:Y:S01]  /*422c0*/  ULDC UR10, c[0x0][0x22c] ;  /* 0x00008b00000a7ab9 */ /* 0x000fe20000000800 */
[----:B------:R-:W2:Y:S01]  /*422d0*/  LDL.LU R27, [R1+0x384] ;  /* 0x00038400011b7983 */ /* 0x000ea20000300800 */
[----:B------:R-:W-:-:S04]  /*422e0*/  LOP3.LUT R249, R249, 0xefffffff, RZ, 0xc0, !PT ;  /* 0xeffffffff9f97812 */ /* 0x000fc800078ec0ff */
[----:B------:R-:W-:Y:S02]  /*422f0*/  @P0 LOP3.LUT R249, R249, 0x10000000, RZ, 0xfc, !PT ;  /* 0x10000000f9f90812 */ /* 0x000fe400078efcff */
[----:B----4-:R-:W-:Y:S01]  /*42300*/  ISETP.LT.AND P0, PT, R143, UR9, !P6 ;  /* 0x000000098f007c0c */ /* 0x010fe2000f701270 */
[----:B------:R-:W-:Y:S01]  /*42310*/  ULDC UR9, c[0x0][0x22c] ;  /* 0x00008b0000097ab9 */ /* 0x000fe20000000800 */
[----:B------:R-:W4:Y:S01]  /*42320*/  LDL.LU R143, [R1+0x388] ;  /* 0x00038800018f7983 */ /* 0x000f220000300800 */
[----:B------:R-:W-:-:S03]  /*42330*/  LOP3.LUT R249, R249, 0xf7ffffff, RZ, 0xc0, !PT ;  /* 0xf7fffffff9f97812 */ /* 0x000fc600078ec0ff */
[----:B------:R-:W4:Y:S01]  /*42340*/  LDL.LU R29, [R1+0x38c] ;  /* 0x00038c00011d7983 */ /* 0x000f220000300800 */
        /* <DEDUP_REMOVED lines=22> */
[----:B------:R-:W-:Y:S01]  /*424b0*/  ISETP.LT.AND P1, PT, R138, UR5, !P6 ;  /* 0x000000058a007c0c */ /* 0x000fe2000f721270 */
[----:B------:R-:W-:Y:S02]  /*424c0*/  ULDC UR5, c[0x0][0x248] ;  /* 0x0000920000057ab9 */ /* 0x000fe40000000800 */
[----:B------:R-:W3:Y:S07]  /*424d0*/  LDL.LU R138, [R1+0x3a0] ;  /* 0x0003a000018a7983 */ /* 0x000eee0000300800 */
[----:B------:R-:W-:-:S02]  /*424e0*/  @P0 LOP3.LUT R249, R249, 0x400000, RZ, 0xfc, !PT ;  /* 0x00400000f9f90812 */ /* 0x000fc400078efcff */
[----:B--2---:R-:W-:Y:S02]  /*424f0*/  ISETP.LT.AND P2, PT, R27, UR7, !P6 ;  /* 0x000000071b007c0c */ /* 0x004fe4000f741270 */
[----:B------:R-:W2:Y:S01]  /*42500*/  LDL.LU R27, [R1+0x3a4] ;  /* 0x0003a400011b7983 */ /* 0x000ea20000300800 */
[----:B------:R-:W-:-:S04]  /*42510*/  LOP3.LUT R249, R249, 0xffdfffff, RZ, 0xc0, !PT ;  /* 0xffdffffff9f97812 */ /* 0x000fc800078ec0ff */
[----:B------:R-:W-:Y:S02]  /*42520*/  @P1 LOP3.LUT R249, R249, 0x200000, RZ, 0xfc, !PT ;  /* 0x00200000f9f91812 */ /* 0x000fe400078efcff */
[----:B----4-:R-:W-:Y:S02]  /*42530*/  ISETP.LT.AND P1, PT, R143, UR8, !P6 ;  /* 0x000000088f007c0c */ /* 0x010fe4000f721270 */
[----:B------:R-:W4:Y:S01]  /*42540*/  LDL.LU R143, [R1+0x3a8] ;  /* 0x0003a800018f7983 */ /* 0x000f220000300800 */
[----:B------:R-:W-:Y:S02]  /*42550*/  ISETP.LT.AND P0, PT, R31, UR6, !P6 ;  /* 0x000000061f007c0c */ /* 0x000fe4000f701270 */
[----:B------:R-:W-:-:S11]  /*42560*/  LOP3.LUT R249, R249, 0xffefffff, RZ, 0xc0, !PT ;  /* 0xffeffffff9f97812 */ /* 0x000fd600078ec0ff */
[----:B------:R-:W-:Y:S02]  /*42570*/  @P0 LOP3.LUT R249, R249, 0x100000, RZ, 0xfc, !PT ;  /* 0x00100000f9f90812 */ /* 0x000fe400078efcff */
[----:B------:R-:W-:Y:S02]  /*42580*/  ISETP.LT.AND P0, PT, R29, UR9, !P6 ;  /* 0x000000091d007c0c */ /* 0x000fe4000f701270 */
[----:B------:R-:W4:Y:S01]  /*42590*/  LDL.LU R29, [R1+0x3ac] ;  /* 0x0003ac00011d7983 */ /* 0x000f220000300800 */
[----:B------:R-:W-:-:S04]  /*425a0*/  LOP3.LUT R249, R249, 0xfff7ffff, RZ, 0xc0, !PT ;  /* 0xfff7fffff9f97812 */ /* 0x000fc800078ec0ff */
        /* <DEDUP_REMOVED lines=12> */
[----:B------:R-:W-:-:S04]  /*42670*/  @P2 LOP3.LUT R249, R249, 0x10000, RZ, 0xfc, !PT ;  /* 0x00010000f9f92812 */ /* 0x000fc800078efcff */
[----:B------:R-:W-:-:S04]  /*42680*/  LOP3.LUT R249, R249, 0xffff7fff, RZ, 0xc0, !PT ;  /* 0xffff7ffff9f97812 */ /* 0x000fc800078ec0ff */
[----:B------:R-:W-:-:S04]  /*42690*/  @P1 LOP3.LUT R249, R249, 0x8000, RZ, 0xfc, !PT ;  /* 0x00008000f9f91812 */ /* 0x000fc800078efcff */
[----:B------:R-:W-:-:S04]  /*426a0*/  LOP3.LUT R249, R249, 0xffffbfff, RZ, 0xc0, !PT ;  /* 0xffffbffff9f97812 */ /* 0x000fc800078ec0ff */
[----:B------:R-:W-:-:S04]  /*426b0*/  @P0 LOP3.LUT R249, R249, 0x4000, RZ, 0xfc, !PT ;  /* 0x00004000f9f90812 */ /* 0x000fc800078efcff */
[----:B------:R-:W-:Y:S02]  /*426c0*/  LOP3.LUT R249, R249, 0xffffdfff, RZ, 0xc0, !PT ;  /* 0xffffdffff9f97812 */ /* 0x000fe400078ec0ff */
[----:B---3--:R-:W-:Y:S02]  /*426d0*/  ISETP.LT.AND P2, PT, R136, UR13, !P6 ;  /* 0x0000000d88007c0c */ /* 0x008fe4000f741270 */
[----:B------:R-:W3:Y:S01]  /*426e0*/  LDL.LU R136, [R1+0x3bc] ;  /* 0x0003bc0001887983 */ /* 0x000ee20000300800 */
[----:B------:R-:W-:-:S03]  /*426f0*/  ISETP.LT.AND P1, PT, R138, UR14, !P6 ;  /* 0x0000000e8a007c0c */ /* 0x000fc6000f721270 */
[----:B------:R-:W3:Y:S01]  /*42700*/  LDL.LU R138, [R1+0x3c0] ;  /* 0x0003c000018a7983 */ /* 0x000ee20000300800 */
[----:B--2---:R-:W-:-:S03]  /*42710*/  ISETP.LT.AND P0, PT, R27, UR15, !P6 ;  /* 0x0000000f1b007c0c */ /* 0x004fc6000f701270 */
[----:B------:R-:W2:Y:S03]  /*42720*/  LDL.LU R27, [R1+0x3c4] ;  /* 0x0003c400011b7983 */ /* 0x000ea60000300800 */
[----:B------:R-:W-:Y:S02]  /*42730*/  @P2 LOP3.LUT R249, R249, 0x2000, RZ, 0xfc, !PT ;  /* 0x00002000f9f92812 */ /* 0x000fe400078efcff */
[----:B----4-:R-:W-:Y:S02]  /*42740*/  ISETP.LT.AND P2, PT, R143, UR16, !P6 ;  /* 0x000000108f007c0c */ /* 0x010fe4000f741270 */
[----:B------:R-:W4:Y:S01]  /*42750*/  LDL.LU R143, [R1+0x3c8] ;  /* 0x0003c800018f7983 */ /* 0x000f220000300800 */
[----:B------:R-:W-:-:S04]  /*42760*/  LOP3.LUT R249, R249, 0xffffefff, RZ, 0xc0, !PT ;  /* 0xffffeffff9f97812 */ /* 0x000fc800078ec0ff */
[----:B------:R-:W-:-:S04]  /*42770*/  @P1 LOP3.LUT R249, R249, 0x1000, RZ, 0xfc, !PT ;  /* 0x00001000f9f91812 */ /* 0x000fc800078efcff */
[----:B------:R-:W-:Y:S02]  /*42780*/  LOP3.LUT R249, R249, 0xfffff7ff, RZ, 0xc0, !PT ;  /* 0xfffff7fff9f97812 */ /* 0x000fe400078ec0ff */
[----:B------:R-:W-:Y:S02]  /*42790*/  ISETP.LT.AND P1, PT, R29, UR17, !P6 ;  /* 0x000000111d007c0c */ /* 0x000fe4000f721270 */
[----:B------:R-:W4:Y:S01]  /*427a0*/  LDL.LU R29, [R1+0x3cc] ;  /* 0x0003cc00011d7983 */ /* 0x000f220000300800 */
        /* <DEDUP_REMOVED lines=58> */
[----:B------:R-:W4:Y:S04]  /*42b50*/  LDL.LU R143, [R1+0x408] ;  /* 0x00040800018f7983 */ /* 0x000f280000300800 */
[----:B------:R-:W4:Y:S01]  /*42b60*/  LDL.LU R34, [R1+0x40c] ;  /* 0x00040c0001227983 */ /* 0x000f220000300800 */
[----:B------:R-:W-:-:S03]  /*42b70*/  LOP3.LUT R4, R4, 0xefffffff, RZ, 0xc0, !PT ;  /* 0xefffffff04047812 */ /* 0x000fc600078ec0ff */
[----:B------:R-:W4:Y:S01]  /*42b80*/  LDL.LU R31, [R1+0x410] ;  /* 0x00041000011f7983 */ /* 0x000f220000300800 */
        /* <DEDUP_REMOVED lines=31> */
[----:B------:R-:W-:-:S03]  /*42d80*/  LOP3.LUT R4, R4, 0xffefffff, RZ, 0xc0, !PT ;  /* 0xffefffff04047812 */ /* 0x000fc600078ec0ff */
[----:B------:R-:W4:Y:S01]  /*42d90*/  LDL R194, [R1+0xeb4] ;  /* 0x000eb40001c27983 */ /* 0x000f220000100800 */
[----:B------:R-:W-:-:S04]  /*42da0*/  @P1 LOP3.LUT R4, R4, 0x100000, RZ, 0xfc, !PT ;  /* 0x0010000004041812 */ /* 0x000fc800078efcff */
[----:B------:R-:W-:-:S04]  /*42db0*/  LOP3.LUT R4, R4, 0xfff7ffff, RZ, 0xc0, !PT ;  /* 0xfff7ffff04047812 */ /* 0x000fc800078ec0ff */
[----:B------:R-:W-:Y:S02]  /*42dc0*/  @P0 LOP3.LUT R4, R4, 0x80000, RZ, 0xfc, !PT ;  /* 0x0008000004040812 */ /* 0x000fe400078efcff */
[----:B------:R-:W-:Y:S02]  /*42dd0*/  ISETP.LT.AND P1, PT, R34, UR43, !P6 ;  /* 0x0000002b22007c0c */ /* 0x000fe4000f721270 */
        /* <DEDUP_REMOVED lines=16> */
[----:B------:R-:W-:-:S04]  /*42ee0*/  @P0 LOP3.LUT R4, R4, 0x2000, RZ, 0xfc, !PT ;  /* 0x0000200004040812 */ /* 0x000fc800078efcff */
[----:B------:R-:W-:-:S04]  /*42ef0*/  LOP3.LUT R4, R4, 0xffffefff, RZ, 0xc0, !PT ;  /* 0xffffefff04047812 */ /* 0x000fc800078ec0ff */
[----:B------:R-:W-:-:S04]  /*42f00*/  @P2 LOP3.LUT R4, R4, 0x1000, RZ, 0xfc, !PT ;  /* 0x0000100004042812 */ /* 0x000fc800078efcff */
[----:B------:R-:W-:Y:S02]  /*42f10*/  LOP3.LUT R4, R4, 0xfffff7ff, RZ, 0xc0, !PT ;  /* 0xfffff7ff04047812 */ /* 0x000fe400078ec0ff */
[----:B------:R-:W-:Y:S02]  /*42f20*/  ISETP.LT.AND P3, PT, R10, UR57, !P6 ;  /* 0x000000390a007c0c */ /* 0x000fe4000f761270 */
[----:B---3--:R-:W-:Y:S02]  /*42f30*/  ISETP.LT.AND P1, PT, R136, UR49, !P6 ;  /* 0x0000003188007c0c */ /* 0x008fe4000f721270 */
[----:B------:R-:W-:-:S11]  /*42f40*/  ISETP.LT.AND P0, PT, R138, UR50, !P6 ;  /* 0x000000328a007c0c */ /* 0x000fd6000f701270 */
[----:B------:R-:W-:-:S04]  /*42f50*/  @P1 LOP3.LUT R4, R4, 0x800, RZ, 0xfc, !PT ;  /* 0x0000080004041812 */ /* 0x000fc800078efcff */
[----:B------:R-:W-:Y:S02]  /*42f60*/  LOP3.LUT R4, R4, 0xfffffbff, RZ, 0xc0, !PT ;  /* 0xfffffbff04047812 */ /* 0x000fe400078ec0ff */
[----:B--2---:R-:W-:Y:S02]  /*42f70*/  ISETP.LT.AND P2, PT, R27, UR51, !P6 ;  /* 0x000000331b007c0c */ /* 0x004fe4000f741270 */
[----:B------:R-:W-:-:S04]  /*42f80*/  @P0 LOP3.LUT R4, R4, 0x400, RZ, 0xfc, !PT ;  /* 0x0000040004040812 */ /* 0x000fc800078efcff */
[----:B------:R-:W-:Y:S02]  /*42f90*/  LOP3.LUT R4, R4, 0xfffffdff, RZ, 0xc0, !PT ;  /* 0xfffffdff04047812 */ /* 0x000fe400078ec0ff */
[----:B----4-:R-:W-:-:S05]  /*42fa0*/  ISETP.LT.AND P1, PT, R143, UR52, !P6 ;  /* 0x000000348f007c0c */ /* 0x010fca000f721270 */
[----:B------:R-:W-:Y:S02]  /*42fb0*/  @P2 LOP3.LUT R4, R4, 0x200, RZ, 0xfc, !PT ;  /* 0x0000020004042812 */ /* 0x000fe400078efcff */
[----:B------:R-:W-:Y:S02]  /*42fc0*/  ISETP.LT.AND P0, PT, R13, UR53, !P6 ;  /* 0x000000350d007c0c */ /* 0x000fe4000f701270 */
[----:B------:R-:W-:Y:S01]  /*42fd0*/  LOP3.LUT R4, R4, 0xfffffeff, RZ, 0xc0, !PT ;  /* 0xfffffeff04047812 */ /* 0x000fe200078ec0ff */
[----:B------:R-:W2:Y:S01]  /*42fe0*/  LDL.LU R13, [R1+0x1058] ;  /* 0x00105800010d7983 */ /* 0x000ea20000300800 */
[----:B------:R-:W-:Y:S02]  /*42ff0*/  ISETP.LT.AND P2, PT, R16, UR54, !P6 ;  /* 0x0000003610007c0c */ /* 0x000fe4000f741270 */
[----:B------:R-:W-:Y:S01]  /*43000*/  @P1 LOP3.LUT R4, R4, 0x100, RZ, 0xfc, !PT ;  /* 0x0000010004041812 */ /* 0x000fe200078efcff */
[----:B------:R-:W3:Y:S03]  /*43010*/  LDL.LU R16, [R1+0x1054] ;  /* 0x0010540001107983 */ /* 0x000ee60000300800 */
[----:B------:R-:W-:-:S04]  /*43020*/  LOP3.LUT R4, R4, 0xffffff7f, RZ, 0xc0, !PT ;  /* 0xffffff7f04047812 */ /* 0x000fc800078ec0ff */
[----:B------:R-:W-:Y:S02]  /*43030*/  @P0 LOP3.LUT R4, R4, 0x80, RZ, 0xfc, !PT ;  /* 0x0000008004040812 */ /* 0x000fe400078efcff */
[----:B------:R-:W-:Y:S02]  /*43040*/  ISETP.LT.AND P1, PT, R17, UR55, !P6 ;  /* 0x0000003711007c0c */ /* 0x000fe4000f721270 */
[----:B------:R-:W3:Y:S01]  /*43050*/  LDL.LU R17, [R1+0x1050] ;  /* 0x0010500001117983 */ /* 0x000ee20000300800 */
[----:B------:R-:W-:-:S03]  /*43060*/  LOP3.LUT R4, R4, 0xffffffbf, RZ, 0xc0, !PT ;  /* 0xffffffbf04047812 */ /* 0x000fc600078ec0ff */
[----:B------:R-:W4:Y:S01]  /*43070*/  LDL.LU R36, [R1+0x834] ;  /* 0x0008340001247983 */ /* 0x000f220000300800 */
[----:B------:R-:W-:-:S03]  /*43080*/  @P2 LOP3.LUT R4, R4, 0x40, RZ, 0xfc, !PT ;  /* 0x0000004004042812 */ /* 0x000fc600078efcff */
[----:B------:R-:W4:Y:S04]  /*43090*/  LDL.LU R38, [R1+0x848] ;  /* 0x0008480001267983 */ /* 0x000f280000300800 */
[----:B------:R-:W3:Y:S04]  /*430a0*/  LDL.LU R35, [R1+0x830] ;  /* 0x0008300001237983 */ /* 0x000ee80000300800 */
[----:B------:R-:W3:Y:S01]  /*430b0*/  LDL.LU R33, [R1+0x844] ;  /* 0x0008440001217983 */ /* 0x000ee20000300800 */
[----:B------:R-:W-:-:S03]  /*430c0*/  ISETP.LT.AND P0, PT, R2, UR56, !P6 ;  /* 0x0000003802007c0c */ /* 0x000fc6000f701270 */
[----:B------:R-:W3:Y:S01]  /*430d0*/  LDL.LU R32, [R1+0x480] ;  /* 0x0004800001207983 */ /* 0x000ee20000300800 */
[----:B------:R-:W-:-:S03]  /*430e0*/  LOP3.LUT R4, R4, 0xffffffdf, RZ, 0xc0, !PT ;  /* 0xffffffdf04047812 */ /* 0x000fc600078ec0ff */
[----:B------:R-:W3:Y:S04]  /*430f0*/  LDL.LU R34, [R1+0x494] ;  /* 0x0004940001227983 */ /* 0x000ee80000300800 */
[----:B------:R-:W3:Y:S04]  /*43100*/  LDL.LU R31, [R1+0x47c] ;  /* 0x00047c00011f7983 */ /* 0x000ee80000300800 */
[----:B------:R-:W3:Y:S01]  /*43110*/  LDL.LU R24, [R1+0x490] ;  /* 0x0004900001187983 */ /* 0x000ee20000300800 */
[----:B------:R-:W-:-:S03]  /*43120*/  @P1 LOP3.LUT R4, R4, 0x20, RZ, 0xfc, !PT ;  /* 0x0000002004041812 */ /* 0x000fc600078efcff */
[----:B------:R-:W3:Y:S01]  /*43130*/  LDL.LU R2, [R1+0x104c] ;  /* 0x00104c0001027983 */ /* 0x000ee20000300800 */
[----:B------:R-:W-:-:S03]  /*43140*/  ISETP.LT.AND P2, PT, R14, UR58, !P6 ;  /* 0x0000003a0e007c0c */ /* 0x000fc6000f741270 */
[----:B------:R-:W3:Y:S01]  /*43150*/  LDL.LU R30, [R1+0x82c] ;  /* 0x00082c00011e7983 */ /* 0x000ee20000300800 */
[----:B------:R-:W-:-:S03]  /*43160*/  ISETP.LT.AND P1, PT, R232, UR59, !P6 ;  /* 0x0000003be8007c0c */ /* 0x000fc6000f721270 */
[----:B------:R-:W3:Y:S04]  /*43170*/  LDL.LU R143, [R1+0x83c] ;  /* 0x00083c00018f7983 */ /* 0x000ee80000300800 */
[----:B------:R-:W3:Y:S04]  /*43180*/  LDL.LU R10, [R1+0x1048] ;  /* 0x00104800010a7983 */ /* 0x000ee80000300800 */
[----:B------:R-:W3:Y:S04]  /*43190*/  LDL.LU R14, [R1+0x1044] ;  /* 0x00104400010e7983 */ /* 0x000ee80000300800 */
[----:B------:R-:W2:Y:S01]  /*431a0*/  LDL.LU R232, [R1+0x1040] ;  /* 0x0010400001e87983 */ /* 0x000ea20000300800 */
[----:B------:R-:W-:-:S03]  /*431b0*/  LOP3.LUT R4, R4, 0xffffffef, RZ, 0xc0, !PT ;  /* 0xffffffef04047812 */ /* 0x000fc600078ec0ff */
        /* <DEDUP_REMOVED lines=9> */
[----:B------:R-:W3:Y:S01]  /*43250*/  LDL.LU R12, [R1+0x1038] ;  /* 0x00103800010c7983 */ /* 0x000ee20000300800 */
[----:B--2---:R-:W-:-:S03]  /*43260*/  IMAD.IADD R46, R232, 0x1, R13 ;  /* 0x00000001e82e7824 */ /* 0x004fc600078e020d */
[----:B------:R-:W2:Y:S04]  /*43270*/  LDL.LU R13, [R1+0x1034] ;  /* 0x00103400010d7983 */ /* 0x000ea80000300800 */
[----:B------:R-:W2:Y:S01]  /*43280*/  LDL.LU R232, [R1+0x1030] ;  /* 0x0010300001e87983 */ /* 0x000ea20000300800 */
[----:B----4-:R-:W-:Y:S02]  /*43290*/  PRMT R20, R38, 0x5410, R36 ;  /* 0x0000541026147816 */ /* 0x010fe40000000024 */
[----:B---3--:R-:W-:Y:S01]  /*432a0*/  PRMT R21, R33, 0x5410, R35 ;  /* 0x0000541021157816 */ /* 0x008fe20000000023 */
[----:B------:R-:W3:Y:S01]  /*432b0*/  LDL.LU R40, [R1+0x854] ;  /* 0x0008540001287983 */ /* 0x000ee20000300800 */
[----:B------:R-:W-:Y:S02]  /*432c0*/  PRMT R22, R34, 0x5410, R32 ;  /* 0x0000541022167816 */ /* 0x000fe40000000020 */
[----:B------:R-:W-:Y:S01]  /*432d0*/  PRMT R23, R24, 0x5410, R31 ;  /* 0x0000541018177816 */ /* 0x000fe2000000001f */
[----:B------:R-:W3:Y:S04]  /*432e0*/  LDL.LU R39, [R1+0x864] ;  /* 0x0008640001277983 */ /* 0x000ee80000300800 */
[----:B------:R0:W-:Y:S04]  /*432f0*/  STSM.16.M88.4 [R46], R20 ;  /* 0x000000142e007844 */ /* 0x0001e80000000200 */
[----:B------:R-:W4:Y:S01]  /*43300*/  LDL.LU R38, [R1+0x840] ;  /* 0x0008400001267983 */ /* 0x000f220000300800 */
[----:B0-----:R-:W-:-:S03]  /*43310*/  PRMT R20, R143, 0x5410, R30 ;  /* 0x000054108f147816 */ /* 0x001fc6000000001e */
[----:B------:R-:W4:Y:S04]  /*43320*/  LDL.LU R30, [R1+0x85c] ;  /* 0x00085c00011e7983 */ /* 0x000f280000300800 */
[----:B------:R-:W3:Y:S04]  /*43330*/  LDL.LU R33, [R1+0x498] ;  /* 0x0004980001217983 */ /* 0x000ee80000300800 */
[----:B------:R-:W3:Y:S04]  /*43340*/  LDL.LU R32, [R1+0x4a8] ;  /* 0x0004a80001207983 */ /* 0x000ee80000300800 */
[----:B------:R-:W3:Y:S04]  /*43350*/  LDL.LU R31, [R1+0x48c] ;  /* 0x00048c00011f7983 */ /* 0x000ee80000300800 */
[----:B------:R-:W3:Y:S04]  /*43360*/  LDL.LU R143, [R1+0x4a0] ;  /* 0x0004a000018f7983 */ /* 0x000ee80000300800 */
[----:B------:R-:W3:Y:S04]  /*43370*/  LDL.LU R43, [R1+0x860] ;  /* 0x00086000012b7983 */ /* 0x000ee80000300800 */
[----:B------:R-:W3:Y:S01]  /*43380*/  LDL.LU R42, [R1+0x874] ;  /* 0x00087400012a7983 */ /* 0x000ee20000300800 */
[----:B------:R-:W-:-:S03]  /*43390*/  PRMT R22, R138, 0x5410, R136 ;  /* 0x000054108a167816 */ /* 0x000fc60000000088 */
        /* <DEDUP_REMOVED lines=9> */
[----:B------:R-:W3:Y:S01]  /*43430*/  LDL.LU R47, [R1+0x868] ;  /* 0x00086800012f7983 */ /* 0x000ee20000300800 */
[----:B------:R-:W-:Y:S01]  /*43440*/  BAR.SYNC.DEFER_BLOCKING 0x0 ;  /* 0x0000000000007b1d */ /* 0x000fe20000010000 */
[----:B--2---:R-:W-:-:S05]  /*43450*/  PRMT R23, R232, 0x5410, R27 ;  /* 0x00005410e8177816 */ /* 0x004fca000000001b */
[----:B------:R-:W0:Y:S02]  /*43460*/  S2R R232, SR_TID.X ;  /* 0x0000000000e87919 */ /* 0x000e240000002100 */
[----:B0-----:R-:W-:-:S04]  /*43470*/  LOP3.LUT R232, R232, 0x7f, RZ, 0xc0, !PT ;  /* 0x0000007fe8e87812 */ /* 0x001fc800078ec0ff */
[----:B------:R-:W-:Y:S01]  /*43480*/  LEA R251, R232, UR4, 0x4 ;  /* 0x00000004e8fb7c11 */ /* 0x000fe2000f8e20ff */
[----:B------:R-:W-:Y:S01]  /*43490*/  VIADD R11, R194, UR5 ;  /* 0x00000005c20b7c36 */ /* 0x000fe20008000000 */
[----:B------:R-:W-:Y:S01]  /*434a0*/  ULDC UR5, c[0x0][0x248] ;  /* 0x0000920000057ab9 */ /* 0x000fe20000000800 */
[----:B------:R-:W-:Y:S02]  /*434b0*/  ULDC UR4, c[0x0][0x248] ;  /* 0x0000920000047ab9 */ /* 0x000fe40000000800 */
[----:B------:R-:W-:Y:S01]  /*434c0*/  LDS.128 R176, [R251] ;  /* 0x00000000fbb07984 */ /* 0x000fe20000000c00 */
[----:B------:R-:W-:Y:S06]  /*434d0*/  BAR.SYNC.DEFER_BLOCKING 0x0 ;  /* 0x0000000000007b1d */ /* 0x000fec0000010000 */
[----:B------:R4:W-:Y:S02]  /*434e0*/  STSM.16.M88.4 [R46], R20 ;  /* 0x000000142e007844 */ /* 0x0009e40000000200 */
[----:B------:R-:W-:Y:S01]  /*434f0*/  BAR.SYNC.DEFER_BLOCKING 0x0 ;  /* 0x0000000000007b1d */ /* 0x000fe20000010000 */
[----:B----4-:R-:W-:-:S05]  /*43500*/  PRMT R21, R30, 0x5410, R38 ;  /* 0x000054101e157816 */ /* 0x010fca0000000026 */
[----:B------:R-:W2:Y:S01]  /*43510*/  LDL.LU R38, [R1+0x87c] ;  /* 0x00087c0001267983 */ /* 0x000ea20000300800 */
[----:B---3--:R-:W-:-:S03]  /*43520*/  PRMT R20, R39, 0x5410, R40 ;  /* 0x0000541027147816 */ /* 0x008fc60000000028 */
[----:B------:R-:W3:Y:S01]  /*43530*/  LDL.LU R41, [R1+0x4b4] ;  /* 0x0004b40001297983 */ /* 0x000ee20000300800 */
[----:B------:R-:W-:-:S03]  /*43540*/  PRMT R23, R143, 0x5410, R31 ;  /* 0x000054108f177816 */ /* 0x000fc6000000001f */
[----:B------:R-:W3:Y:S04]  /*43550*/  LDL.LU R40, [R1+0x4c8] ;  /* 0x0004c80001287983 */ /* 0x000ee80000300800 */
[----:B------:R-:W4:Y:S04]  /*43560*/  LDL.LU R39, [R1+0x4ac] ;  /* 0x0004ac0001277983 */ /* 0x000f280000300800 */
[----:B------:R-:W4:Y:S04]  /*43570*/  LDL.LU R143, [R1+0x4c0] ;  /* 0x0004c000018f7983 */ /* 0x000f280000300800 */
[----:B------:R-:W0:Y:S01]  /*43580*/  LDS.128 R172, [R251] ;  /* 0x00000000fbac7984 */ /* 0x000e220000000c00 */
[----:B------:R-:W-:Y:S01]  /*43590*/  PRMT R22, R32, 0x5410, R33 ;  /* 0x0000541020167816 */ /* 0x000fe20000000021 */
[----:B------:R-:W-:Y:S06]  /*435a0*/  BAR.SYNC.DEFER_BLOCKING 0x0 ;  /* 0x0000000000007b1d */ /* 0x000fec0000010000 */
[----:B------:R-:W3:Y:S04]  /*435b0*/  LDL.LU R51, [R1+0x880] ;  /* 0x0008800001337983 */ /* 0x000ee80000300800 */
[----:B------:R-:W3:Y:S04]  /*435c0*/  LDL.LU R52, [R1+0x894] ;  /* 0x0008940001347983 */ /* 0x000ee80000300800 */
[----:B------:R-:W3:Y:S04]  /*435d0*/  LDL.LU R45, [R1+0x878] ;  /* 0x00087800012d7983 */ /* 0x000ee80000300800 */
[----:B------:R1:W-:Y:S01]  /*435e0*/  STSM.16.M88.4 [R46], R20 ;  /* 0x000000142e007844 */ /* 0x0003e20000000200 */
[----:B------:R-:W-:Y:S01]  /*435f0*/  BAR.SYNC.DEFER_BLOCKING 0x0 ;  /* 0x0000000000007b1d */ /* 0x000fe20000010000 */
[----:B-1----:R-:W-:-:S05]  /*43600*/  PRMT R20, R42, 0x5410, R43 ;  /* 0x000054102a147816 */ /* 0x002fca000000002b */
[----:B------:R-:W3:Y:S01]  /*43610*/  LDL.LU R42, [R1+0x88c] ;  /* 0x00088c00012a7983 */ /* 0x000ee20000300800 */
[----:B------:R-:W-:-:S03]  /*43620*/  PRMT R23, R138, 0x5410, R136 ;  /* 0x000054108a177816 */ /* 0x000fc60000000088 */
[----:B------:R-:W3:Y:S04]  /*43630*/  LDL.LU R44, [R1+0x4c4] ;  /* 0x0004c400012c7983 */ /* 0x000ee80000300800 */
[----:B------:R-:W3:Y:S04]  /*43640*/  LDL.LU R43, [R1+0x4d8] ;  /* 0x0004d800012b7983 */ /* 0x000ee80000300800 */
[----:B------:R-:W3:Y:S04]  /*43650*/  LDL.LU R136, [R1+0x4bc] ;  /* 0x0004bc0001887983 */ /* 0x000ee80000300800 */
[----:B------:R-:W3:Y:S04]  /*43660*/  LDL.LU R138, [R1+0x4d0] ;  /* 0x0004d000018a7983 */ /* 0x000ee80000300800 */
[----:B------:R-:W1:Y:S01]  /*43670*/  LDS.128 R168, [R251] ;  /* 0x00000000fba87984 */ /* 0x000e620000000c00 */
[----:B------:R-:W-:-:S02]  /*43680*/  PRMT R21, R34, 0x5410, R37 ;  /* 0x0000541022157816 */ /* 0x000fc40000000025 */
[----:B------:R-:W-:Y:S01]  /*43690*/  PRMT R22, R35, 0x5410, R36 ;  /* 0x0000541023167816 */ /* 0x000fe20000000024 */
[----:B------:R-:W-:Y:S06]  /*436a0*/  BAR.SYNC.DEFER_BLOCKING 0x0 ;  /* 0x0000000000007b1d */ /* 0x000fec0000010000 */
[----:B------:R-:W3:Y:S04]  /*436b0*/  LDL.LU R62, [R1+0x890] ;  /* 0x00089000013e7983 */ /* 0x000ee80000300800 */
[----:B------:R-:W3:Y:S04]  /*436c0*/  LDL.LU R59, [R1+0x8a4] ;  /* 0x0008a400013b7983 */ /* 0x000ee80000300800 */
[----:B------:R-:W3:Y:S04]  /*436d0*/  LDL.LU R54, [R1+0x888] ;  /* 0x0008880001367983 */ /* 0x000ee80000300800 */
[----:B------:R0:W-:Y:S01]  /*436e0*/  STSM.16.M88.4 [R46], R20 ;  /* 0x000000142e007844 */ /* 0x0001e20000000200 */
[----:B------:R-:W-:Y:S01]  /*436f0*/  BAR.SYNC.DEFER_BLOCKING 0x0 ;  /* 0x0000000000007b1d */ /* 0x000fe20000010000 */
[----:B0-----:R-:W-:-:S05]  /*43700*/  PRMT R20, R50, 0x5410, R48 ;  /* 0x0000541032147816 */ /* 0x001fca0000000030 */
[----:B------:R-:W0:Y:S01]  /*43710*/  LDS.128 R164, [R251] ;  /* 0x00000000fba47984 */ /* 0x000e220000000c00 */
[----:B--2---:R-:W-:-:S03]  /*43720*/  PRMT R21, R38, 0x5410, R47 ;  /* 0x0000541026157816 */ /* 0x004fc6000000002f */
[----:B------:R-:W2:Y:S04]  /*43730*/  LDL.LU R47, [R1+0x89c] ;  /* 0x00089c00012f7983 */ /* 0x000ea80000300800 */
[----:B------:R-:W2:Y:S04]  /*43740*/  LDL.LU R49, [R1+0x4d4] ;  /* 0x0004d40001317983 */ /* 0x000ea80000300800 */
[----:B------:R-:W2:Y:S04]  /*43750*/  LDL.LU R48, [R1+0x4e8] ;  /* 0x0004e80001307983 */ /* 0x000ea80000300800 */
[----:B------:R-:W2:Y:S01]  /*43760*/  LDL.LU R50, [R1+0x4cc] ;  /* 0x0004cc0001327983 */ /* 0x000ea20000300800 */
[----:B----4-:R-:W-:-:S03]  /*43770*/  PRMT R23, R143, 0x5410, R39 ;  /* 0x000054108f177816 */ /* 0x010fc60000000027 */
[----:B------:R-:W4:Y:S04]  /*43780*/  LDL.LU R143, [R1+0x4e0] ;  /* 0x0004e000018f7983 */ /* 0x000f280000300800 */
[----:B------:R-:W4:Y:S04]  /*43790*/  LDL.LU R57, [R1+0x8a0] ;  /* 0x0008a00001397983 */ /* 0x000f280000300800 */
[----:B------:R-:W4:Y:S01]  /*437a0*/  LDL.LU R58, [R1+0x8b4] ;  /* 0x0008b400013a7983 */ /* 0x000f220000300800 */
[----:B---3--:R-:W-:Y:S01]  /*437b0*/  PRMT R22, R40, 0x5410, R41 ;  /* 0x0000541028167816 */ /* 0x008fe20000000029 */
[----:B------:R-:W-:Y:S06]  /*437c0*/  BAR.SYNC.DEFER_BLOCKING 0x0 ;  /* 0x0000000000007b1d */ /* 0x000fec0000010000 */
[----:B------:R-:W3:Y:S04]  /*437d0*/  LDL.LU R55, [R1+0x898] ;  /* 0x0008980001377983 */ /* 0x000ee80000300800 */
[----:B------:R1:W-:Y:S01]  /*437e0*/  STSM.16.M88.4 [R46], R20 ;  /* 0x000000142e007844 */ /* 0x0003e20000000200 */
[----:B------:R-:W-:Y:S01]  /*437f0*/  BAR.SYNC.DEFER_BLOCKING 0x0 ;  /* 0x0000000000007b1d */ /* 0x000fe20000010000 */
[----:B-1----:R-:W-:-:S05]  /*43800*/  PRMT R20, R52, 0x5410, R51 ;  /* 0x0000541034147816 */ /* 0x002fca0000000033 */
[----:B------:R-:W3:Y:S04]  /*43810*/  LDL.LU R51, [R1+0x8ac] ;  /* 0x0008ac0001337983 */ /* 0x000ee80000300800 */
[----:B------:R-:W3:Y:S04]  /*43820*/  LDL.LU R53, [R1+0x4e4] ;  /* 0x0004e40001357983 */ /* 0x000ee80000300800 */
[----:B------:R-:W3:Y:S01]  /*43830*/  LDL.LU R52, [R1+0x4f8] ;  /* 0x0004f80001347983 */ /* 0x000ee20000300800 */
[----:B------:R-:W-:-:S03]  /*43840*/  PRMT R23, R138, 0x5410, R136 ;  /* 0x000054108a177816 */ /* 0x000fc60000000088 */
[----:B------:R-:W3:Y:S04]  /*43850*/  LDL.LU R136, [R1+0x4dc] ;  /* 0x0004dc0001887983 */ /* 0x000ee80000300800 */
[----:B------:R-:W3:Y:S04]  /*43860*/  LDL.LU R138, [R1+0x4f0] ;  /* 0x0004f000018a7983 */ /* 0x000ee80000300800 */
[----:B------:R-:W1:Y:S01]  /*43870*/  LDS.128 R160, [R251] ;  /* 0x00000000fba07984 */ /* 0x000e620000000c00 */
[----:B------:R-:W-:Y:S02]  /*43880*/  PRMT R21, R42, 0x5410, R45 ;  /* 0x000054102a157816 */ /* 0x000fe4000000002d */
[----:B------:R-:W-:Y:S01]  /*43890*/  PRMT R22, R43, 0x5410, R44 ;  /* 0x000054102b167816 */ /* 0x000fe2000000002c */
[----:B------:R-:W-:Y:S06]  /*438a0*/  BAR.SYNC.DEFER_BLOCKING 0x0 ;  /* 0x0000000000007b1d */ /* 0x000fec0000010000 */
[----:B------:R-:W3:Y:S04]  /*438b0*/  LDL.LU R70, [R1+0x8b0] ;  /* 0x0008b00001467983 */ /* 0x000ee80000300800 */
[----:B------:R-:W3:Y:S04]  /*438c0*/  LDL.LU R67, [R1+0x8c4] ;  /* 0x0008c40001437983 */ /* 0x000ee80000300800 */
[----:B------:R-:W3:Y:S04]  /*438d0*/  LDL.LU R65, [R1+0x8a8] ;  /* 0x0008a80001417983 */ /* 0x000ee80000300800 */
[----:B------:R0:W-:Y:S01]  /*438e0*/  STSM.16.M88.4 [R46], R20 ;  /* 0x000000142e007844 */ /* 0x0001e20000000200 */
[----:B------:R-:W-:Y:S06]  /*438f0*/  BAR.SYNC.DEFER_BLOCKING 0x0 ;  /* 0x0000000000007b1d */ /* 0x000fec0000010000 */
[----:B------:R-:W1:Y:S01]  /*43900*/  LDS.128 R156, [R251] ;  /* 0x00000000fb9c7984 */ /* 0x000e620000000c00 */
[----:B0-----:R-:W-:-:S02]  /*43910*/  PRMT R20, R59, 0x5410, R62 ;  /* 0x000054103b147816 */ /* 0x001fc4000000003e */
[----:B--2---:R-:W-:Y:S02]  /*43920*/  PRMT R21, R47, 0x5410, R54 ;  /* 0x000054102f157816 */ /* 0x004fe40000000036 */
[----:B------:R-:W2:Y:S04]  /*43930*/  LDL.LU R54, [R1+0x8bc] ;  /* 0x0008bc0001367983 */ /* 0x000ea80000300800 */
[----:B------:R-:W2:Y:S04]  /*43940*/  LDL.LU R64, [R1+0x4f4] ;  /* 0x0004f40001407983 */ /* 0x000ea80000300800 */
[----:B------:R-:W2:Y:S04]  /*43950*/  LDL.LU R66, [R1+0x508] ;  /* 0x0005080001427983 */ /* 0x000ea80000300800 */
[----:B------:R-:W2:Y:S01]  /*43960*/  LDL.LU R63, [R1+0x4ec] ;  /* 0x0004ec00013f7983 */ /* 0x000ea20000300800 */
[----:B----4-:R-:W-:-:S03]  /*43970*/  PRMT R23, R143, 0x5410, R50 ;  /* 0x000054108f177816 */ /* 0x010fc60000000032 */
[----:B------:R-:W4:Y:S01]  /*43980*/  LDL.LU R143, [R1+0x500] ;  /* 0x00050000018f7983 */ /* 0x000f220000300800 */
[----:B------:R-:W-:Y:S01]  /*43990*/  PRMT R22, R48, 0x5410, R49 ;  /* 0x0000541030167816 */ /* 0x000fe20000000031 */
[----:B------:R-:W-:Y:S06]  /*439a0*/  BAR.SYNC.DEFER_BLOCKING 0x0 ;  /* 0x0000000000007b1d */ /* 0x000fec0000010000 */
[----:B------:R-:W4:Y:S04]  /*439b0*/  LDL.LU R61, [R1+0x8c0] ;  /* 0x0008c000013d7983 */ /* 0x000f280000300800 */
[----:B------:R-:W4:Y:S04]  /*439c0*/  LDL.LU R60, [R1+0x8d4] ;  /* 0x0008d400013c7983 */ /* 0x000f280000300800 */
[----:B------:R-:W4:Y:S04]  /*439d0*/  LDL.LU R62, [R1+0x8b8] ;  /* 0x0008b800013e7983 */ /* 0x000f280000300800 */
[----:B------:R-:W4:Y:S04]  /*439e0*/  LDL.LU R59, [R1+0x8cc] ;  /* 0x0008cc00013b7983 */ /* 0x000f280000300800 */
[----:B------:R0:W-:Y:S01]  /*439f0*/  STSM.16.M88.4 [R46], R20 ;  /* 0x000000142e007844 */ /* 0x0001e20000000200 */
[----:B------:R-:W-:Y:S01]  /*43a00*/  BAR.SYNC.DEFER_BLOCKING 0x0 ;  /* 0x0000000000007b1d */ /* 0x000fe20000010000 */
[----:B0-----:R-:W-:-:S05]  /*43a10*/  PRMT R20, R58, 0x5410, R57 ;  /* 0x000054103a147816 */ /* 0x001fca0000000039 */
[----:B------:R-:W4:Y:S04]  /*43a20*/  LDL.LU R57, [R1+0x504] ;  /* 0x0005040001397983 */ /* 0x000f280000300800 */
[----:B------:R-:W4:Y:S04]  /*43a30*/  LDL.LU R58, [R1+0x518] ;  /* 0x00051800013a7983 */ /* 0x000f280000300800 */
[----:B------:R-:W0:Y:S01]  /*43a40*/  LDS.128 R152, [R251] ;  /* 0x00000000fb987984 */ /* 0x000e220000000c00 */
[----:B---3--:R-:W-:-:S03]  /*43a50*/  PRMT R23, R138, 0x5410, R136 ;  /* 0x000054108a177816 */ /* 0x008fc60000000088 */
[----:B------:R-:W3:Y:S04]  /*43a60*/  LDL.LU R136, [R1+0x4fc] ;  /* 0x0004fc0001887983 */ /* 0x000ee80000300800 */
[----:B------:R-:W3:Y:S01]  /*43a70*/  LDL.LU R138, [R1+0x510] ;  /* 0x00051000018a7983 */ /* 0x000ee20000300800 */
[----:B------:R-:W-:Y:S02]  /*43a80*/  PRMT R21, R51, 0x5410, R55 ;  /* 0x0000541033157816 */ /* 0x000fe40000000037 */
[----:B------:R-:W-:Y:S01]  /*43a90*/  PRMT R22, R52, 0x5410, R53 ;  /* 0x0000541034167816 */ /* 0x000fe20000000035 */
[----:B------:R-:W-:Y:S06]  /*43aa0*/  BAR.SYNC.DEFER_BLOCKING 0x0 ;  /* 0x0000000000007b1d */ /* 0x000fec0000010000 */
[----:B------:R-:W3:Y:S04]  /*43ab0*/  LDL.LU R68, [R1+0x8d0] ;  /* 0x0008d00001447983 */ /* 0x000ee80000300800 */
[----:B------:R1:W-:Y:S01]  /*43ac0*/  STSM.16.M88.4 [R46], R20 ;  /* 0x000000142e007844 */ /* 0x0003e20000000200 */
[----:B------:R-:W-:Y:S01]  /*43ad0*/  BAR.SYNC.DEFER_BLOCKING 0x0 ;  /* 0x0000000000007b1d */ /* 0x000fe20000010000 */
[----:B-1----:R-:W-:-:S05]  /*43ae0*/  PRMT R20, R67, 0x5410, R70 ;  /* 0x0000541043147816 */ /* 0x002fca0000000046 */
[----:B------:R-:W3:Y:S04]  /*43af0*/  LDL.LU R70, [R1+0x8e4] ;  /* 0x0008e40001467983 */ /* 0x000ee80000300800 */
[----:B------:R-:W3:Y:S04]  /*43b00*/  LDL.LU R67, [R1+0x8c8] ;  /* 0x0008c80001437983 */ /* 0x000ee80000300800 */
[----:B------:R-:W1:Y:S01]  /*43b10*/  LDS.128 R148, [R251] ;  /* 0x00000000fb947984 */ /* 0x000e620000000c00 */
[----:B--2---:R-:W-:-:S03]  /*43b20*/  PRMT R21, R54, 0x5410, R65 ;  /* 0x0000541036157816 */ /* 0x004fc60000000041 */
[----:B------:R-:W2:Y:S01]  /*43b30*/  LDL.LU R65, [R1+0x8dc] ;  /* 0x0008dc0001417983 */ /* 0x000ea20000300800 */
[----:B------:R-:W-:-:S03]  /*43b40*/  PRMT R22, R66, 0x5410, R64 ;  /* 0x0000541042167816 */ /* 0x000fc60000000040 */
[----:B------:R-:W2:Y:S04]  /*43b50*/  LDL.LU R64, [R1+0x514] ;  /* 0x0005140001407983 */ /* 0x000ea80000300800 */
[----:B------:R-:W2:Y:S01]  /*43b60*/  LDL.LU R66, [R1+0x528] ;  /* 0x0005280001427983 */ /* 0x000ea20000300800 */
[----:B----4-:R-:W-:-:S03]  /*43b70*/  PRMT R23, R143, 0x5410, R63 ;  /* 0x000054108f177816 */ /* 0x010fc6000000003f */
[----:B------:R-:W4:Y:S04]  /*43b80*/  LDL.LU R63, [R1+0x50c] ;  /* 0x00050c00013f7983 */ /* 0x000f280000300800 */
[----:B------:R-:W4:Y:S01]  /*43b90*/  LDL.LU R143, [R1+0x520] ;  /* 0x00052000018f7983 */ /* 0x000f220000300800 */
[----:B------:R-:W-:Y:S06]  /*43ba0*/  BAR.SYNC.DEFER_BLOCKING 0x0 ;  /* 0x0000000000007b1d */ /* 0x000fec0000010000 */
[----:B------:R0:W-:Y:S02]  /*43bb0*/  STSM.16.M88.4 [R46], R20 ;  /* 0x000000142e007844 */ /* 0x0001e40000000200 */
[----:B------:R-:W-:Y:S01]  /*43bc0*/  BAR.SYNC.DEFER_BLOCKING 0x0 ;  /* 0x0000000000007b1d */ /* 0x000fe20000010000 */
[----:B0-----:R-:W-:-:S05]  /*43bd0*/  PRMT R20, R60, 0x5410, R61 ;  /* 0x000054103c147816 */ /* 0x001fca000000003d */
[----:B------:R-:W4:Y:S01]  /*43be0*/  LDL.LU R61, [R1+0x8e0] ;  /* 0x0008e000013d7983 */ /* 0x000f220000300800 */
[----:B------:R-:W-:-:S03]  /*43bf0*/  PRMT R21, R59, 0x5410, R62 ;  /* 0x000054103b157816 */ /* 0x000fc6000000003e */
[----:B------:R-:W4:Y:S01]  /*43c00*/  LDL.LU R60, [R1+0x8f4] ;  /* 0x0008f400013c7983 */ /* 0x000f220000300800 */
[----:B------:R-:W-:-:S03]  /*43c10*/  PRMT R22, R58, 0x5410, R57 ;  /* 0x000054103a167816 */ /* 0x000fc60000000039 */
[----:B------:R-:W4:Y:S04]  /*43c20*/  LDL.LU R62, [R1+0x8d8] ;  /* 0x0008d800013e7983 */ /* 0x000f280000300800 */
[----:B------:R-:W4:Y:S04]  /*43c30*/  LDL.LU R59, [R1+0x8ec] ;  /* 0x0008ec00013b7983 */ /* 0x000f280000300800 */
[----:B------:R-:W4:Y:S04]  /*43c40*/  LDL.LU R57, [R1+0x524] ;  /* 0x0005240001397983 */ /* 0x000f280000300800 */
[----:B------:R-:W4:Y:S01]  /*43c50*/  LDL.LU R58, [R1+0x538] ;  /* 0x00053800013a7983 */ /* 0x000f220000300800 */
[----:B---3--:R-:W-:-:S03]  /*43c60*/  PRMT R23, R138, 0x5410, R136 ;  /* 0x000054108a177816 */ /* 0x008fc60000000088 */
[----:B------:R-:W3:Y:S04]  /*43c70*/  LDL.LU R136, [R1+0x51c] ;  /* 0x00051c0001887983 */ /* 0x000ee80000300800 */
[----:B------:R-:W3:Y:S04]  /*43c80*/  LDL.LU R138, [R1+0x530] ;  /* 0x00053000018a7983 */ /* 0x000ee80000300800 */
[----:B------:R-:W0:Y:S01]  /*43c90*/  LDS.128 R144, [R251] ;  /* 0x00000000fb907984 */ /* 0x000e220000000c00 */
[----:B------:R-:W-:Y:S06]  /*43ca0*/  BAR.SYNC.DEFER_BLOCKING 0x0 ;  /* 0x0000000000007b1d */ /* 0x000fec0000010000 */
[----:B------:R-:W3:Y:S04]  /*43cb0*/  LDL.LU R74, [R1+0x8f0] ;  /* 0x0008f000014a7983 */ /* 0x000ee80000300800 */
[----:B------:R-:W3:Y:S04]  /*43cc0*/  LDL.LU R71, [R1+0x904] ;  /* 0x0009040001477983 */ /* 0x000ee80000300800 */
[----:B------:R-:W3:Y:S04]  /*43cd0*/  LDL.LU R69, [R1+0x8e8] ;  /* 0x0008e80001457983 */ /* 0x000ee80000300800 */
[----:B------:R1:W-:Y:S02]  /*43ce0*/  STSM.16.M88.4 [R46], R20 ;  /* 0x000000142e007844 */ /* 0x0003e40000000200 */
[----:B-1----:R-:W-:-:S02]  /*43cf0*/  PRMT R20, R70, 0x5410, R68 ;  /* 0x0000541046147816 */ /* 0x002fc40000000044 */
[----:B------:R-:W3:Y:S04]  /*43d00*/  LDL.LU R68, [R1+0x8fc] ;  /* 0x0008fc0001447983 */ /* 0x000ee80000300800 */
[----:B------:R-:W3:Y:S01]  /*43d10*/  LDL.LU R70, [R1+0x534] ;  /* 0x0005340001467983 */ /* 0x000ee20000300800 */
[----:B--2---:R-:W-:-:S03]  /*43d20*/  PRMT R21, R65, 0x5410, R67 ;  /* 0x0000541041157816 */ /* 0x004fc60000000043 */
[----:B------:R-:W2:Y:S04]  /*43d30*/  LDL.LU R67, [R1+0x548] ;  /* 0x0005480001437983 */ /* 0x000ea80000300800 */
[----:B------:R-:W2:Y:S01]  /*43d40*/  LDL.LU R65, [R1+0x52c] ;  /* 0x00052c0001417983 */ /* 0x000ea20000300800 */
[----:B------:R-:W-:-:S03]  /*43d50*/  PRMT R22, R66, 0x5410, R64 ;  /* 0x0000541042167816 */ /* 0x000fc60000000040 */
[----:B------:R-:W2:Y:S04]  /*43d60*/  LDL.LU R64, [R1+0x540] ;  /* 0x0005400001407983 */ /* 0x000ea80000300800 */
[----:B------:R-:W2:Y:S01]  /*43d70*/  LDL.LU R66, [R1+0x900] ;  /* 0x0009000001427983 */ /* 0x000ea20000300800 */
[----:B----4-:R-:W-:Y:S01]  /*43d80*/  PRMT R23, R143, 0x5410, R63 ;  /* 0x000054108f177816 */ /* 0x010fe2000000003f */
[----:B------:R-:W-:Y:S06]  /*43d90*/  BAR.SYNC.DEFER_BLOCKING 0x0 ;  /* 0x0000000000007b1d */ /* 0x000fec0000010000 */
[----:B------:R-:W4:Y:S04]  /*43da0*/  LDL.LU R63, [R1+0x914] ;  /* 0x00091400013f7983 */ /* 0x000f280000300800 */
[----:B------:R-:W1:Y:S01]  /*43db0*/  LDS.128 R140, [R251] ;  /* 0x00000000fb8c7984 */ /* 0x000e620000000c00 */
[----:B------:R-:W-:Y:S06]  /*43dc0*/  BAR.SYNC.DEFER_BLOCKING 0x0 ;  /* 0x0000000000007b1d */ /* 0x000fec0000010000 */
[----:B------:R0:W-:Y:S02]  /*43dd0*/  STSM.16.M88.4 [R46], R20 ;  /* 0x000000142e007844 */ /* 0x0001e40000000200 */
[----:B0-----:R-:W-:-:S02]  /*43de0*/  PRMT R20, R60, 0x5410, R61 ;  /* 0x000054103c147816 */ /* 0x001fc4000000003d */
        /* <DEDUP_REMOVED lines=8> */
[----:B---3--:R-:W-:Y:S01]  /*43e70*/  PRMT R23, R138, 0x5410, R136 ;  /* 0x000054108a177816 */ /* 0x008fe20000000088 */
[----:B------:R-:W-:Y:S06]  /*43e80*/  BAR.SYNC.DEFER_BLOCKING 0x0 ;  /* 0x0000000000007b1d */ /* 0x000fec0000010000 */
[----:B------:R-:W0:Y:S02]  /*43e90*/  LDS.128 R136, [R251] ;  /* 0x00000000fb887984 */ /* 0x000e240000000c00 */
[----:B------:R-:W-:Y:S06]  /*43ea0*/  BAR.SYNC.DEFER_BLOCKING 0x0 ;  /* 0x0000000000007b1d */ /* 0x000fec0000010000 */
[----:B------:R3:W-:Y:S02]  /*43eb0*/  STSM.16.M88.4 [R46], R20 ;  /* 0x000000142e007844 */ /* 0x0007e40000000200 */
[----:B------:R-:W-:Y:S01]  /*43ec0*/  BAR.SYNC.DEFER_BLOCKING 0x0 ;  /* 0x0000000000007b1d */ /* 0x000fe20000010000 */
[----:B---3--:R-:W-:-:S05]  /*43ed0*/  PRMT R20, R71, 0x5410, R74 ;  /* 0x0000541047147816 */ /* 0x008fca000000004a */
[----:B------:R-:W3:Y:S01]  /*43ee0*/  LDL.LU R74, [R1+0x910] ;  /* 0x00091000014a7983 */ /* 0x000ee20000300800 */
[----:B------:R-:W-:-:S03]  /*43ef0*/  PRMT R21, R68, 0x5410, R69 ;  /* 0x0000541044157816 */ /* 0x000fc60000000045 */
[----:B------:R-:W3:Y:S04]  /*43f00*/  LDL.LU R71, [R1+0x924] ;  /* 0x0009240001477983 */ /* 0x000ee80000300800 */
[----:B------:R-:W3:Y:S04]  /*43f10*/  LDL.LU R69, [R1+0x908] ;  /* 0x0009080001457983 */ /* 0x000ee80000300800 */
[----:B------:R-:W3:Y:S04]  /*43f20*/  LDL.LU R68, [R1+0x91c] ;  /* 0x00091c0001447983 */ /* 0x000ee80000300800 */
[----:B------:R-:W0:Y:S01]  /*43f30*/  LDS.128 R132, [R251] ;  /* 0x00000000fb847984 */ /* 0x000e220000000c00 */
[----:B--2---:R-:W-:-:S03]  /*43f40*/  PRMT R22, R67, 0x5410, R70 ;  /* 0x0000541043167816 */ /* 0x004fc60000000046 */
[----:B------:R-:W2:Y:S04]  /*43f50*/  LDL.LU R70, [R1+0x554] ;  /* 0x0005540001467983 */ /* 0x000ea80000300800 */
[----:B------:R-:W2:Y:S01]  /*43f60*/  LDL.LU R67, [R1+0x568] ;  /* 0x0005680001437983 */ /* 0x000ea20000300800 */
[----:B------:R-:W-:Y:S01]  /*43f70*/  PRMT R23, R64, 0x5410, R65 ;  /* 0x0000541040177816 */ /* 0x000fe20000000041 */
[----:B------:R-:W-:Y:S06]  /*43f80*/  BAR.SYNC.DEFER_BLOCKING 0x0 ;  /* 0x0000000000007b1d */ /* 0x000fec0000010000 */
[----:B------:R-:W2:Y:S04]  /*43f90*/  LDL.LU R65, [R1+0x54c] ;  /* 0x00054c0001417983 */ /* 0x000ea80000300800 */
[----:B------:R-:W2:Y:S04]  /*43fa0*/  LDL.LU R64, [R1+0x560] ;  /* 0x0005600001407983 */ /* 0x000ea80000300800 */
[----:B------:R4:W-:Y:S01]  /*43fb0*/  STSM.16.M88.4 [R46], R20 ;  /* 0x000000142e007844 */ /* 0x0009e20000000200 */
[----:B------:R-:W-:Y:S01]  /*43fc0*/  BAR.SYNC.DEFER_BLOCKING 0x0 ;  /* 0x0000000000007b1d */ /* 0x000fe20000010000 */
[----:B----4-:R-:W-:-:S05]  /*43fd0*/  PRMT R20, R63, 0x5410, R66 ;  /* 0x000054103f147816 */ /* 0x010fca0000000042 */
[----:B------:R-:W4:Y:S04]  /*43fe0*/  LDL.LU R66, [R1+0x920] ;  /* 0x0009200001427983 */ /* 0x000f280000300800 */
[----:B------:R-:W4:Y:S04]  /*43ff0*/  LDL.LU R63, [R1+0x934] ;  /* 0x00093400013f7983 */ /* 0x000f280000300800 */
[----:B------:R-:W0:Y:S01]  /*44000*/  LDS.128 R128, [R251] ;  /* 0x00000000fb807984 */ /* 0x000e220000000c00 */
[----:B------:R-:W-:-:S03]  /*44010*/  PRMT R21, R60, 0x5410, R61 ;  /* 0x000054103c157816 */ /* 0x000fc6000000003d */
[----:B------:R-:W4:Y:S04]  /*44020*/  LDL.LU R61, [R1+0x918] ;  /* 0x00091800013d7983 */ /* 0x000f280000300800 */
[----:B------:R-:W4:Y:S01]  /*44030*/  LDL.LU R60, [R1+0x92c] ;  /* 0x00092c00013c7983 */ /* 0x000f220000300800 */
[----:B------:R-:W-:-:S03]  /*44040*/  PRMT R22, R59, 0x5410, R62 ;  /* 0x000054103b167816 */ /* 0x000fc6000000003e */
[----:B------:R-:W4:Y:S04]  /*44050*/  LDL.LU R62, [R1+0x564] ;  /* 0x00056400013e7983 */ /* 0x000f280000300800 */
[----:B------:R-:W4:Y:S01]  /*44060*/  LDL.LU R59, [R1+0x578] ;  /* 0x00057800013b7983 */ /* 0x000f220000300800 */
[----:B------:R-:W-:-:S03]  /*44070*/  PRMT R23, R58, 0x5410, R57 ;  /* 0x000054103a177816 */ /* 0x000fc60000000039 */
[----:B------:R-:W4:Y:S04]  /*44080*/  LDL.LU R57, [R1+0x55c] ;  /* 0x00055c0001397983 */ /* 0x000f280000300800 */
[----:B------:R-:W4:Y:S01]  /*44090*/  LDL.LU R58, [R1+0x570] ;  /* 0x00057000013a7983 */ /* 0x000f220000300800 */
[----:B------:R-:W-:Y:S06]  /*440a0*/  BAR.SYNC.DEFER_BLOCKING 0x0 ;  /* 0x0000000000007b1d */ /* 0x000fec0000010000 */
[----:B------:R3:W-:Y:S02]  /*440b0*/  STSM.16.M88.4 [R46], R20 ;  /* 0x000000142e007844 */ /* 0x0007e40000000200 */
[----:B------:R-:W-:Y:S06]  /*440c0*/  BAR.SYNC.DEFER_BLOCKING 0x0 ;  /* 0x0000000000007b1d */ /* 0x000fec0000010000 */
[----:B------:R-:W0:Y:S01]  /*440d0*/  LDS.128 R124, [R251] ;  /* 0x00000000fb7c7984 */ /* 0x000e220000000c00 */
[----:B---3--:R-:W-:-:S03]  /*440e0*/  PRMT R20, R71, 0x5410, R74 ;  /* 0x0000541047147816 */ /* 0x008fc6000000004a */
[----:B------:R-:W3:Y:S04]  /*440f0*/  LDL.LU R74, [R1+0x930] ;  /* 0x00093000014a7983 */ /* 0x000ee80000300800 */
[----:B------:R-:W3:Y:S01]  /*44100*/  LDL.LU R71, [R1+0x944] ;  /* 0x0009440001477983 */ /* 0x000ee20000300800 */
[----:B------:R-:W-:-:S03]  /*44110*/  PRMT R21, R68, 0x5410, R69 ;  /* 0x0000541044157816 */ /* 0x000fc60000000045 */
[----:B------:R-:W3:Y:S04]  /*44120*/  LDL.LU R69, [R1+0x928] ;  /* 0x0009280001457983 */ /* 0x000ee80000300800 */
[----:B------:R-:W3:Y:S01]  /*44130*/  LDL.LU R68, [R1+0x93c] ;  /* 0x00093c0001447983 */ /* 0x000ee20000300800 */
[----:B------:R-:W-:Y:S01]  /*44140*/  VIADD R18, R11, UR5 ;  /* 0x000000050b127c36 */ /* 0x000fe20008000000 */
[----:B------:R-:W-:-:S03]  /*44150*/  ULDC UR5, c[0x0][0x248] ;  /* 0x0000920000057ab9 */ /* 0x000fc60000000800 */
[----:B------:R-:W-:Y:S01]  /*44160*/  VIADD R19, R18, UR5 ;  /* 0x0000000512137c36 */ /* 0x000fe20008000000 */
[----:B------:R-:W-:Y:S01]  /*44170*/  ULDC UR5, c[0x0][0x248] ;  /* 0x0000920000057ab9 */ /* 0x000fe20000000800 */
[----:B--2---:R-:W-:Y:S02]  /*44180*/  PRMT R22, R67, 0x5410, R70 ;  /* 0x0000541043167816 */ /* 0x004fe40000000046 */
[----:B------:R-:W2:Y:S04]  /*44190*/  LDL.LU R70, [R1+0x574] ;  /* 0x0005740001467983 */ /* 0x000ea80000300800 */
[----:B------:R-:W2:Y:S01]  /*441a0*/  LDL.LU R67, [R1+0x588] ;  /* 0x0005880001437983 */ /* 0x000ea20000300800 */
[----:B------:R-:W-:Y:S01]  /*441b0*/  PRMT R23, R64, 0x5410, R65 ;  /* 0x0000541040177816 */ /* 0x000fe20000000041 */
[----:B------:R-:W-:Y:S06]  /*441c0*/  BAR.SYNC.DEFER_BLOCKING 0x0 ;  /* 0x0000000000007b1d */ /* 0x000fec0000010000 */
[----:B------:R-:W2:Y:S04]  /*441d0*/  LDL.LU R65, [R1+0x56c] ;  /* 0x00056c0001417983 */ /* 0x000ea80000300800 */
[----:B------:R-:W2:Y:S04]  /*441e0*/  LDL.LU R64, [R1+0x580] ;  /* 0x0005800001407983 */ /* 0x000ea80000300800 */
[----:B------:R4:W-:Y:S01]  /*441f0*/  STSM.16.M88.4 [R46], R20 ;  /* 0x000000142e007844 */ /* 0x0009e20000000200 */
[----:B------:R-:W-:Y:S01]  /*44200*/  VIADD R24, R19, UR5 ;  /* 0x0000000513187c36 */ /* 0x000fe20008000000 */
[----:B------:R-:W-:Y:S01]  /*44210*/  ULDC UR5, c[0x0][0x248] ;  /* 0x0000920000057ab9 */ /* 0x000fe20000000800 */
[----:B------:R-:W-:Y:S01]  /*44220*/  BAR.SYNC.DEFER_BLOCKING 0x0 ;  /* 0x0000000000007b1d */ /* 0x000fe20000010000 */
[----:B----4-:R-:W-:-:S05]  /*44230*/  PRMT R20, R63, 0x5410, R66 ;  /* 0x000054103f147816 */ /* 0x010fca0000000042 */
[----:B------:R-:W4:Y:S04]  /*44240*/  LDL.LU R66, [R1+0x940] ;  /* 0x0009400001427983 */ /* 0x000f280000300800 */
[----:B------:R-:W4:Y:S01]  /*44250*/  LDL.LU R63, [R1+0x9bc] ;  /* 0x0009bc00013f7983 */ /* 0x000f220000300800 */
[----:B------:R-:W-:Y:S02]  /*44260*/  PRMT R21, R60, 0x5410, R61 ;  /* 0x000054103c157816 */ /* 0x000fe4000000003d */
[----:B------:R-:W-:Y:S01]  /*44270*/  PRMT R22, R59, 0x5410, R62 ;  /* 0x000054103b167816 */ /* 0x000fe2000000003e */
[----:B------:R-:W4:Y:S04]  /*44280*/  LDL.LU R61, [R1+0x938] ;  /* 0x00093800013d7983 */ /* 0x000f280000300800 */
[----:B------:R-:W4:Y:S01]  /*44290*/  LDL.LU R60, [R1+0x9b8] ;  /* 0x0009b800013c7983 */ /* 0x000f220000300800 */
[----:B------:R-:W-:-:S03]  /*442a0*/  PRMT R23, R58, 0x5410, R57 ;  /* 0x000054103a177816 */ /* 0x000fc60000000039 */
[----:B------:R-:W4:Y:S04]  /*442b0*/  LDL.LU R62, [R1+0x584] ;  /* 0x00058400013e7983 */ /* 0x000f280000300800 */
[----:B------:R-:W4:Y:S04]  /*442c0*/  LDL.LU R59, [R1+0x7b0] ;  /* 0x0007b000013b7983 */ /* 0x000f280000300800 */
[----:B------:R-:W4:Y:S04]  /*442d0*/  LDL.LU R57, [R1+0x57c] ;  /* 0x00057c0001397983 */ /* 0x000f280000300800 */
[----:B------:R-:W4:Y:S01]  /*442e0*/  LDL.LU R58, [R1+0x5fc] ;  /* 0x0005fc00013a7983 */ /* 0x000f220000300800 */
[----:B------:R-:W-:Y:S01]  /*442f0*/  VIADD R25, R24, UR5 ;  /* 0x0000000518197c36 */ /* 0x000fe20008000000 */
[----:B------:R-:W-:-:S02]  /*44300*/  ULDC UR5, c[0x0][0x248] ;  /* 0x0000920000057ab9 */ /* 0x000fc40000000800 */
[----:B------:R-:W0:Y:S01]  /*44310*/  LDS.128 R120, [R251] ;  /* 0x00000000fb787984 */ /* 0x000e220000000c00 */
[----:B------:R-:W-:Y:S01]  /*44320*/  VIADD R26, R25, UR5 ;  /* 0x00000005191a7c36 */ /* 0x000fe20008000000 */
[----:B------:R-:W-:Y:S01]  /*44330*/  ULDC UR5, c[0x0][0x248] ;  /* 0x0000920000057ab9 */ /* 0x000fe20000000800 */
[----:B------:R-:W-:Y:S02]  /*44340*/  BAR.SYNC.DEFER_BLOCKING 0x0 ;  /* 0x0000000000007b1d */ /* 0x000fe40000010000 */
[----:B------:R-:W-:-:S04]  /*44350*/  VIADD R27, R26, UR5 ;  /* 0x000000051a1b7c36 */ /* 0x000fc80008000000 */
[----:B------:R-:W-:Y:S01]  /*44360*/  VIADD R28, R27, UR4 ;  /* 0x000000041b1c7c36 */ /* 0x000fe20008000000 */
[----:B------:R-:W-:Y:S01]  /*44370*/  ULDC UR5, c[0x0][0x248] ;  /* 0x0000920000057ab9 */ /* 0x000fe20000000800 */
[----:B------:R-:W-:Y:S02]  /*44380*/  ULDC UR4, c[0x0][0x248] ;  /* 0x0000920000047ab9 */ /* 0x000fe40000000800 */
[----:B------:R-:W-:Y:S01]  /*44390*/  VIADD R29, R28, UR5 ;  /* 0x000000051c1d7c36 */ /* 0x000fe20008000000 */
[----:B------:R-:W-:-:S03]  /*443a0*/  ULDC UR5, c[0x0][0x248] ;  /* 0x0000920000057ab9 */ /* 0x000fc60000000800 */
        /* <DEDUP_REMOVED lines=63> */
[----:B------:R3:W-:Y:S01]  /*447a0*/  STSM.16.M88.4 [R46], R20 ;  /* 0x000000142e007844 */ /* 0x0007e20000000200 */
[----:B------:R-:W-:Y:S02]  /*447b0*/  ULDC UR5, c[0x0][0x248] ;  /* 0x0000920000057ab9 */ /* 0x000fe40000000800 */
[----:B------:R-:W-:Y:S01]  /*447c0*/  VIADD R186, R184, UR4 ;  /* 0x00000004b8ba7c36 */ /* 0x000fe20008000000 */
[----:B------:R-:W-:Y:S01]  /*447d0*/  ULDC UR4, c[0x0][0x248] ;  /* 0x0000920000047ab9 */ /* 0x000fe20000000800 */
[----:B------:R-:W-:Y:S02]  /*447e0*/  BAR.SYNC.DEFER_BLOCKING 0x0 ;  /* 0x0000000000007b1d */ /* 0x000fe40000010000 */
[----:B------:R-:W-:-:S04]  /*447f0*/  VIADD R188, R186, UR4 ;  /* 0x00000004babc7c36 */ /* 0x000fc80008000000 */
        /* <DEDUP_REMOVED lines=10> */
[----:B------:R-:W-:Y:S01]  /*448a0*/  ULDC UR4, c[0x0][0x248] ;  /* 0x0000920000047ab9 */ /* 0x000fe20000000800 */
[----:B------:R-:W0:Y:S02]  /*448b0*/  LDS.128 R116, [R251] ;  /* 0x00000000fb747984 */ /* 0x000e240000000c00 */
        /* <DEDUP_REMOVED lines=9> */
[----:B---3--:R-:W-:Y:S01]  /*44950*/  PRMT R20, R71, 0x5410, R74 ;  /* 0x0000541047147816 */ /* 0x008fe2000000004a */
[----:B------:R-:W-:Y:S02]  /*44960*/  ULDC UR5, c[0x0][0x248] ;  /* 0x0000920000057ab9 */ /* 0x000fe40000000800 */
[----:B------:R-:W-:Y:S01]  /*44970*/  VIADD R207, R205, UR4 ;  /* 0x00000004cdcf7c36 */ /* 0x000fe20008000000 */
[----:B------:R-:W-:Y:S01]  /*44980*/  ULDC UR4, c[0x0][0x248] ;  /* 0x0000920000047ab9 */ /* 0x000fe20000000800 */
[----:B------:R-:W-:Y:S02]  /*44990*/  PRMT R21, R68, 0x5410, R69 ;  /* 0x0000541044157816 */ /* 0x000fe40000000045 */
[----:B------:R-:W-:Y:S01]  /*449a0*/  VIADD R209, R207, UR4 ;  /* 0x00000004cfd17c36 */ /* 0x000fe20008000000 */
[----:B------:R-:W-:Y:S01]  /*449b0*/  ULDC UR4, c[0x0][0x248] ;  /* 0x0000920000047ab9 */ /* 0x000fe20000000800 */
[----:B--2---:R-:W-:-:S02]  /*449c0*/  PRMT R22, R67, 0x5410, R70 ;  /* 0x0000541043167816 */ /* 0x004fc40000000046 */
[----:B------:R-:W-:Y:S01]  /*449d0*/  VIADD R211, R209, UR4 ;  /* 0x00000004d1d37c36 */ /* 0x000fe20008000000 */
[----:B------:R-:W-:Y:S01]  /*449e0*/  ULDC UR4, c[0x0][0x248] ;  /* 0x0000920000047ab9 */ /* 0x000fe20000000800 */
[----:B------:R-:W-:Y:S01]  /*449f0*/  PRMT R23, R64, 0x5410, R65 ;  /* 0x0000541040177816 */ /* 0x000fe20000000041 */
[----:B------:R-:W-:Y:S01]  /*44a00*/  BAR.SYNC.DEFER_BLOCKING 0x0 ;  /* 0x0000000000007b1d */ /* 0x000fe20000010000 */
[----:B------:R-:W-:-:S04]  /*44a10*/  VIADD R213, R211, UR5 ;  /* 0x00000005d3d57c36 */ /* 0x000fc80008000000 */
[----:B------:R-:W-:Y:S01]  /*44a20*/  VIADD R215, R213, UR4 ;  /* 0x00000004d5d77c36 */ /* 0x000fe20008000000 */
[----:B------:R-:W-:Y:S01]  /*44a30*/  ULDC UR4, c[0x0][0x248] ;  /* 0x0000920000047ab9 */ /* 0x000fe20000000800 */
[----:B------:R-:W-:Y:S02]  /*44a40*/  ULDC UR5, c[0x0][0x248] ;  /* 0x0000920000057ab9 */ /* 0x000fe40000000800 */
[----:B------:R-:W-:Y:S01]  /*44a50*/  VIADD R217, R215, UR4 ;  /* 0x00000004d7d97c36 */ /* 0x000fe20008000000 */
[----:B------:R-:W-:Y:S01]  /*44a60*/  ULDC UR4, c[0x0][0x248] ;  /* 0x0000920000047ab9 */ /* 0x000fe20000000800 */
[----:B------:R4:W-:Y:S01]  /*44a70*/  STSM.16.M88.4 [R46], R20 ;  /* 0x000000142e007844 */ /* 0x0009e20000000200 */
[----:B------:R-:W-:Y:S01]  /*44a80*/  BAR.SYNC.DEFER_BLOCKING 0x0 ;  /* 0x0000000000007b1d */ /* 0x000fe20000010000 */
        /* <DEDUP_REMOVED lines=9> */
[----:B------:R-:W-:Y:S01]  /*44b20*/  ULDC UR4, c[0x0][0x248] ;  /* 0x0000920000047ab9 */ /* 0x000fe20000000800 */
[----:B------:R-:W2:Y:S02]  /*44b30*/  LDS.128 R112, [R251] ;  /* 0x00000000fb707984 */ /* 0x000ea40000000c00 */
        /* <DEDUP_REMOVED lines=8> */
[----:B------:R-:W-:-:S04]  /*44bc0*/  VIADD R237, R235, UR5 ;  /* 0x00000005ebed7c36 */ /* 0x000fc80008000000 */
[----:B------:R-:W-:Y:S01]  /*44bd0*/  VIADD R239, R237, UR4 ;  /* 0x00000004edef7c36 */ /* 0x000fe20008000000 */
[----:B------:R-:W-:-:S03]  /*44be0*/  ULDC UR4, c[0x0][0x248] ;  /* 0x0000920000047ab9 */ /* 0x000fc60000000800 */
[----:B------:R-:W-:Y:S01]  /*44bf0*/  VIADD R241, R239, UR4 ;  /* 0x00000004eff17c36 */ /* 0x000fe20008000000 */
[----:B------:R-:W-:Y:S01]  /*44c00*/  ULDC UR4, c[0x0][0x248] ;  /* 0x0000920000047ab9 */ /* 0x000fe20000000800 */
[----:B----4-:R-:W-:Y:S02]  /*44c10*/  PRMT R20, R63, 0x5410, R66 ;  /* 0x000054103f147816 */ /* 0x010fe40000000042 */
[----:B------:R-:W-:Y:S01]  /*44c20*/  PRMT R21, R60, 0x5410, R61 ;  /* 0x000054103c157816 */ /* 0x000fe2000000003d */
[----:B------:R-:W-:Y:S01]  /*44c30*/  VIADD R252, R241, UR4 ;  /* 0x00000004f1fc7c36 */ /* 0x000fe20008000000 */
[----:B------:R-:W-:Y:S02]  /*44c40*/  PRMT R22, R59, 0x5410, R62 ;  /* 0x000054103b167816 */ /* 0x000fe4000000003e */
[----:B------:R-:W-:Y:S01]  /*44c50*/  PRMT R23, R58, 0x5410, R57 ;  /* 0x000054103a177816 */ /* 0x000fe20000000039 */
[----:B------:R-:W3:Y:S04]  /*44c60*/  LDL.LU R61, [R1+0x9b4] ;  /* 0x0009b400013d7983 */ /* 0x000ee80000300800 */
        /* <DEDUP_REMOVED lines=15> */
[----:B------:R-:W-:-:S03]  /*44d60*/  LOP3.LUT R3, R3, 0xbfffffff, RZ, 0xc0, !PT ;  /* 0xbfffffff03037812 */ /* 0x000fc600078ec0ff */
[----:B------:R-:W-:Y:S01]  /*44d70*/  STL.64 [R1+0x1278], R174 ;  /* 0x001278ae01007387 */ /* 0x000fe20000100a00 */
[----:B------:R-:W-:Y:S01]  /*44d80*/  @P3 LOP3.LUT R3, R3, 0x40000000, RZ, 0xfc, !PT ;  /* 0x4000000003033812 */ /* 0x000fe200078efcff */
[----:B------:R-:W-:Y:S03]  /*44d90*/  BAR.SYNC.DEFER_BLOCKING 0x0 ;  /* 0x0000000000007b1d */ /* 0x000fe60000010000 */
[----:B------:R-:W-:Y:S02]  /*44da0*/  LOP3.LUT R3, R3, 0xdfffffff, RZ, 0xc0, !PT ;  /* 0xdfffffff03037812 */ /* 0x000fe400078ec0ff */
[C---:B------:R-:W-:Y:S02]  /*44db0*/  LOP3.LUT P3, RZ, R4.reuse, 0x8, RZ, 0xc0, !PT ;  /* 0x0000000804ff7812 */ /* 0x040fe4000786c0ff */
[----:B------:R-:W-:Y:S02]  /*44dc0*/  @P2 LOP3.LUT R3, R3, 0x20000000, RZ, 0xfc, !PT ;  /* 0x2000000003032812 */ /* 0x000fe400078efcff */
[----:B------:R-:W-:Y:S01]  /*44dd0*/  LOP3.LUT P2, RZ, R4, 0x4, RZ, 0xc0, !PT ;  /* 0x0000000404ff7812 */ /* 0x000fe2000784c0ff */
[----:B------:R-:W-:Y:S01]  /*44de0*/  STL.64 [R1+0x1258], R168 ;  /* 0x001258a801007387 */ /* 0x000fe20000100a00 */
[----:B------:R-:W-:-:S03]  /*44df0*/  LOP3.LUT R3, R3, 0xefffffff, RZ, 0xc0, !PT ;  /* 0xefffffff03037812 */ /* 0x000fc600078ec0ff */
[----:B------:R-:W-:Y:S01]  /*44e00*/  STL.64 [R1+0x1250], R170 ;  /* 0x001250aa01007387 */ /* 0x000fe20000100a00 */
        /* <DEDUP_REMOVED lines=10> */
[----:B------:R-:W-:-:S03]  /*44eb0*/  @P6 LOP3.LUT R3, R3, 0x4000000, RZ, 0xfc, !PT ;  /* 0x0400000003036812 */ /* 0x000fc600078efcff */
[----:B------:R-:W-:Y:S01]  /*44ec0*/  STL.64 [R1+0x11f0], R156 ;  /* 0x0011f09c01007387 */ /* 0x000fe20000100a00 */
[----:B------:R-:W-:-:S03]  /*44ed0*/  LOP3.LUT R3, R3, 0xfdffffff, RZ, 0xc0, !PT ;  /* 0xfdffffff03037812 */ /* 0x000fc600078ec0ff */
[----:B------:R-:W-:Y:S01]  /*44ee0*/  STL.64 [R1+0x11e8], R158 ;  /* 0x0011e89e01007387 */ /* 0x000fe20000100a00 */
[----:B------:R-:W-:-:S03]  /*44ef0*/  @P5 LOP3.LUT R3, R3, 0x2000000, RZ, 0xfc, !PT ;  /* 0x0200000003035812 */ /* 0x000fc600078efcff */
[----:B------:R-:W-:Y:S04]  /*44f00*/  STL.64 [R1+0x11e0], R8 ;  /* 0x0011e00801007387 */ /* 0x000fe80000100a00 */
[----:B------:R-:W-:Y:S04]  /*44f10*/  STL.64 [R1+0x11d8], R152 ;  /* 0x0011d89801007387 */ /* 0x000fe80000100a00 */
[----:B------:R-:W-:Y:S04]  /*44f20*/  STL.64 [R1+0x11d0], R154 ;  /* 0x0011d09a01007387 */ /* 0x000fe80000100a00 */
[----:B------:R-:W-:Y:S04]  /*44f30*/  STL.64 [R1+0x11c8], R148 ;  /* 0x0011c89401007387 */ /* 0x000fe80000100a00 */
[----:B------:R-:W-:Y:S04]  /*44f40*/  STL.64 [R1+0x11c0], R150 ;  /* 0x0011c09601007387 */ /* 0x000fe80000100a00 */
[----:B------:R-:W-:Y:S04]  /*44f50*/  STL.64 [R1+0x11b8], R144 ;  /* 0x0011b89001007387 */ /* 0x000fe80000100a00 */
[----:B------:R-:W-:Y:S04]  /*44f60*/  STL.64 [R1+0x11b0], R146 ;  /* 0x0011b09201007387 */ /* 0x000fe80000100a00 */
[----:B-1----:R-:W-:Y:S04]  /*44f70*/  STL.64 [R1+0x11a8], R140 ;  /* 0x0011a88c01007387 */ /* 0x002fe80000100a00 */
[----:B------:R-:W-:Y:S04]  /*44f80*/  STL.64 [R1+0x11a0], R142 ;  /* 0x0011a08e01007387 */ /* 0x000fe80000100a00 */
[----:B0-----:R-:W-:Y:S04]  /*44f90*/  STL.64 [R1+0x1198], R136 ;  /* 0x0011988801007387 */ /* 0x001fe80000100a00 */
        /* <DEDUP_REMOVED lines=12> */
[----:B--2---:R-:W-:Y:S04]  /*45060*/  STL.64 [R1+0x1130], R112 ;  /* 0x0011307001007387 */ /* 0x004fe80000100a00 */
[----:B------:R-:W-:Y:S04]  /*45070*/  STL.64 [R1+0x1128], R114 ;  /* 0x0011287201007387 */ /* 0x000fe80000100a00 */
[----:B------:R-:W-:Y:S04]  /*45080*/  STL.64 [R1+0x1110], R244 ;  /* 0x001110f401007387 */ /* 0x000fe80000100a00 */
[----:B------:R-:W-:Y:S04]  /*45090*/  STL.64 [R1+0x10d0], R246 ;  /* 0x0010d0f601007387 */ /* 0x000fe80000100a00 */
[----:B------:R-:W-:Y:S04]  /*450a0*/  STL.64 [R1+0x1080], R248 ;  /* 0x001080f801007387 */ /* 0x000fe80000100a00 */
[----:B------:R3:W-:Y:S04]  /*450b0*/  STSM.16.M88.4 [R46], R20 ;  /* 0x000000142e007844 */ /* 0x0007e80000000200 */
[----:B------:R-:W2:Y:S04]  /*450c0*/  LDL.LU R70, [R1+0x9ac] ;  /* 0x0009ac0001467983 */ /* 0x000ea80000300800 */
[----:B------:R-:W2:Y:S01]  /*450d0*/  LDL.LU R64, [R1+0xa24] ;  /* 0x000a240001407983 */ /* 0x000ea20000300800 */
[----:B------:R-:W-:Y:S06]  /*450e0*/  BAR.SYNC.DEFER_BLOCKING 0x0 ;  /* 0x0000000000007b1d */ /* 0x000fec0000010000 */
[----:B------:R-:W0:Y:S01]  /*450f0*/  LDS.128 R108, [R251] ;  /* 0x00000000fb6c7984 */ /* 0x000e220000000c00 */
[----:B---3--:R-:W-:-:S03]  /*45100*/  PRMT R20, R60, 0x5410, R61 ;  /* 0x000054103c147816 */ /* 0x008fc6000000003d */
[----:B------:R-:W3:Y:S04]  /*45110*/  LDL.LU R61, [R1+0x974] ;  /* 0x00097400013d7983 */ /* 0x000ee80000300800 */
[----:B------:R-:W3:Y:S01]  /*45120*/  LDL.LU R60, [R1+0x9ec] ;  /* 0x0009ec00013c7983 */ /* 0x000ee20000300800 */
[----:B----4-:R-:W-:-:S03]  /*45130*/  PRMT R21, R59, 0x5410, R62 ;  /* 0x000054103b157816 */ /* 0x010fc6000000003e */
[----:B------:R-:W4:Y:S04]  /*45140*/  LDL.LU R62, [R1+0x5f0] ;  /* 0x0005f000013e7983 */ /* 0x000f280000300800 */
[----:B------:R-:W4:Y:S01]  /*45150*/  LDL.LU R59, [R1+0x81c] ;  /* 0x00081c00013b7983 */ /* 0x000f220000300800 */
[----:B------:R-:W-:-:S03]  /*45160*/  PRMT R23, R58, 0x5410, R57 ;  /* 0x000054103a177816 */ /* 0x000fc60000000039 */
[----:B------:R-:W2:Y:S04]  /*45170*/  LDL.LU R57, [R1+0x5b8] ;  /* 0x0005b80001397983 */ /* 0x000ea80000300800 */
[----:B------:R-:W2:Y:S01]  /*45180*/  LDL.LU R58, [R1+0x7e4] ;  /* 0x0007e400013a7983 */ /* 0x000ea20000300800 */
[----:B------:R-:W-:Y:S01]  /*45190*/  PRMT R22, R72, 0x5410, R73 ;  /* 0x0000541048167816 */ /* 0x000fe20000000049 */
[----:B------:R-:W-:Y:S06]  /*451a0*/  BAR.SYNC.DEFER_BLOCKING 0x0 ;  /* 0x0000000000007b1d */ /* 0x000fec0000010000 */
[----:B0-----:R-:W-:Y:S04]  /*451b0*/  STL.64 [R1+0x1120], R108 ;  /* 0x0011206c01007387 */ /* 0x001fe80000100a00 */
[----:B------:R-:W-:Y:S04]  /*451c0*/  STL.64 [R1+0x1118], R110 ;  /* 0x0011186e01007387 */ /* 0x000fe80000100a00 */
[----:B------:R0:W-:Y:S01]  /*451d0*/  STSM.16.M88.4 [R46], R20 ;  /* 0x000000142e007844 */ /* 0x0001e20000000200 */
[----:B------:R-:W-:Y:S01]  /*451e0*/  BAR.SYNC.DEFER_BLOCKING 0x0 ;  /* 0x0000000000007b1d */ /* 0x000fe20000010000 */
[----:B0-----:R-:W-:-:S05]  /*451f0*/  PRMT R23, R63, 0x5410, R66 ;  /* 0x000054103f177816 */ /* 0x001fca0000000042 */
[----:B------:R-:W2:Y:S04]  /*45200*/  LDL.LU R66, [R1+0x9a8] ;  /* 0x0009a80001427983 */ /* 0x000ea80000300800 */
[----:B------:R-:W2:Y:S01]  /*45210*/  LDL.LU R63, [R1+0xa20] ;  /* 0x000a2000013f7983 */ /* 0x000ea20000300800 */
[----:B------:R-:W-:-:S03]  /*45220*/  PRMT R20, R71, 0x5410, R74 ;  /* 0x0000541047147816 */ /* 0x000fc6000000004a */
[----:B------:R-:W2:Y:S04]  /*45230*/  LDL.LU R77, [R1+0x970] ;  /* 0x00097000014d7983 */ /* 0x000ea80000300800 */
[----:B------:R-:W0:Y:S01]  /*45240*/  LDS.128 R104, [R251] ;  /* 0x00000000fb687984 */ /* 0x000e220000000c00 */
[----:B------:R-:W-:-:S03]  /*45250*/  PRMT R21, R68, 0x5410, R69 ;  /* 0x0000541044157816 */ /* 0x000fc60000000045 */
[----:B------:R-:W2:Y:S01]  /*45260*/  LDL.LU R76, [R1+0x9e8] ;  /* 0x0009e800014c7983 */ /* 0x000ea20000300800 */
[----:B------:R-:W-:Y:S01]  /*45270*/  PRMT R22, R65, 0x5410, R67 ;  /* 0x0000541041167816 */ /* 0x000fe20000000043 */
[----:B------:R-:W-:Y:S06]  /*45280*/  BAR.SYNC.DEFER_BLOCKING 0x0 ;  /* 0x0000000000007b1d */ /* 0x000fec0000010000 */
[----:B------:R-:W2:Y:S04]  /*45290*/  LDL.LU R79, [R1+0x5ec] ;  /* 0x0005ec00014f7983 */ /* 0x000ea80000300800 */
[----:B------:R-:W2:Y:S04]  /*452a0*/  LDL.LU R75, [R1+0x818] ;  /* 0x00081800014b7983 */ /* 0x000ea80000300800 */
[----:B------:R-:W2:Y:S04]  /*452b0*/  LDL.LU R67, [R1+0x5b4] ;  /* 0x0005b40001437983 */ /* 0x000ea80000300800 */
[----:B------:R-:W2:Y:S04]  /*452c0*/  LDL.LU R65, [R1+0x7e0] ;  /* 0x0007e00001417983 */ /* 0x000ea80000300800 */
[----:B------:R3:W-:Y:S01]  /*452d0*/  STSM.16.M88.4 [R46], R20 ;  /* 0x000000142e007844 */ /* 0x0007e20000000200 */
[----:B------:R-:W-:Y:S06]  /*452e0*/  BAR.SYNC.DEFER_BLOCKING 0x0 ;  /* 0x0000000000007b1d */ /* 0x000fec0000010000 */
[----:B0-----:R-:W-:Y:S04]  /*452f0*/  STL.64 [R1+0x1108], R104 ;  /* 0x0011086801007387 */ /* 0x001fe80000100a00 */
[----:B------:R-:W-:Y:S04]  /*45300*/  STL.64 [R1+0x1100], R106 ;  /* 0x0011006a01007387 */ /* 0x000fe80000100a00 */
[----:B------:R-:W0:Y:S01]  /*45310*/  LDS.128 R100, [R251] ;  /* 0x00000000fb647984 */ /* 0x000e220000000c00 */
[----:B---3--:R-:W-:-:S03]  /*45320*/  PRMT R21, R60, 0x5410, R61 ;  /* 0x000054103c157816 */ /* 0x008fc6000000003d */
[----:B------:R-:W3:Y:S04]  /*45330*/  LDL.LU R61, [R1+0x9a4] ;  /* 0x0009a400013d7983 */ /* 0x000ee80000300800 */
[----:B------:R-:W3:Y:S01]  /*45340*/  LDL.LU R60, [R1+0xa1c] ;  /* 0x000a1c00013c7983 */ /* 0x000ee20000300800 */
[----:B----4-:R-:W-:-:S03]  /*45350*/  PRMT R22, R59, 0x5410, R62 ;  /* 0x000054103b167816 */ /* 0x010fc6000000003e */
[----:B------:R-:W4:Y:S04]  /*45360*/  LDL.LU R62, [R1+0x96c] ;  /* 0x00096c00013e7983 */ /* 0x000f280000300800 */
[----:B------:R-:W4:Y:S04]  /*45370*/  LDL.LU R59, [R1+0x9e4] ;  /* 0x0009e400013b7983 */ /* 0x000f280000300800 */
[----:B------:R-:W4:Y:S04]  /*45380*/  LDL.LU R73, [R1+0x5e8] ;  /* 0x0005e80001497983 */ /* 0x000f280000300800 */
[----:B------:R-:W4:Y:S01]  /*45390*/  LDL.LU R72, [R1+0x814] ;  /* 0x0008140001487983 */ /* 0x000f220000300800 */
[----:B--2---:R-:W-:-:S03]  /*453a0*/  PRMT R23, R58, 0x5410, R57 ;  /* 0x000054103a177816 */ /* 0x004fc60000000039 */
[----:B------:R-:W2:Y:S04]  /*453b0*/  LDL.LU R57, [R1+0x5b0] ;  /* 0x0005b00001397983 */ /* 0x000ea80000300800 */
[----:B------:R-:W2:Y:S01]  /*453c0*/  LDL.LU R58, [R1+0x7dc] ;  /* 0x0007dc00013a7983 */ /* 0x000ea20000300800 */
[----:B------:R-:W-:Y:S01]  /*453d0*/  PRMT R20, R64, 0x5410, R70 ;  /* 0x0000541040147816 */ /* 0x000fe20000000046 */
[----:B------:R-:W-:Y:S06]  /*453e0*/  BAR.SYNC.DEFER_BLOCKING 0x0 ;  /* 0x0000000000007b1d */ /* 0x000fec0000010000 */
[----:B0-----:R-:W-:Y:S04]  /*453f0*/  STL.64 [R1+0x10f8], R100 ;  /* 0x0010f86401007387 */ /* 0x001fe80000100a00 */
[----:B------:R-:W-:Y:S04]  /*45400*/  STL.64 [R1+0x10f0], R102 ;  /* 0x0010f06601007387 */ /* 0x000fe80000100a00 */
[----:B------:R-:W2:Y:S04]  /*45410*/  LDL.LU R74, [R1+0x9a0] ;  /* 0x0009a000014a7983 */ /* 0x000ea80000300800 */
[----:B------:R-:W2:Y:S04]  /*45420*/  LDL.LU R71, [R1+0xa18] ;  /* 0x000a180001477983 */ /* 0x000ea80000300800 */
[----:B------:R-:W2:Y:S04]  /*45430*/  LDL.LU R69, [R1+0x968] ;  /* 0x0009680001457983 */ /* 0x000ea80000300800 */
[----:B------:R-:W2:Y:S04]  /*45440*/  LDL.LU R68, [R1+0x9e0] ;  /* 0x0009e00001447983 */ /* 0x000ea80000300800 */
[----:B------:R0:W-:Y:S04]  /*45450*/  STSM.16.M88.4 [R46], R20 ;  /* 0x000000142e007844 */ /* 0x0001e80000000200 */
[----:B------:R-:W2:Y:S04]  /*45460*/  LDL.LU R70, [R1+0x5e4] ;  /* 0x0005e40001467983 */ /* 0x000ea80000300800 */
[----:B------:R-:W2:Y:S01]  /*45470*/  LDL.LU R64, [R1+0x810] ;  /* 0x0008100001407983 */ /* 0x000ea20000300800 */
[----:B------:R-:W-:Y:S01]  /*45480*/  BAR.SYNC.DEFER_BLOCKING 0x0 ;  /* 0x0000000000007b1d */ /* 0x000fe20000010000 */
[----:B0-----:R-:W-:-:S05]  /*45490*/  PRMT R20, R63, 0x5410, R66 ;  /* 0x000054103f147816 */ /* 0x001fca0000000042 */
[----:B------:R-:W2:Y:S04]  /*454a0*/  LDL.LU R66, [R1+0x5ac] ;  /* 0x0005ac0001427983 */ /* 0x000ea80000300800 */
[----:B------:R-:W2:Y:S04]  /*454b0*/  LDL.LU R63, [R1+0x7d8] ;  /* 0x0007d800013f7983 */ /* 0x000ea80000300800 */
[----:B------:R-:W0:Y:S01]  /*454c0*/  LDS.128 R96, [R251] ;  /* 0x00000000fb607984 */ /* 0x000e220000000c00 */
[----:B------:R-:W-:Y:S02]  /*454d0*/  PRMT R21, R76, 0x5410, R77 ;  /* 0x000054104c157816 */ /* 0x000fe4000000004d */
[----:B------:R-:W-:-:S02]  /*454e0*/  PRMT R22, R75, 0x5410, R79 ;  /* 0x000054104b167816 */ /* 0x000fc4000000004f */
[----:B------:R-:W-:Y:S01]  /*454f0*/  PRMT R23, R65, 0x5410, R67 ;  /* 0x0000541041177816 */ /* 0x000fe20000000043 */
[----:B------:R-:W-:Y:S06]  /*45500*/  BAR.SYNC.DEFER_BLOCKING 0x0 ;  /* 0x0000000000007b1d */ /* 0x000fec0000010000 */
[----:B------:R3:W-:Y:S02]  /*45510*/  STSM.16.M88.4 [R46], R20 ;  /* 0x000000142e007844 */ /* 0x0007e40000000200 */
[----:B------:R-:W-:Y:S06]  /*45520*/  BAR.SYNC.DEFER_BLOCKING 0x0 ;  /* 0x0000000000007b1d */ /* 0x000fec0000010000 */
[----:B0-----:R-:W-:Y:S04]  /*45530*/  STL.64 [R1+0x10e8], R96 ;  /* 0x0010e86001007387 */ /* 0x001fe80000100a00 */
[----:B------:R-:W-:Y:S04]  /*45540*/  STL.64 [R1+0x10e0], R98 ;  /* 0x0010e06201007387 */ /* 0x000fe80000100a00 */
[----:B------:R-:W2:Y:S04]  /*45550*/  LDL.LU R67, [R1+0x99c] ;  /* 0x00099c0001437983 */ /* 0x000ea80000300800 */
[----:B------:R-:W2:Y:S04]  /*45560*/  LDL.LU R65, [R1+0xa14] ;  /* 0x000a140001417983 */ /* 0x000ea80000300800 */
[----:B------:R-:W0:Y:S01]  /*45570*/  LDS.128 R92, [R251] ;  /* 0x00000000fb5c7984 */ /* 0x000e220000000c00 */
[----:B---3--:R-:W-:-:S03]  /*45580*/  PRMT R20, R60, 0x5410, R61 ;  /* 0x000054103c147816 */ /* 0x008fc6000000003d */
[----:B------:R-:W3:Y:S04]  /*45590*/  LDL.LU R61, [R1+0x964] ;  /* 0x00096400013d7983 */ /* 0x000ee80000300800 */
[----:B------:R-:W3:Y:S01]  /*455a0*/  LDL.LU R60, [R1+0x9dc] ;  /* 0x0009dc00013c7983 */ /* 0x000ee20000300800 */
[----:B----4-:R-:W-:-:S03]  /*455b0*/  PRMT R21, R59, 0x5410, R62 ;  /* 0x000054103b157816 */ /* 0x010fc6000000003e */
        /* <DEDUP_REMOVED lines=24> */
[----:B------:R-:W2:Y:S04]  /*45740*/  LDL.LU R63, [R1+0x7d0] ;  /* 0x0007d000013f7983 */ /* 0x000ea80000300800 */
[----:B------:R3:W-:Y:S04]  /*45750*/  STSM.16.M88.4 [R46], R20 ;  /* 0x000000142e007844 */ /* 0x0007e80000000200 */
[----:B0-----:R-:W-:Y:S04]  /*45760*/  STL.64 [R1+0x10c0], R88 ;  /* 0x0010c05801007387 */ /* 0x001fe80000100a00 */
[----:B------:R-:W-:Y:S01]  /*45770*/  STL.64 [R1+0x10b8], R90 ;  /* 0x0010b85a01007387 */ /* 0x000fe20000100a00 */
[----:B------:R-:W-:Y:S06]  /*45780*/  BAR.SYNC.DEFER_BLOCKING 0x0 ;  /* 0x0000000000007b1d */ /* 0x000fec0000010000 */
        /* <DEDUP_REMOVED lines=29> */
[----:B------:R-:W-:Y:S01]  /*45960*/  PRMT R22, R75, 0x5410, R79 ;  /* 0x000054104b167816 */ /* 0x000fe2000000004f */
[----:B------:R-:W-:Y:S01]  /*45970*/  BAR.SYNC.DEFER_BLOCKING 0x0 ;  /* 0x0000000000007b1d */ /* 0x000fe20000010000 */
[----:B------:R-:W-:-:S05]  /*45980*/  PRMT R23, R63, 0x5410, R70 ;  /* 0x000054103f177816 */ /* 0x000fca0000000046 */
        /* <DEDUP_REMOVED lines=19> */
[----:B------:R0:W-:Y:S04]  /*45ac0*/  STSM.16.M88.4 [R46], R20 ;  /* 0x000000142e007844 */ /* 0x0001e80000000200 */
[----:B------:R-:W-:Y:S04]  /*45ad0*/  STL.64 [R1+0x1088], R78 ;  /* 0x0010884e01007387 */ /* 0x000fe80000100a00 */
[----:B------:R-:W2:Y:S04]  /*45ae0*/  LDL.LU R216, [R1+0x988] ;  /* 0x0009880001d87983 */ /* 0x000ea80000300800 */
[----:B------:R-:W2:Y:S04]  /*45af0*/  LDL.LU R214, [R1+0xa00] ;  /* 0x000a000001d67983 */ /* 0x000ea80000300800 */
[----:B------:R-:W2:Y:S04]  /*45b00*/  LDL.LU R202, [R1+0x950] ;  /* 0x0009500001ca7983 */ /* 0x000ea80000300800 */
[----:B------:R-:W2:Y:S01]  /*45b10*/  LDL.LU R200, [R1+0x9c8] ;  /* 0x0009c80001c87983 */ /* 0x000ea20000300800 */
[----:B0-----:R-:W-:Y:S01]  /*45b20*/  PRMT R20, R71, 0x5410, R74 ;  /* 0x0000541047147816 */ /* 0x001fe2000000004a */
[----:B------:R-:W-:Y:S01]  /*45b30*/  BAR.SYNC.DEFER_BLOCKING 0x0 ;  /* 0x0000000000007b1d */ /* 0x000fe20000010000 */
[----:B------:R-:W-:-:S02]  /*45b40*/  PRMT R22, R65, 0x5410, R67 ;  /* 0x0000541041167816 */ /* 0x000fc40000000043 */
[----:B------:R-:W-:-:S03]  /*45b50*/  PRMT R23, R66, 0x5410, R64 ;  /* 0x0000541042177816 */ /* 0x000fc60000000040 */
[----:B------:R-:W2:Y:S04]  /*45b60*/  LDL.LU R67, [R1+0x5cc] ;  /* 0x0005cc0001437983 */ /* 0x000ea80000300800 */
[----:B------:R-:W2:Y:S04]  /*45b70*/  LDL.LU R65, [R1+0x7f8] ;  /* 0x0007f80001417983 */ /* 0x000ea80000300800 */
[----:B------:R-:W2:Y:S04]  /*45b80*/  LDL.LU R64, [R1+0x594] ;  /* 0x0005940001407983 */ /* 0x000ea80000300800 */
[----:B------:R-:W2:Y:S04]  /*45b90*/  LDL.LU R66, [R1+0x7c0] ;  /* 0x0007c00001427983 */ /* 0x000ea80000300800 */
[----:B------:R-:W0:Y:S04]  /*45ba0*/  LDS.128 R72, [R251] ;  /* 0x00000000fb487984 */ /* 0x000e280000000c00 */
[----:B0-----:R-:W-:Y:S04]  /*45bb0*/  STL.64 [R1+0x1078], R72 ;  /* 0x0010784801007387 */ /* 0x001fe80000100a00 */
[----:B------:R-:W-:Y:S04]  /*45bc0*/  STL.64 [R1+0x1070], R74 ;  /* 0x0010704a01007387 */ /* 0x000fe80000100a00 */
[----:B------:R-:W2:Y:S04]  /*45bd0*/  LDL.LU R212, [R1+0x984] ;  /* 0x0009840001d47983 */ /* 0x000ea80000300800 */
[----:B------:R-:W2:Y:S04]  /*45be0*/  LDL.LU R210, [R1+0x9fc] ;  /* 0x0009fc0001d27983 */ /* 0x000ea80000300800 */
[----:B------:R-:W2:Y:S04]  /*45bf0*/  LDL.LU R198, [R1+0x94c] ;  /* 0x00094c0001c67983 */ /* 0x000ea80000300800 */
[----:B------:R-:W2:Y:S01]  /*45c00*/  LDL.LU R196, [R1+0x9c4] ;  /* 0x0009c40001c47983 */ /* 0x000ea20000300800 */
[----:B------:R-:W-:Y:S01]  /*45c10*/  PRMT R21, R68, 0x5410, R69 ;  /* 0x0000541044157816 */ /* 0x000fe20000000045 */
[----:B------:R-:W-:Y:S06]  /*45c20*/  BAR.SYNC.DEFER_BLOCKING 0x0 ;  /* 0x0000000000007b1d */ /* 0x000fec0000010000 */
[----:B------:R0:W-:Y:S02]  /*45c30*/  STSM.16.M88.4 [R46], R20 ;  /* 0x000000142e007844 */ /* 0x0001e40000000200 */
[----:B0-----:R-:W-:Y:S01]  /*45c40*/  PRMT R20, R63, 0x5410, R70 ;  /* 0x000054103f147816 */ /* 0x001fe20000000046 */
[----:B------:R-:W-:Y:S06]  /*45c50*/  BAR.SYNC.DEFER_BLOCKING 0x0 ;  /* 0x0000000000007b1d */ /* 0x000fec0000010000 */
[----:B------:R-:W2:Y:S04]  /*45c60*/  LDL.LU R63, [R1+0x5c8] ;  /* 0x0005c800013f7983 */ /* 0x000ea80000300800 */
        /* <DEDUP_REMOVED lines=11> */
[----:B------:R-:W2:Y:S04]  /*45d20*/  LDL.LU R192, [R1+0x5c4] ;  /* 0x0005c40001c07983 */ /* 0x000ea80000300800 */
[----:B------:R-:W2:Y:S04]  /*45d30*/  LDL.LU R59, [R1+0x7f0] ;  /* 0x0007f000013b7983 */ /* 0x000ea80000300800 */
[----:B------:R-:W2:Y:S04]  /*45d40*/  LDL.LU R57, [R1+0x58c] ;  /* 0x00058c0001397983 */ /* 0x000ea80000300800 */
[----:B------:R-:W2:Y:S01]  /*45d50*/  LDL.LU R58, [R1+0x7b8] ;  /* 0x0007b800013a7983 */ /* 0x000ea20000300800 */
[----:B------:R-:W-:Y:S06]  /*45d60*/  BAR.SYNC.DEFER_BLOCKING 0x0 ;  /* 0x0000000000007b1d */ /* 0x000fec0000010000 */
[----:B0-----:R-:W-:Y:S04]  /*45d70*/  STL.64 [R1+0x1068], R68 ;  /* 0x0010684401007387 */ /* 0x001fe80000100a00 */
[----:B------:R0:W-:Y:S04]  /*45d80*/  STSM.16.M88.4 [R46], R20 ;  /* 0x000000142e007844 */ /* 0x0001e80000000200 */
[----:B------:R-:W-:Y:S01]  /*45d90*/  STL.64 [R1+0x1060], R70 ;  /* 0x0010604601007387 */ /* 0x000fe20000100a00 */
[----:B0-----:R-:W-:-:S03]  /*45da0*/  PRMT R21, R200, 0x5410, R202 ;  /* 0x00005410c8157816 */ /* 0x001fc600000000ca */
[----:B------:R-:W2:Y:S01]  /*45db0*/  LDL.LU R202, [R1+0x600] ;  /* 0x0006000001ca7983 */ /* 0x000ea20000300800 */
[----:B------:R-:W-:-:S03]  /*45dc0*/  PRMT R22, R65, 0x5410, R67 ;  /* 0x0000541041167816 */ /* 0x000fc60000000043 */
[----:B------:R-:W2:Y:S01]  /*45dd0*/  LDL.LU R200, [R1+0x604] ;  /* 0x0006040001c87983 */ /* 0x000ea20000300800 */
[----:B------:R-:W-:Y:S01]  /*45de0*/  PRMT R23, R66, 0x5410, R64 ;  /* 0x0000541042177816 */ /* 0x000fe20000000040 */
[----:B------:R-:W-:Y:S06]  /*45df0*/  BAR.SYNC.DEFER_BLOCKING 0x0 ;  /* 0x0000000000007b1d */ /* 0x000fec0000010000 */
[----:B------:R-:W0:Y:S01]  /*45e00*/  LDS.128 R64, [R251] ;  /* 0x00000000fb407984 */ /* 0x000e220000000c00 */
[----:B------:R-:W-:Y:S01]  /*45e10*/  PRMT R20, R214, 0x5410, R216 ;  /* 0x00005410d6147816 */ /* 0x000fe200000000d8 */
[----:B------:R-:W-:Y:S06]  /*45e20*/  BAR.SYNC.DEFER_BLOCKING 0x0 ;  /* 0x0000000000007b1d */ /* 0x000fec0000010000 */
[----:B------:R1:W-:Y:S04]  /*45e30*/  STSM.16.M88.4 [R46], R20 ;  /* 0x000000142e007844 */ /* 0x0003e80000000200 */
[----:B0-----:R-:W-:Y:S04]  /*45e40*/  STL.64 [R1+0x1058], R64 ;  /* 0x0010584001007387 */ /* 0x001fe80000100a00 */
[----:B------:R-:W-:Y:S01]  /*45e50*/  STL.64 [R1+0x1050], R66 ;  /* 0x0010504201007387 */ /* 0x000fe20000100a00 */
[----:B-1----:R-:W-:-:S03]  /*45e60*/  PRMT R21, R196, 0x5410, R198 ;  /* 0x00005410c4157816 */ /* 0x002fc600000000c6 */
[----:B------:R-:W2:Y:S04]  /*45e70*/  LDL.LU R198, [R1+0x608] ;  /* 0x0006080001c67983 */ /* 0x000ea80000300800 */
[----:B------:R-:W2:Y:S01]  /*45e80*/  LDL.LU R196, [R1+0x60c] ;  /* 0x00060c0001c47983 */ /* 0x000ea20000300800 */
[----:B------:R-:W-:Y:S02]  /*45e90*/  PRMT R20, R210, 0x5410, R212 ;  /* 0x00005410d2147816 */ /* 0x000fe400000000d4 */
[----:B---3--:R-:W-:Y:S02]  /*45ea0*/  PRMT R22, R61, 0x5410, R63 ;  /* 0x000054103d167816 */ /* 0x008fe4000000003f */
[----:B----4-:R-:W-:Y:S01]  /*45eb0*/  PRMT R23, R62, 0x5410, R60 ;  /* 0x000054103e177816 */ /* 0x010fe2000000003c */
[----:B------:R-:W-:Y:S06]  /*45ec0*/  BAR.SYNC.DEFER_BLOCKING 0x0 ;  /* 0x0000000000007b1d */ /* 0x000fec0000010000 */
[----:B------:R-:W0:Y:S02]  /*45ed0*/  LDS.128 R60, [R251] ;  /* 0x00000000fb3c7984 */ /* 0x000e240000000c00 */
[----:B------:R-:W-:Y:S06]  /*45ee0*/  BAR.SYNC.DEFER_BLOCKING 0x0 ;  /* 0x0000000000007b1d */ /* 0x000fec0000010000 */
[----:B------:R2:W-:Y:S02]  /*45ef0*/  STSM.16.M88.4 [R46], R20 ;  /* 0x000000142e007844 */ /* 0x0005e40000000200 */
[----:B--2---:R-:W-:-:S02]  /*45f00*/  PRMT R21, R56, 0x5410, R204 ;  /* 0x0000541038157816 */ /* 0x004fc400000000cc */
[----:B------:R-:W-:Y:S02]  /*45f10*/  PRMT R22, R59, 0x5410, R192 ;  /* 0x000054103b167816 */ /* 0x000fe400000000c0 */
[----:B------:R-:W-:Y:S01]  /*45f20*/  PRMT R23, R58, 0x5410, R57 ;  /* 0x000054103a177816 */ /* 0x000fe20000000039 */
[----:B------:R-:W-:Y:S06]  /*45f30*/  BAR.SYNC.DEFER_BLOCKING 0x0 ;  /* 0x0000000000007b1d */ /* 0x000fec0000010000 */
[----:B------:R-:W1:Y:S04]  /*45f40*/  LDS.128 R56, [R251] ;  /* 0x00000000fb387984 */ /* 0x000e680000000c00 */
[----:B0-----:R-:W-:Y:S04]  /*45f50*/  STL.64 [R1+0x1038], R60 ;  /* 0x0010383c01007387 */ /* 0x001fe80000100a00 */
[----:B------:R-:W-:Y:S01]  /*45f60*/  STL.64 [R1+0x1030], R62 ;  /* 0x0010303e01007387 */ /* 0x000fe20000100a00 */
[----:B------:R-:W-:Y:S01]  /*45f70*/  PRMT R20, R206, 0x5410, R208 ;  /* 0x00005410ce147816 */ /* 0x000fe200000000d0 */
[----:B------:R-:W-:Y:S06]  /*45f80*/  BAR.SYNC.DEFER_BLOCKING 0x0 ;  /* 0x0000000000007b1d */ /* 0x000fec0000010000 */
[----:B-1----:R-:W-:Y:S04]  /*45f90*/  STL.64 [R1+0x1048], R56 ;  /* 0x0010483801007387 */ /* 0x002fe80000100a00 */
[----:B------:R-:W-:Y:S04]  /*45fa0*/  STL.64 [R1+0x1040], R58 ;  /* 0x0010403a01007387 */ /* 0x000fe80000100a00 */
[----:B------:R-:W2:Y:S04]  /*45fb0*/  LDL.LU R210, [R1+0x610] ;  /* 0x0006100001d27983 */ /* 0x000ea80000300800 */
[----:B------:R-:W3:Y:S04]  /*45fc0*/  LDL.LU R216, [R1+0x614] ;  /* 0x0006140001d87983 */ /* 0x000ee80000300800 */
[----:B------:R-:W4:Y:S04]  /*45fd0*/  LDL.LU R208, [R1+0x618] ;  /* 0x0006180001d07983 */ /* 0x000f280000300800 */
[----:B------:R0:W-:Y:S04]  /*45fe0*/  STSM.16.M88.4 [R46], R20 ;  /* 0x000000142e007844 */ /* 0x0001e80000000200 */
[----:B------:R-:W4:Y:S04]  /*45ff0*/  LDL.LU R206, [R1+0x61c] ;  /* 0x00061c0001ce7983 */ /* 0x000f280000300800 */
[----:B------:R-:W4:Y:S01]  /*46000*/  LDL.LU R204, [R1+0x620] ;  /* 0x0006200001cc7983 */ /* 0x000f220000300800 */
[C---:B------:R-:W-:Y:S01]  /*46010*/  PRMT R192, R176.reuse, 0x7770, RZ ;  /* 0x00007770b0c07816 */ /* 0x040fe200000000ff */
[----:B------:R-:W-:Y:S01]  /*46020*/  BAR.SYNC.DEFER_BLOCKING 0x0 ;  /* 0x0000000000007b1d */ /* 0x000fe20000010000 */
[----:B0-----:R-:W-:-:S05]  /*46030*/  PRMT R20, R176, 0x7771, RZ ;  /* 0x00007771b0147816 */ /* 0x001fca00000000ff */
[----:B------:R0:W-:Y:S02]  /*46040*/  @P4 STG.E.U8 desc[UR32][R12.64], R192 ;  /* 0x000000c00c004986 */ /* 0x0001e4000c101120 */
[----:B0-----:R-:W-:-:S04]  /*46050*/  IADD3 R12, P4, R202, R10, RZ ;  /* 0x0000000aca0c7210 */ /* 0x001fc80007f9e0ff */
[----:B------:R-:W-:Y:S02]  /*46060*/  LEA.HI.X.SX32 R13, R202, R2, 0x1, P4 ;  /* 0x00000002ca0d7211 */ /* 0x000fe400020f0eff */
[----:B------:R-:W4:Y:S04]  /*46070*/  LDL.LU R202, [R1+0x624] ;  /* 0x0006240001ca7983 */ /* 0x000f280000300800 */
[----:B------:R-:W4:Y:S04]  /*46080*/  LDL.LU R214, [R1+0x628] ;  /* 0x0006280001d67983 */ /* 0x000f280000300800 */
[----:B------:R0:W-:Y:S02]  /*46090*/  @P0 STG.E.U8 desc[UR32][R14.64], R20 ;  /* 0x000000140e000986 */ /* 0x0001e4000c101120 */
[----:B0-----:R-:W-:-:S04]  /*460a0*/  IADD3 R14, P4, R200, R10, RZ ;  /* 0x0000000ac80e7210 */ /* 0x001fc80007f9e0ff */
[----:B------:R-:W-:Y:S02]  /*460b0*/  LEA.HI.X.SX32 R15, R200, R2, 0x1, P4 ;  /* 0x00000002c80f7211 */ /* 0x000fe400020f0eff */
[----:B------:R-:W4:Y:S04]  /*460c0*/  LDL.LU R200, [R1+0x62c] ;  /* 0x00062c0001c87983 */ /* 0x000f280000300800 */
[----:B------:R-:W4:Y:S01]  /*460d0*/  LDL.LU R212, [R1+0x630] ;  /* 0x0006300001d47983 */ /* 0x000f220000300800 */
[C---:B------:R-:W-:Y:S02]  /*460e0*/  IADD3 R22, P4, R198.reuse, R10, RZ ;  /* 0x0000000ac6167210 */ /* 0x040fe40007f9e0ff */
[----:B------:R-:W-:Y:S02]  /*460f0*/  PRMT R20, R177, 0x7770, RZ ;  /* 0x00007770b1147816 */ /* 0x000fe400000000ff */
[----:B------:R-:W-:-:S02]  /*46100*/  LEA.HI.X.SX32 R23, R198, R2, 0x1, P4 ;  /* 0x00000002c6177211 */ /* 0x000fc400020f0eff */
[----:B------:R-:W4:Y:S04]  /*46110*/  LDL.LU R198, [R1+0x634] ;  /* 0x0006340001c67983 */ /* 0x000f280000300800 */
[----:B------:R0:W-:Y:S02]  /*46120*/  @P1 STG.E.U8 desc[UR32][R16.64], R20 ;  /* 0x0000001410001986 */ /* 0x0001e4000c101120 */
[----:B0-----:R-:W-:-:S04]  /*46130*/  IADD3 R20, P4, R196, R10, RZ ;  /* 0x0000000ac4147210 */ /* 0x001fc80007f9e0ff */
[----:B------:R-:W-:Y:S02]  /*46140*/  LEA.HI.X.SX32 R21, R196, R2, 0x1, P4 ;  /* 0x00000002c4157211 */ /* 0x000fe400020f0eff */
[----:B------:R-:W4:Y:S01]  /*46150*/  LDL.LU R196, [R1+0x638] ;  /* 0x0006380001c47983 */ /* 0x000f220000300800 */
[----:B------:R-:W-:-:S05]  /*46160*/  PRMT R16, R177, 0x7771, RZ ;  /* 0x00007771b1107816 */ /* 0x000fca00000000ff */
[----:B------:R0:W-:Y:S02]  /*46170*/  @P2 STG.E.U8 desc[UR32][R12.64], R16 ;  /* 0x000000100c002986 */ /* 0x0001e4000c101120 */
[----:B0-----:R-:W-:-:S05]  /*46180*/  PRMT R12, R178, 0x7770, RZ ;  /* 0x00007770b20c7816 */ /* 0x001fca00000000ff */
[----:B------:R3:W-:Y:S01]  /*46190*/  @P3 STG.E.U8 desc[UR32][R14.64], R12 ;  /* 0x0000000c0e003986 */ /* 0x0007e2000c101120 */
[----:B--2---:R-:W-:-:S04]  /*461a0*/  IADD3 R16, P4, R210, R10, RZ ;  /* 0x0000000ad2107210 */ /* 0x004fc80007f9e0ff */
[----:B------:R-:W-:Y:S02]  /*461b0*/  LEA.HI.X.SX32 R17, R210, R2, 0x1, P4 ;  /* 0x00000002d2117211 */ /* 0x000fe400020f0eff */
[----:B------:R-:W2:Y:S01]  /*461c0*/  LDL.LU R210, [R1+0x63c] ;  /* 0x00063c0001d27983 */ /* 0x000ea20000300800 */
[----:B---3--:R-:W-:-:S03]  /*461d0*/  IADD3 R12, P4, R216, R10, RZ ;  /* 0x0000000ad80c7210 */ /* 0x008fc60007f9e0ff */
[----:B------:R-:W3:Y:S01]  /*461e0*/  LDL.LU R218, [R1+0x640] ;  /* 0x0006400001da7983 */ /* 0x000ee20000300800 */
[----:B------:R-:W-:Y:S02]  /*461f0*/  LEA.HI.X.SX32 R13, R216, R2, 0x1, P4 ;  /* 0x00000002d80d7211 */ /* 0x000fe400020f0eff */
[----:B----4-:R-:W-:-:S04]  /*46200*/  IADD3 R14, P4, R208, R10, RZ ;  /* 0x0000000ad00e7210 */ /* 0x010fc80007f9e0ff */
[----:B------:R-:W-:Y:S02]  /*46210*/  LEA.HI.X.SX32 R15, R208, R2, 0x1, P4 ;  /* 0x00000002d00f7211 */ /* 0x000fe400020f0eff */
[----:B------:R-:W4:Y:S01]  /*46220*/  LDL.LU R208, [R1+0x644] ;  /* 0x0006440001d07983 */ /* 0x000f220000300800 */
[----:B------:R-:W-:-:S04]  /*46230*/  IADD3 R56, P4, R206, R10, RZ ;  /* 0x0000000ace387210 */ /* 0x000fc80007f9e0ff */
[----:B------:R-:W-:Y:S02]  /*46240*/  LEA.HI.X.SX32 R57, R206, R2, 0x1, P4 ;  /* 0x00000002ce397211 */ /* 0x000fe400020f0eff */
[----:B------:R-:W4:Y:S01]  /*46250*/  LDL.LU R206, [R1+0x648] ;  /* 0x0006480001ce7983 */ /* 0x000f220000300800 */
[----:B------:R-:W-:-:S04]  /*46260*/  IADD3 R58, P4, R204, R10, RZ ;  /* 0x0000000acc3a7210 */ /* 0x000fc80007f9e0ff */
[----:B------:R-:W-:Y:S02]  /*46270*/  LEA.HI.X.SX32 R59, R204, R2, 0x1, P4 ;  /* 0x00000002cc3b7211 */ /* 0x000fe400020f0eff */
[----:B------:R-:W4:Y:S04]  /*46280*/  LDL.LU R204, [R1+0x64c] ;  /* 0x00064c0001cc7983 */ /* 0x000f280000300800 */
[----:B------:R-:W4:Y:S01]  /*46290*/  LDL.LU R216, [R1+0x650] ;  /* 0x0006500001d87983 */ /* 0x000f220000300800 */
[----:B------:R-:W-:-:S04]  /*462a0*/  IADD3 R60, P4, R202, R10, RZ ;  /* 0x0000000aca3c7210 */ /* 0x000fc80007f9e0ff */
        /* <DEDUP_REMOVED lines=8> */
[----:B------:R0:W-:Y:S02]  /*46330*/  STL.64 [R1+0xab8], R8 ;  /* 0x000ab80801007387 */ /* 0x0001e40000100a00 */
[----:B0-----:R-:W-:-:S04]  /*46340*/  IADD3 R8, P4, R212, R10, RZ ;  /* 0x0000000ad4087210 */ /* 0x001fc80007f9e0ff */
        /* <DEDUP_REMOVED lines=11> */
[----:B--2---:R-:W-:-:S04]  /*46400*/  IADD3 R8, P4, R210, R10, RZ ;  /* 0x0000000ad2087210 */ /* 0x004fc80007f9e0ff */
[----:B------:R-:W-:Y:S02]  /*46410*/  LEA.HI.X.SX32 R9, R210, R2, 0x1, P4 ;  /* 0x00000002d2097211 */ /* 0x000fe400020f0eff */
[----:B------:R-:W2:Y:S01]  /*46420*/  LDL.LU R210, [R1+0x66c] ;  /* 0x00066c0001d27983 */ /* 0x000ea20000300800 */
[----:B---3--:R-:W-:-:S03]  /*46430*/  IADD3 R174, P4, R218, R10, RZ ;  /* 0x0000000adaae7210 */ /* 0x008fc60007f9e0ff */
[----:B------:R4:W-:Y:S01]  /*46440*/  STL.64 [R1+0xa98], R8 ;  /* 0x000a980801007387 */ /* 0x0009e20000100a00 */
[----:B------:R-:W-:Y:S02]  /*46450*/  LEA.HI.X.SX32 R175, R218, R2, 0x1, P4 ;  /* 0x00000002daaf7211 */ /* 0x000fe400020f0eff */
[----:B----4-:R-:W-:-:S04]  /*46460*/  IADD3 R8, P4, R208, R10, RZ ;  /* 0x0000000ad0087210 */ /* 0x010fc80007f9e0ff */
[----:B------:R-:W-:Y:S02]  /*46470*/  LEA.HI.X.SX32 R9, R208, R2, 0x1, P4 ;  /* 0x00000002d0097211 */ /* 0x000fe400020f0eff */
[----:B------:R-:W3:Y:S04]  /*46480*/  LDL.LU R208, [R1+0x670] ;  /* 0x0006700001d07983 */ /* 0x000ee80000300800 */
        /* <DEDUP_REMOVED lines=10> */
[----:B------:R-:W-:-:S05]  /*46530*/  LEA.HI.X.SX32 R9, R216, R2, 0x1, P4 ;  /* 0x00000002d8097211 */ /* 0x000fca00020f0eff */
        /* <DEDUP_REMOVED lines=24> */
[----:B------:R2:W-:Y:S04]  /*466c0*/  STL.64 [R1+0xa40], R8 ;  /* 0x000a400801007387 */ /* 0x0005e80000100a00 */
[----:B------:R-:W4:Y:S01]  /*466d0*/  LDL.LU R216, [R1+0x694] ;  /* 0x0006940001d87983 */ /* 0x000f220000300800 */
[----:B--2---:R-:W-:-:S04]  /*466e0*/  IADD3 R8, P4, R210, R10, RZ ;  /* 0x0000000ad2087210 */ /* 0x004fc80007f9e0ff */
[----:B------:R-:W-:Y:S02]  /*466f0*/  LEA.HI.X.SX32 R9, R210, R2, 0x1, P4 ;  /* 0x00000002d2097211 */ /* 0x000fe400020f0eff */
[----:B------:R-:W2:Y:S04]  /*46700*/  LDL.LU R210, [R1+0x698] ;  /* 0x0006980001d27983 */ /* 0x000ea80000300800 */
[----:B------:R4:W-:Y:S01]  /*46710*/  STL.64 [R1+0xa38], R8 ;  /* 0x000a380801007387 */ /* 0x0009e20000100a00 */
[----:B---3--:R-:W-:-:S04]  /*46720*/  IADD3 R168, P4, R208, R10, RZ ;  /* 0x0000000ad0a87210 */ /* 0x008fc80007f9e0ff */
[----:B------:R-:W-:Y:S02]  /*46730*/  LEA.HI.X.SX32 R169, R208, R2, 0x1, P4 ;  /* 0x00000002d0a97211 */ /* 0x000fe400020f0eff */
[----:B------:R-:W3:Y:S04]  /*46740*/  LDL.LU R208, [R1+0x69c] ;  /* 0x00069c0001d07983 */ /* 0x000ee80000300800 */
[----:B------:R-:W-:Y:S01]  /*46750*/  STL.64 [R1+0x1260], R168 ;  /* 0x001260a801007387 */ /* 0x000fe20000100a00 */
[----:B----4-:R-:W-:-:S04]  /*46760*/  IADD3 R8, P4, R206, R10, RZ ;  /* 0x0000000ace087210 */ /* 0x010fc80007f9e0ff */
[----:B------:R-:W-:Y:S02]  /*46770*/  LEA.HI.X.SX32 R9, R206, R2, 0x1, P4 ;  /* 0x00000002ce097211 */ /* 0x000fe400020f0eff */
[----:B------:R-:W4:Y:S04]  /*46780*/  LDL.LU R206, [R1+0x6a0] ;  /* 0x0006a00001ce7983 */ /* 0x000f280000300800 */
[----:B------:R0:W-:Y:S01]  /*46790*/  STL.64 [R1+0xa28], R8 ;  /* 0x000a280801007387 */ /* 0x0001e20000100a00 */
[----:B------:R-:W-:-:S04]  /*467a0*/  IADD3 R170, P4, R204, R10, RZ ;  /* 0x0000000accaa7210 */ /* 0x000fc80007f9e0ff */
[----:B------:R-:W-:Y:S02]  /*467b0*/  LEA.HI.X.SX32 R171, R204, R2, 0x1, P4 ;  /* 0x00000002ccab7211 */ /* 0x000fe400020f0eff */
[----:B------:R-:W4:Y:S04]  /*467c0*/  LDL.LU R204, [R1+0x6a4] ;  /* 0x0006a40001cc7983 */ /* 0x000f280000300800 */
[----:B------:R-:W-:Y:S01]  /*467d0*/  STL.64 [R1+0x1268], R170 ;  /* 0x001268aa01007387 */ /* 0x000fe20000100a00 */
        /* <DEDUP_REMOVED lines=27> */
[----:B--2---:R-:W-:-:S04]  /*46990*/  IADD3 R8, P4, R210, R10, RZ ;  /* 0x0000000ad2087210 */ /* 0x004fc80007f9e0ff */
[----:B------:R-:W-:Y:S02]  /*469a0*/  LEA.HI.X.SX32 R9, R210, R2, 0x1, P4 ;  /* 0x00000002d2097211 */ /* 0x000fe400020f0eff */
[----:B------:R-:W2:Y:S04]  /*469b0*/  LDL.LU R210, [R1+0x6c0] ;  /* 0x0006c00001d27983 */ /* 0x000ea80000300800 */
[----:B------:R4:W-:Y:S04]  /*469c0*/  STL.64 [R1+0x9e0], R8 ;  /* 0x0009e00801007387 */ /* 0x0009e80000100a00 */
[----:B------:R-:W2:Y:S01]  /*469d0*/  LDL.LU R216, [R1+0x6c4] ;  /* 0x0006c40001d87983 */ /* 0x000ea20000300800 */
[----:B---3--:R-:W-:-:S04]  /*469e0*/  IADD3 R164, P4, R208, R10, RZ ;  /* 0x0000000ad0a47210 */ /* 0x008fc80007f9e0ff */
[----:B------:R-:W-:Y:S02]  /*469f0*/  LEA.HI.X.SX32 R165, R208, R2, 0x1, P4 ;  /* 0x00000002d0a57211 */ /* 0x000fe400020f0eff */
[----:B------:R-:W3:Y:S04]  /*46a00*/  LDL.LU R208, [R1+0x6c8] ;  /* 0x0006c80001d07983 */ /* 0x000ee80000300800 */
[----:B------:R-:W-:Y:S01]  /*46a10*/  STL.64 [R1+0x1230], R164 ;  /* 0x001230a401007387 */ /* 0x000fe20000100a00 */
[----:B----4-:R-:W-:-:S04]  /*46a20*/  IADD3 R8, P4, R206, R10, RZ ;  /* 0x0000000ace087210 */ /* 0x010fc80007f9e0ff */
        /* <DEDUP_REMOVED lines=26> */
[----:B------:R2:W-:Y:S01]  /*46bd0*/  STL.64 [R1+0x9a0], R8 ;  /* 0x0009a00801007387 */ /* 0x0005e20000100a00 */
[----:B------:R-:W-:-:S04]  /*46be0*/  IADD3 R166, P4, R196, R10, RZ ;  /* 0x0000000ac4a67210 */ /* 0x000fc80007f9e0ff */
[----:B------:R-:W-:Y:S02]  /*46bf0*/  LEA.HI.X.SX32 R167, R196, R2, 0x1, P4 ;  /* 0x00000002c4a77211 */ /* 0x000fe400020f0eff */
[----:B------:R-:W4:Y:S04]  /*46c00*/  LDL.LU R196, [R1+0x6e8] ;  /* 0x0006e80001c47983 */ /* 0x000f280000300800 */
[----:B------:R-:W-:Y:S01]  /*46c10*/  STL.64 [R1+0x1238], R166 ;  /* 0x001238a601007387 */ /* 0x000fe20000100a00 */
[----:B--2---:R-:W-:-:S04]  /*46c20*/  IADD3 R8, P4, R210, R10, RZ ;  /* 0x0000000ad2087210 */ /* 0x004fc80007f9e0ff */
[----:B------:R-:W-:Y:S02]  /*46c30*/  LEA.HI.X.SX32 R9, R210, R2, 0x1, P4 ;  /* 0x00000002d2097211 */ /* 0x000fe400020f0eff */
[----:B------:R-:W2:Y:S04]  /*46c40*/  LDL.LU R210, [R1+0x6ec] ;  /* 0x0006ec0001d27983 */ /* 0x000ea80000300800 */
[----:B------:R0:W-:Y:S02]  /*46c50*/  STL.64 [R1+0x990], R8 ;  /* 0x0009900801007387 */ /* 0x0001e40000100a00 */
[----:B0-----:R-:W-:-:S04]  /*46c60*/  IADD3 R8, P4, R216, R10, RZ ;  /* 0x0000000ad8087210 */ /* 0x001fc80007f9e0ff */
[----:B------:R-:W-:-:S05]  /*46c70*/  LEA.HI.X.SX32 R9, R216, R2, 0x1, P4 ;  /* 0x00000002d8097211 */ /* 0x000fca00020f0eff */
[----:B------:R3:W-:Y:S02]  /*46c80*/  STL.64 [R1+0x988], R8 ;  /* 0x0009880801007387 */ /* 0x0007e40000100a00 */
[----:B---3--:R-:W-:-:S04]  /*46c90*/  IADD3 R8, P4, R208, R10, RZ ;  /* 0x0000000ad0087210 */ /* 0x008fc80007f9e0ff */
[----:B------:R-:W-:Y:S02]  /*46ca0*/  LEA.HI.X.SX32 R9, R208, R2, 0x1, P4 ;  /* 0x00000002d0097211 */ /* 0x000fe400020f0eff */
[----:B------:R-:W3:Y:S04]  /*46cb0*/  LDL.LU R208, [R1+0x6f0] ;  /* 0x0006f00001d07983 */ /* 0x000ee80000300800 */
[----:B------:R4:W-:Y:S02]  /*46cc0*/  STL.64 [R1+0x980], R8 ;  /* 0x0009800801007387 */ /* 0x0009e40000100a00 */
        /* <DEDUP_REMOVED lines=13> */
[----:B0-----:R-:W-:-:S04]  /*46da0*/  IADD3 R8, P4, R214, R10, RZ ;  /* 0x0000000ad6087210 */ /* 0x001fc80007f9e0ff */
[----:B------:R-:W-:-:S05]  /*46db0*/  LEA.HI.X.SX32 R9, R214, R2, 0x1, P4 ;  /* 0x00000002d6097211 */ /* 0x000fca00020f0eff */
[----:B------:R0:W-:Y:S02]  /*46dc0*/  STL.64 [R1+0x960], R8 ;  /* 0x0009600801007387 */ /* 0x0001e40000100a00 */
[----:B0-----:R-:W-:-:S04]  /*46dd0*/  IADD3 R8, P4, R200, R10, RZ ;  /* 0x0000000ac8087210 */ /* 0x001fc80007f9e0ff */
[----:B------:R-:W-:Y:S02]  /*46de0*/  LEA.HI.X.SX32 R9, R200, R2, 0x1, P4 ;  /* 0x00000002c8097211 */ /* 0x000fe400020f0eff */
[----:B------:R-:W4:Y:S04]  /*46df0*/  LDL.LU R200, [R1+0x704] ;  /* 0x0007040001c87983 */ /* 0x000f280000300800 */
[----:B------:R0:W-:Y:S04]  /*46e00*/  STL.64 [R1+0x958], R8 ;  /* 0x0009580801007387 */ /* 0x0001e80000100a00 */
[----:B------:R-:W4:Y:S04]  /*46e10*/  LDL.LU R216, [R1+0x708] ;  /* 0x0007080001d87983 */ /* 0x000f280000300800 */
[----:B------:R-:W4:Y:S01]  /*46e20*/  LDL.LU R214, [R1+0x70c] ;  /* 0x00070c0001d67983 */ /* 0x000f220000300800 */
[----:B0-----:R-:W-:-:S04]  /*46e30*/  IADD3 R8, P4, R212, R10, RZ ;  /* 0x0000000ad4087210 */ /* 0x001fc80007f9e0ff */
[----:B------:R-:W-:-:S05]  /*46e40*/  LEA.HI.X.SX32 R9, R212, R2, 0x1, P4 ;  /* 0x00000002d4097211 */ /* 0x000fca00020f0eff */
        /* <DEDUP_REMOVED lines=13> */
[----:B------:R-:W-:Y:S01]  /*46f20*/  STL.64 [R1+0x1210], R162 ;  /* 0x001210a201007387 */ /* 0x000fe20000100a00 */
        /* <DEDUP_REMOVED lines=44> */
[----:B------:R-:W2:Y:S04]  /*471f0*/  LDL.LU R210, [R1+0x744] ;  /* 0x0007440001d27983 */ /* 0x000ea80000300800 */
[----:B------:R3:W-:Y:S02]  /*47200*/  STL.64 [R1+0x8d8], R8 ;  /* 0x0008d80801007387 */ /* 0x0007e40000100a00 */
[----:B---3--:R-:W-:-:S04]  /*47210*/  IADD3 R8, P4, R208, R10, RZ ;  /* 0x0000000ad0087210 */ /* 0x008fc80007f9e0ff */
[----:B------:R-:W-:Y:S02]  /*47220*/  LEA.HI.X.SX32 R9, R208, R2, 0x1, P4 ;  /* 0x00000002d0097211 */ /* 0x000fe400020f0eff */
[----:B------:R-:W3:Y:S04]  /*47230*/  LDL.LU R208, [R1+0x748] ;  /* 0x0007480001d07983 */ /* 0x000ee80000300800 */
[----:B------:R4:W-:Y:S04]  /*47240*/  STL.64 [R1+0x8d0], R8 ;  /* 0x0008d00801007387 */ /* 0x0009e80000100a00 */
[----:B------:R-:W3:Y:S01]  /*47250*/  LDL.LU R216, [R1+0x74c] ;  /* 0x00074c0001d87983 */ /* 0x000ee20000300800 */
[----:B----4-:R-:W-:-:S04]  /*47260*/  IADD3 R8, P4, R206, R10, RZ ;  /* 0x0000000ace087210 */ /* 0x010fc80007f9e0ff */
[----:B------:R-:W-:-:S05]  /*47270*/  LEA.HI.X.SX32 R9, R206, R2, 0x1, P4 ;  /* 0x00000002ce097211 */ /* 0x000fca00020f0eff */
[----:B------:R0:W-:Y:S04]  /*47280*/  STL.64 [R1+0x8c8], R8 ;  /* 0x0008c80801007387 */ /* 0x0001e80000100a00 */
[----:B------:R-:W4:Y:S01]  /*47290*/  LDL.LU R206, [R1+0x750] ;  /* 0x0007500001ce7983 */ /* 0x000f220000300800 */
[----:B0-----:R-:W-:-:S04]  /*472a0*/  IADD3 R8, P4, R204, R10, RZ ;  /* 0x0000000acc087210 */ /* 0x001fc80007f9e0ff */
[----:B------:R-:W-:-:S05]  /*472b0*/  LEA.HI.X.SX32 R9, R204, R2, 0x1, P4 ;  /* 0x00000002cc097211 */ /* 0x000fca00020f0eff */
[----:B------:R0:W-:Y:S04]  /*472c0*/  STL.64 [R1+0x8c0], R8 ;  /* 0x0008c00801007387 */ /* 0x0001e80000100a00 */
[----:B------:R-:W4:Y:S01]  /*472d0*/  LDL.LU R204, [R1+0x754] ;  /* 0x0007540001cc7983 */ /* 0x000f220000300800 */
[----:B------:R-:W-:-:S04]  /*472e0*/  IADD3 R156, P4, R202, R10, RZ ;  /* 0x0000000aca9c7210 */ /* 0x000fc80007f9e0ff */
[----:B------:R-:W-:-:S05]  /*472f0*/  LEA.HI.X.SX32 R157, R202, R2, 0x1, P4 ;  /* 0x00000002ca9d7211 */ /* 0x000fca00020f0eff */
[----:B------:R-:W-:Y:S04]  /*47300*/  STL.64 [R1+0x1218], R156 ;  /* 0x0012189c01007387 */ /* 0x000fe80000100a00 */
[----:B------:R-:W4:Y:S01]  /*47310*/  LDL.LU R202, [R1+0x758] ;  /* 0x0007580001ca7983 */ /* 0x000f220000300800 */
        /* <DEDUP_REMOVED lines=24> */
[----:B---3--:R-:W-:-:S04]  /*474a0*/  IADD3 R8, P4, R208, R10, RZ ;  /* 0x0000000ad0087210 */ /* 0x008fc80007f9e0ff */
[----:B------:R-:W-:Y:S02]  /*474b0*/  LEA.HI.X.SX32 R9, R208, R2, 0x1, P4 ;  /* 0x00000002d0097211 */ /* 0x000fe400020f0eff */
[----:B------:R-:W3:Y:S04]  /*474c0*/  LDL.LU R208, [R1+0x774] ;  /* 0x0007740001d07983 */ /* 0x000ee80000300800 */
[----:B------:R0:W-:Y:S02]  /*474d0*/  STL.64 [R1+0x880], R8 ;  /* 0x0008800801007387 */ /* 0x0001e40000100a00 */
[----:B0-----:R-:W-:-:S04]  /*474e0*/  IADD3 R8, P4, R216, R10, RZ ;  /* 0x0000000ad8087210 */ /* 0x001fc80007f9e0ff */
        /* <DEDUP_REMOVED lines=35> */
[----:B--2---:R-:W-:-:S04]  /*47720*/  IADD3 R8, P4, R210, R10, RZ ;  /* 0x0000000ad2087210 */ /* 0x004fc80007f9e0ff */
[----:B------:R-:W-:Y:S02]  /*47730*/  LEA.HI.X.SX32 R9, R210, R2, 0x1, P4 ;  /* 0x00000002d2097211 */ /* 0x000fe400020f0eff */
[----:B------:R-:W2:Y:S04]  /*47740*/  LDL.LU R210, [R1+0x79c] ;  /* 0x00079c0001d27983 */ /* 0x000ea80000300800 */
[----:B------:R0:W-:Y:S01]  /*47750*/  STL.64 [R1+0x830], R8 ;  /* 0x0008300801007387 */ /* 0x0001e20000100a00 */
[----:B---3--:R-:W-:-:S04]  /*47760*/  IADD3 R154, P4, R208, R10, RZ ;  /* 0x0000000ad09a7210 */ /* 0x008fc80007f9e0ff */
[----:B------:R-:W-:Y:S02]  /*47770*/  LEA.HI.X.SX32 R155, R208, R2, 0x1, P4 ;  /* 0x00000002d09b7211 */ /* 0x000fe400020f0eff */
[----:B------:R-:W3:Y:S01]  /*47780*/  LDL.LU R208, [R1+0x7a0] ;  /* 0x0007a00001d07983 */ /* 0x000ee20000300800 */
        /* <DEDUP_REMOVED lines=47> */
[----:B------:R0:W-:Y:S01]  /*47a80*/  STL.64 [R1+0x7c8], R8 ;  /* 0x0007c80801007387 */ /* 0x0001e20000100a00 */
[----:B----4-:R-:W-:-:S04]  /*47a90*/  IADD3 R148, P4, R206, R10, RZ ;  /* 0x0000000ace947210 */ /* 0x010fc80007f9e0ff */
[----:B------:R-:W-:Y:S02]  /*47aa0*/  LEA.HI.X.SX32 R149, R206, R2, 0x1, P4 ;  /* 0x00000002ce957211 */ /* 0x000fe400020f0eff */
[----:B------:R-:W4:Y:S01]  /*47ab0*/  LDL.LU R206, [R1+0xb28] ;  /* 0x000b280001ce7983 */ /* 0x000f220000300800 */
        /* <DEDUP_REMOVED lines=241> */
[----:B--2---:R-:W-:-:S04]  /*489d0*/  IADD3 R132, P4, R210, R10, RZ ;  /* 0x0000000ad2847210 */ /* 0x004fc80007f9e0ff */
[----:B------:R-:W-:Y:S02]  /*489e0*/  LEA.HI.X.SX32 R133, R210, R2, 0x1, P4 ;  /* 0x00000002d2857211 */ /* 0x000fe400020f0eff */
[----:B------:R-:W2:Y:S01]  /*489f0*/  LDL.LU R210, [R1+0xc44] ;  /* 0x000c440001d27983 */ /* 0x000ea20000300800 */
        /* <DEDUP_REMOVED lines=301> */
[----:B------:R4:W-:Y:S01]  /*49cd0*/  STL.64 [R1+0x358], R8 ;  /* 0x0003580801007387 */ /* 0x0009e20000100a00 */
[----:B------:R-:W-:-:S04]  /*49ce0*/  IADD3 R112, P4, R216, R10, RZ ;  /* 0x0000000ad8707210 */ /* 0x000fc80007f9e0ff */
[----:B------:R-:W-:Y:S02]  /*49cf0*/  LEA.HI.X.SX32 R113, R216, R2, 0x1, P4 ;  /* 0x00000002d8717211 */ /* 0x000fe400020f0eff */
[----:B------:R-:W3:Y:S01]  /*49d00*/  LDL.LU R216, [R1+0x1008] ;  /* 0x0010080001d87983 */ /* 0x000ee20000300800 */
        /* <DEDUP_REMOVED lines=321> */
[----:B------:R-:W-:-:S04]  /*4b120*/  IADD3 R246, P4, R196, R10, RZ ;  /* 0x0000000ac4f67210 */ /* 0x000fc80007f9e0ff */
[----:B------:R-:W-:Y:S02]  /*4b130*/  LEA.HI.X.SX32 R247, R196, R2, 0x1, P4 ;  /* 0x00000002c4f77211 */ /* 0x000fe400020f0eff */
[----:B------:R-:W4:Y:S01]  /*4b140*/  LDL.LU R196, [R1+0xc68] ;  /* 0x000c680001c47983 */ /* 0x000f220000300800 */
        /* <DEDUP_REMOVED lines=226> */
[----:B0-----:R-:W-:-:S04]  /*4bf70*/  IADD3 R8, P4, R216, R10, RZ ;  /* 0x0000000ad8087210 */ /* 0x001fc80007f9e0ff */
[----:B------:R-:W-:-:S05]  /*4bf80*/  LEA.HI.X.SX32 R9, R216, R2, 0x1, P4 ;  /* 0x00000002d8097211 */ /* 0x000fca00020f0eff */
        /* <DEDUP_REMOVED lines=71> */
[----:B------:R-:W4:Y:S01]  /*4c400*/  LDL.LU R226, [R1+0xe74] ;  /* 0x000e740001e27983 */ /* 0x000f220000300800 */
[----:B0-----:R-:W-:-:S04]  /*4c410*/  IADD3 R8, P4, R212, R10, RZ ;  /* 0x0000000ad4087210 */ /* 0x001fc80007f9e0ff */
[----:B------:R-:W-:-:S05]  /*4c420*/  LEA.HI.X.SX32 R9, R212, R2, 0x1, P4 ;  /* 0x00000002d4097211 */ /* 0x000fca00020f0eff */
[----:B------:R2:W-:Y:S04]  /*4c430*/  STL.64 [R1+0xb10], R8 ;  /* 0x000b100801007387 */ /* 0x0005e80000100a00 */
[----:B------:R-:W4:Y:S04]  /*4c440*/  LDL.LU R224, [R1+0xe78] ;  /* 0x000e780001e07983 */ /* 0x000f280000300800 */
[----:B------:R-:W4:Y:S01]  /*4c450*/  LDL.LU R222, [R1+0xe7c] ;  /* 0x000e7c0001de7983 */ /* 0x000f220000300800 */
[----:B--2---:R-:W-:-:S04]  /*4c460*/  IADD3 R8, P4, R210, R10, RZ ;  /* 0x0000000ad2087210 */ /* 0x004fc80007f9e0ff */
[----:B------:R-:W-:-:S05]  /*4c470*/  LEA.HI.X.SX32 R9, R210, R2, 0x1, P4 ;  /* 0x00000002d2097211 */ /* 0x000fca00020f0eff */
[----:B------:R4:W-:Y:S04]  /*4c480*/  STL.64 [R1+0x150], R8 ;  /* 0x0001500801007387 */ /* 0x0009e80000100a00 */
[----:B------:R-:W2:Y:S04]  /*4c490*/  LDL.LU R220, [R1+0xe80] ;  /* 0x000e800001dc7983 */ /* 0x000ea80000300800 */
[----:B------:R-:W2:Y:S04]  /*4c4a0*/  LDL.LU R218, [R1+0xe84] ;  /* 0x000e840001da7983 */ /* 0x000ea80000300800 */
[----:B------:R-:W2:Y:S04]  /*4c4b0*/  LDL.LU R216, [R1+0xe88] ;  /* 0x000e880001d87983 */ /* 0x000ea80000300800 */
[----:B------:R-:W2:Y:S01]  /*4c4c0*/  LDL.LU R214, [R1+0xe8c] ;  /* 0x000e8c0001d67983 */ /* 0x000ea20000300800 */
[----:B---3--:R-:W-:-:S04]  /*4c4d0*/  IADD3 R74, P4, R208, R10, RZ ;  /* 0x0000000ad04a7210 */ /* 0x008fc80007f9e0ff */
[----:B------:R-:W-:Y:S02]  /*4c4e0*/  LEA.HI.X.SX32 R75, R208, R2, 0x1, P4 ;  /* 0x00000002d04b7211 */ /* 0x000fe400020f0eff */
[----:B----4-:R-:W-:-:S04]  /*4c4f0*/  IADD3 R8, P4, R206, R10, RZ ;  /* 0x0000000ace087210 */ /* 0x010fc80007f9e0ff */
[----:B------:R-:W-:-:S05]  /*4c500*/  LEA.HI.X.SX32 R9, R206, R2, 0x1, P4 ;  /* 0x00000002ce097211 */ /* 0x000fca00020f0eff */
[----:B------:R0:W-:Y:S04]  /*4c510*/  STL.64 [R1+0x140], R8 ;  /* 0x0001400801007387 */ /* 0x0001e80000100a00 */
[----:B------:R-:W3:Y:S04]  /*4c520*/  LDL.LU R212, [R1+0xe90] ;  /* 0x000e900001d47983 */ /* 0x000ee80000300800 */
[----:B------:R-:W4:Y:S01]  /*4c530*/  LDL.LU R210, [R1+0xe94] ;  /* 0x000e940001d27983 */ /* 0x000f220000300800 */
[----:B0-----:R-:W-:-:S04]  /*4c540*/  IADD3 R8, P4, R204, R10, RZ ;  /* 0x0000000acc087210 */ /* 0x001fc80007f9e0ff */
[----:B------:R-:W-:-:S05]  /*4c550*/  LEA.HI.X.SX32 R9, R204, R2, 0x1, P4 ;  /* 0x00000002cc097211 */ /* 0x000fca00020f0eff */
[----:B------:R0:W-:Y:S04]  /*4c560*/  STL.64 [R1+0x138], R8 ;  /* 0x0001380801007387 */ /* 0x0001e80000100a00 */
[----:B------:R-:W4:Y:S04]  /*4c570*/  LDL.LU R208, [R1+0xe98] ;  /* 0x000e980001d07983 */ /* 0x000f280000300800 */
        /* <DEDUP_REMOVED lines=22> */
[----:B------:R-:W-:-:S05]  /*4c6e0*/  LEA.HI.X.SX32 R9, R224, R2, 0x1, P4 ;  /* 0x00000002e0097211 */ /* 0x000fca00020f0eff */
[----:B------:R0:W-:Y:S02]  /*4c6f0*/  STL.64 [R1+0x108], R8 ;  /* 0x0001080801007387 */ /* 0x0001e40000100a00 */
[----:B0-----:R-:W-:-:S04]  /*4c700*/  IADD3 R8, P4, R222, R10, RZ ;  /* 0x0000000ade087210 */ /* 0x001fc80007f9e0ff */
[----:B------:R-:W-:-:S05]  /*4c710*/  LEA.HI.X.SX32 R9, R222, R2, 0x1, P4 ;  /* 0x00000002de097211 */ /* 0x000fca00020f0eff */
[----:B------:R2:W-:Y:S02]  /*4c720*/  STL.64 [R1+0x100], R8 ;  /* 0x0001000801007387 */ /* 0x0005e40000100a00 */
[----:B--2---:R-:W-:-:S04]  /*4c730*/  IADD3 R8, P4, R220, R10, RZ ;  /* 0x0000000adc087210 */ /* 0x004fc80007f9e0ff */
        /* <DEDUP_REMOVED lines=9> */
[----:B------:R-:W-:Y:S02]  /*4c7d0*/  LEA.HI.X.SX32 R9, R214, R2, 0x1, P4 ;  /* 0x00000002d6097211 */ /* 0x000fe400020f0eff */
[----:B---3--:R-:W-:-:S03]  /*4c7e0*/  IADD3 R68, P4, R212, R10, RZ ;  /* 0x0000000ad4447210 */ /* 0x008fc60007f9e0ff */
[----:B------:R4:W-:Y:S01]  /*4c7f0*/  STL.64 [R1+0xe0], R8 ;  /* 0x0000e00801007387 */ /* 0x0009e20000100a00 */
[----:B------:R-:W-:Y:S02]  /*4c800*/  LEA.HI.X.SX32 R69, R212, R2, 0x1, P4 ;  /* 0x00000002d4457211 */ /* 0x000fe400020f0eff */
[----:B----4-:R-:W-:-:S04]  /*4c810*/  IADD3 R8, P4, R210, R10, RZ ;  /* 0x0000000ad2087210 */ /* 0x010fc80007f9e0ff */
[----:B------:R-:W-:-:S05]  /*4c820*/  LEA.HI.X.SX32 R9, R210, R2, 0x1, P4 ;  /* 0x00000002d2097211 */ /* 0x000fca00020f0eff */
[----:B------:R0:W-:Y:S02]  /*4c830*/  STL.64 [R1+0xd0], R8 ;  /* 0x0000d00801007387 */ /* 0x0001e40000100a00 */
[----:B0-----:R-:W-:-:S04]  /*4c840*/  IADD3 R8, P4, R208, R10, RZ ;  /* 0x0000000ad0087210 */ /* 0x001fc80007f9e0ff */
[----:B------:R-:W-:Y:S02]  /*4c850*/  LEA.HI.X.SX32 R9, R208, R2, 0x1, P4 ;  /* 0x00000002d0097211 */ /* 0x000fe400020f0eff */
[----:B------:R-:W-:-:S03]  /*4c860*/  IADD3 R70, P4, R206, R10, RZ ;  /* 0x0000000ace467210 */ /* 0x000fc60007f9e0ff */
[----:B------:R0:W-:Y:S01]  /*4c870*/  STL.64 [R1+0xc8], R8 ;  /* 0x0000c80801007387 */ /* 0x0001e20000100a00 */
[----:B------:R-:W-:Y:S02]  /*4c880*/  LEA.HI.X.SX32 R71, R206, R2, 0x1, P4 ;  /* 0x00000002ce477211 */ /* 0x000fe400020f0eff */
        /* <DEDUP_REMOVED lines=54> */
[----:B------:R0:W-:Y:S01]  /*4cbf0*/  STL.64 [R1+0x28], R8 ;  /* 0x0000280801007387 */ /* 0x0001e20000100a00 */
[----:B------:R-:W-:Y:S02]  /*4cc00*/  IMAD.MOV.U32 R166, RZ, RZ, R56 ;  /* 0x000000ffffa67224 */ /* 0x000fe400078e0038 */
[----:B------:R-:W-:Y:S01]  /*4cc10*/  IMAD.MOV.U32 R167, RZ, RZ, R57 ;  /* 0x000000ffffa77224 */ /* 0x000fe200078e0039 */
[----:B0-----:R-:W-:-:S04]  /*4cc20*/  IADD3 R8, P4, R34, R10, RZ ;  /* 0x0000000a22087210 */ /* 0x001fc80007f9e0ff */
[----:B------:R-:W-:Y:S02]  /*4cc30*/  LEA.HI.X.SX32 R9, R34, R2, 0x1, P4 ;  /* 0x0000000222097211 */ /* 0x000fe400020f0eff */
[----:B------:R-:W-:Y:S01]  /*4cc40*/  IADD3 R56, P4, R35, R10, RZ ;  /* 0x0000000a23387210 */ /* 0x000fe20007f9e0ff */
[----:B------:R-:W-:-:S03]  /*4cc50*/  IMAD.MOV.U32 R164, RZ, RZ, R58 ;  /* 0x000000ffffa47224 */ /* 0x000fc600078e003a */
[----:B------:R-:W-:Y:S02]  /*4cc60*/  LEA.HI.X.SX32 R57, R35, R2, 0x1, P4 ;  /* 0x0000000223397211 */ /* 0x000fe400020f0eff */
[C---:B------:R-:W-:Y:S01]  /*4cc70*/  IADD3 R58, P4, R36.reuse, R10, RZ ;  /* 0x0000000a243a7210 */ /* 0x040fe20007f9e0ff */
[----:B------:R-:W-:Y:S02]  /*4cc80*/  IMAD.MOV.U32 R165, RZ, RZ, R59 ;  /* 0x000000ffffa57224 */ /* 0x000fe400078e003b */
[----:B------:R-:W-:Y:S01]  /*4cc90*/  IMAD.MOV.U32 R170, RZ, RZ, R60 ;  /* 0x000000ffffaa7224 */ /* 0x000fe200078e003c */
[----:B------:R-:W-:Y:S02]  /*4cca0*/  LEA.HI.X.SX32 R59, R36, R2, 0x1, P4 ;  /* 0x00000002243b7211 */ /* 0x000fe400020f0eff */
[C---:B------:R-:W-:Y:S01]  /*4ccb0*/  IADD3 R60, P4, R37.reuse, R10, RZ ;  /* 0x0000000a253c7210 */ /* 0x040fe20007f9e0ff */
[----:B------:R-:W-:Y:S02]  /*4ccc0*/  IMAD.MOV.U32 R171, RZ, RZ, R61 ;  /* 0x000000ffffab7224 */ /* 0x000fe400078e003d */
[----:B------:R-:W-:Y:S01]  /*4ccd0*/  IMAD.MOV.U32 R168, RZ, RZ, R62 ;  /* 0x000000ffffa87224 */ /* 0x000fe200078e003e */
[----:B------:R-:W-:-:S02]  /*4cce0*/  LEA.HI.X.SX32 R61, R37, R2, 0x1, P4 ;  /* 0x00000002253d7211 */ /* 0x000fc400020f0eff */
        /* <DEDUP_REMOVED lines=12> */
[----:B------:R-:W-:Y:S01]  /*4cdb0*/  IADD3 R16, P4, R41, R10, RZ ;  /* 0x0000000a29107210 */ /* 0x000fe20007f9e0ff */
[----:B------:R-:W-:-:S03]  /*4cdc0*/  IMAD.MOV.U32 R157, RZ, RZ, R17 ;  /* 0x000000ffff9d7224 */ /* 0x000fc600078e0011 */
[----:B------:R-:W-:Y:S02]  /*4cdd0*/  LEA.HI.X.SX32 R17, R41, R2, 0x1, P4 ;  /* 0x0000000229117211 */ /* 0x000fe400020f0eff */
[----:B------:R-:W-:Y:S01]  /*4cde0*/  IADD3 R18, P4, R42, R10, RZ ;  /* 0x0000000a2a127210 */ /* 0x000fe20007f9e0ff */
[----:B------:R-:W-:-:S03]  /*4cdf0*/  IMAD.MOV.U32 R158, RZ, RZ, R20 ;  /* 0x000000ffff9e7224 */ /* 0x000fc600078e0014 */
[----:B------:R-:W-:Y:S02]  /*4ce00*/  LEA.HI.X.SX32 R19, R42, R2, 0x1, P4 ;  /* 0x000000022a137211 */ /* 0x000fe400020f0eff */
[C---:B------:R-:W-:Y:S01]  /*4ce10*/  IADD3 R20, P4, R43.reuse, R10, RZ ;  /* 0x0000000a2b147210 */ /* 0x040fe20007f9e0ff */
[----:B------:R0:W-:Y:S01]  /*4ce20*/  STL.64 [R1+0x20], R8 ;  /* 0x0000200801007387 */ /* 0x0001e20000100a00 */
[----:B------:R-:W-:Y:S02]  /*4ce30*/  IMAD.MOV.U32 R159, RZ, RZ, R21 ;  /* 0x000000ffff9f7224 */ /* 0x000fe400078e0015 */
[----:B------:R-:W-:Y:S01]  /*4ce40*/  LEA.HI.X.SX32 R21, R43, R2, 0x1, P4 ;  /* 0x000000022b157211 */ /* 0x000fe200020f0eff */
[----:B0-----:R-:W-:Y:S01]  /*4ce50*/  IMAD.MOV.U32 R8, RZ, RZ, R22 ;  /* 0x000000ffff087224 */ /* 0x001fe200078e0016 */
[----:B------:R-:W-:Y:S01]  /*4ce60*/  IADD3 R22, P4, R44, R10, RZ ;  /* 0x0000000a2c167210 */ /* 0x000fe20007f9e0ff */
[----:B------:R-:W-:-:S03]  /*4ce70*/  IMAD.MOV.U32 R9, RZ, RZ, R23 ;  /* 0x000000ffff097224 */ /* 0x000fc600078e0017 */
[----:B------:R-:W-:Y:S02]  /*4ce80*/  LEA.HI.X.SX32 R23, R44, R2, 0x1, P4 ;  /* 0x000000022c177211 */ /* 0x000fe400020f0eff */
[----:B------:R-:W-:-:S04]  /*4ce90*/  IADD3 R24, P4, R45, R10, RZ ;  /* 0x0000000a2d187210 */ /* 0x000fc80007f9e0ff */
        /* <DEDUP_REMOVED lines=85> */
[----:B------:R-:W-:Y:S02]  /*4d3f0*/  IADD3 R234, P4, R235, R10, RZ ;  /* 0x0000000aebea7210 */ /* 0x000fe40007f9e0ff */
[----:B------:R-:W-:Y:S02]  /*4d400*/  LOP3.LUT P5, RZ, R5, 0x4000, RZ, 0xc0, !PT ;  /* 0x0000400005ff7812 */ /* 0x000fe400078ac0ff */
[----:B------:R-:W-:Y:S02]  /*4d410*/  LEA.HI.X.SX32 R235, R235, R2, 0x1, P4 ;  /* 0x00000002ebeb7211 */ /* 0x000fe400020f0eff */
[----:B------:R-:W-:-:S04]  /*4d420*/  IADD3 R236, P4, R237, R10, RZ ;  /* 0x0000000aedec7210 */ /* 0x000fc80007f9e0ff */
[----:B------:R-:W-:Y:S02]  /*4d430*/  LEA.HI.X.SX32 R237, R237, R2, 0x1, P4 ;  /* 0x00000002eded7211 */ /* 0x000fe400020f0eff */
[C---:B------:R-:W-:Y:S02]  /*4d440*/  IADD3 R238, P4, R239.reuse, R10, RZ ;  /* 0x0000000aefee7210 */ /* 0x040fe40007f9e0ff */
[----:B------:R-:W-:Y:S02]  /*4d450*/  LOP3.LUT R250, R250, 0xffffffef, RZ, 0xc0, !PT ;  /* 0xffffffeffafa7812 */ /* 0x000fe400078ec0ff */
[----:B------:R-:W-:Y:S02]  /*4d460*/  LEA.HI.X.SX32 R239, R239, R2, 0x1, P4 ;  /* 0x00000002efef7211 */ /* 0x000fe400020f0eff */
[----:B------:R-:W-:Y:S02]  /*4d470*/  IADD3 R240, P4, R241, R10, RZ ;  /* 0x0000000af1f07210 */ /* 0x000fe40007f9e0ff */
[----:B------:R-:W-:-:S02]  /*4d480*/  @P5 LOP3.LUT R250, R250, 0x10, RZ, 0xfc, !PT ;  /* 0x00000010fafa5812 */ /* 0x000fc400078efcff */
[----:B------:R-:W-:Y:S02]  /*4d490*/  LOP3.LUT P5, RZ, R5, 0x1000, RZ, 0xc0, !PT ;  /* 0x0000100005ff7812 */ /* 0x000fe400078ac0ff */
[----:B------:R-:W-:Y:S02]  /*4d4a0*/  LEA.HI.X.SX32 R241, R241, R2, 0x1, P4 ;  /* 0x00000002f1f17211 */ /* 0x000fe400020f0eff */
[----:B------:R-:W-:-:S04]  /*4d4b0*/  IADD3 R10, P4, R252, R10, RZ ;  /* 0x0000000afc0a7210 */ /* 0x000fc80007f9e0ff */
[----:B------:R-:W-:Y:S02]  /*4d4c0*/  LEA.HI.X.SX32 R11, R252, R2, 0x1, P4 ;  /* 0x00000002fc0b7211 */ /* 0x000fe400020f0eff */
[----:B------:R-:W-:Y:S02]  /*4d4d0*/  LOP3.LUT P4, RZ, R5, 0x2000, RZ, 0xc0, !PT ;  /* 0x0000200005ff7812 */ /* 0x000fe4000788c0ff */
[----:B------:R-:W-:-:S05]  /*4d4e0*/  PRMT R252, R178, 0x7771, RZ ;  /* 0x00007771b2fc7816 */ /* 0x000fca00000000ff */
[----:B------:R0:W-:Y:S01]  /*4d4f0*/  @P5 STG.E.U8 desc[UR32][R8.64], R252 ;  /* 0x000000fc08005986 */ /* 0x0001e2000c101120 */
[----:B------:R-:W-:Y:S02]  /*4d500*/  LOP3.LUT P5, RZ, R250, 0x10, RZ, 0xc0, !PT ;  /* 0x00000010faff7812 */ /* 0x000fe400078ac0ff */
[C---:B------:R-:W-:Y:S02]  /*4d510*/  LOP3.LUT P6, RZ, R5.reuse, 0x8000, RZ, 0xc0, !PT ;  /* 0x0000800005ff7812 */ /* 0x040fe400078cc0ff */
[----:B------:R-:W-:Y:S02]  /*4d520*/  LOP3.LUT P0, RZ, R5, 0x10000, RZ, 0xc0, !PT ;  /* 0x0001000005ff7812 */ /* 0x000fe4000780c0ff */
[----:B0-----:R-:W-:-:S05]  /*4d530*/  PRMT R252, R179, 0x7770, RZ ;  /* 0x00007770b3fc7816 */ /* 0x001fca00000000ff */
[----:B------:R0:W-:Y:S01]  /*4d540*/  @P4 STG.E.U8 desc[UR32][R158.64], R252 ;  /* 0x000000fc9e004986 */ /* 0x0001e2000c101120 */
[----:B------:R-:W-:Y:S02]  /*4d550*/  LOP3.LUT P1, RZ, R5, 0x20000, RZ, 0xc0, !PT ;  /* 0x0002000005ff7812 */ /* 0x000fe4000782c0ff */
[----:B0-----:R-:W-:-:S05]  /*4d560*/  PRMT R252, R179, 0x7771, RZ ;  /* 0x00007771b3fc7816 */ /* 0x001fca00000000ff */
[----:B------:R0:W-:Y:S01]  /*4d570*/  @P5 STG.E.U8 desc[UR32][R156.64], R252 ;  /* 0x000000fc9c005986 */ /* 0x0001e2000c101120 */
[C---:B------:R-:W-:Y:S02]  /*4d580*/  LOP3.LUT P2, RZ, R5.reuse, 0x40000, RZ, 0xc0, !PT ;  /* 0x0004000005ff7812 */ /* 0x040fe4000784c0ff */
[----:B------:R-:W-:Y:S02]  /*4d590*/  LOP3.LUT P3, RZ, R5, 0x80000, RZ, 0xc0, !PT ;  /* 0x0008000005ff7812 */ /* 0x000fe4000786c0ff */
[C---:B0-----:R-:W-:Y:S02]  /*4d5a0*/  PRMT R252, R176.reuse, 0x7772, RZ ;  /* 0x00007772b0fc7816 */ /* 0x041fe400000000ff */
[----:B------:R-:W-:-:S03]  /*4d5b0*/  PRMT R176, R176, 0x7773, RZ ;  /* 0x00007773b0b07816 */ /* 0x000fc600000000ff */
[----:B------:R-:W-:Y:S04]  /*4d5c0*/  @P6 STG.E.U8 desc[UR32][R162.64], R252 ;  /* 0x000000fca2006986 */ /* 0x000fe8000c101120 */
[----:B------:R0:W-:Y:S02]  /*4d5d0*/  @P0 STG.E.U8 desc[UR32][R160.64], R176 ;  /* 0x000000b0a0000986 */ /* 0x0001e4000c101120 */
[C---:B0-----:R-:W-:Y:S02]  /*4d5e0*/  PRMT R176, R177.reuse, 0x7772, RZ ;  /* 0x00007772b1b07816 */ /* 0x041fe400000000ff */
[----:B------:R-:W-:-:S03]  /*4d5f0*/  PRMT R177, R177, 0x7773, RZ ;  /* 0x00007773b1b17816 */ /* 0x000fc600000000ff */
[----:B------:R0:W-:Y:S04]  /*4d600*/  @P1 STG.E.U8 desc[UR32][R166.64], R176 ;  /* 0x000000b0a6001986 */ /* 0x0001e8000c101120 */
[----:B------:R-:W-:Y:S01]  /*4d610*/  @P2 STG.E.U8 desc[UR32][R164.64], R177 ;  /* 0x000000b1a4002986 */ /* 0x000fe2000c101120 */
[----:B0-----:R-:W-:-:S05]  /*4d620*/  PRMT R176, R178, 0x7772, RZ ;  /* 0x00007772b2b07816 */ /* 0x001fca00000000ff */
[----:B------:R0:W-:Y:S02]  /*4d630*/  @P3 STG.E.U8 desc[UR32][R170.64], R176 ;  /* 0x000000b0aa003986 */ /* 0x0001e4000c101120 */
[----:B0-----:R-:W-:Y:S02]  /*4d640*/  IMAD.MOV.U32 R170, RZ, RZ, R168 ;  /* 0x000000ffffaa7224 */ /* 0x001fe400078e00a8 */
[----:B------:R-:W-:Y:S02]  /*4d650*/  IMAD.MOV.U32 R171, RZ, RZ, R169 ;  /* 0x000000ffffab7224 */ /* 0x000fe400078e00a9 */
[----:B------:R-:W2:Y:S04]  /*4d660*/  LDL.LU.64 R168, [R1+0xab8] ;  /* 0x000ab80001a87983 */ /* 0x000ea80000300a00 */
[----:B------:R-:W3:Y:S04]  /*4d670*/  LDL.LU.64 R162, [R1+0xab0] ;  /* 0x000ab00001a27983 */ /* 0x000ee80000300a00 */
[----:B------:R-:W4:Y:S04]  /*4d680*/  LDL.LU.64 R160, [R1+0xaa8] ;  /* 0x000aa80001a07983 */ /* 0x000f280000300a00 */
[----:B------:R-:W4:Y:S04]  /*4d690*/  LDL.LU.64 R166, [R1+0xaa0] ;  /* 0x000aa00001a67983 */ /* 0x000f280000300a00 */
[----:B------:R-:W4:Y:S01]  /*4d6a0*/  LDL.LU.64 R164, [R1+0xa98] ;  /* 0x000a980001a47983 */ /* 0x000f220000300a00 */
[----:B------:R-:W-:-:S02]  /*4d6b0*/  LOP3.LUT P4, RZ, R6, 0x1, RZ, 0xc0, !PT ;  /* 0x0000000106ff7812 */ /* 0x000fc4000788c0ff */
[----:B------:R-:W-:Y:S01]  /*4d6c0*/  LOP3.LUT R2, R2, 0xefffffff, RZ, 0xc0, !PT ;  /* 0xefffffff02027812 */ /* 0x000fe200078ec0ff */
[----:B------:R-:W4:Y:S10]  /*4d6d0*/  LDL.LU.64 R152, [R1+0xa88] ;  /* 0x000a880001987983 */ /* 0x000f340000300a00 */
[----:B------:R-:W-:-:S02]  /*4d6e0*/  @P4 LOP3.LUT R2, R2, 0x10000000, RZ, 0xfc, !PT ;  /* 0x1000000002024812 */ /* 0x000fc400078efcff */
[----:B------:R-:W-:Y:S02]  /*4d6f0*/  LOP3.LUT P4, RZ, R5, 0x80000000, RZ, 0xc0, !PT ;  /* 0x8000000005ff7812 */ /* 0x000fe4000788c0ff */
[----:B------:R-:W-:-:S11]  /*4d700*/  LOP3.LUT R2, R2, 0xdfffffff, RZ, 0xc0, !PT ;  /* 0xdfffffff02027812 */ /* 0x000fd600078ec0ff */
[----:B------:R-:W-:Y:S02]  /*4d710*/  @P4 LOP3.LUT R2, R2, 0x20000000, RZ, 0xfc, !PT ;  /* 0x2000000002024812 */ /* 0x000fe400078efcff */
        /* <DEDUP_REMOVED lines=12> */
[C---:B------:R-:W-:Y:S02]  /*4d7e0*/  LOP3.LUT P4, RZ, R5.reuse, 0x4000000, RZ, 0xc0, !PT ;  /* 0x0400000005ff7812 */ /* 0x040fe4000788c0ff */
[----:B------:R-:W-:Y:S02]  /*4d7f0*/  LOP3.LUT R250, R250, 0xfffffffb, RZ, 0xc0, !PT ;  /* 0xfffffffbfafa7812 */ /* 0x000fe400078ec0ff */
[C---:B------:R-:W-:Y:S02]  /*4d800*/  LOP3.LUT P0, RZ, R5.reuse, 0x100000, RZ, 0xc0, !PT ;  /* 0x0010000005ff7812 */ /* 0x040fe4000780c0ff */
[----:B------:R-:W-:-:S07]  /*4d810*/  LOP3.LUT P1, RZ, R5, 0x200000, RZ, 0xc0, !PT ;  /* 0x0020000005ff7812 */ /* 0x000fce000782c0ff */
[----:B------:R-:W-:Y:S02]  /*4d820*/  @P4 LOP3.LUT R250, R250, 0x4, RZ, 0xfc, !PT ;  /* 0x00000004fafa4812 */ /* 0x000fe400078efcff */
[C---:B------:R-:W-:Y:S02]  /*4d830*/  LOP3.LUT P4, RZ, R5.reuse, 0x2000000, RZ, 0xc0, !PT ;  /* 0x0200000005ff7812 */ /* 0x040fe4000788c0ff */
[C---:B------:R-:W-:Y:S02]  /*4d840*/  LOP3.LUT P2, RZ, R5.reuse, 0x400000, RZ, 0xc0, !PT ;  /* 0x0040000005ff7812 */ /* 0x040fe4000784c0ff */
[----:B------:R-:W-:Y:S02]  /*4d850*/  LOP3.LUT P3, RZ, R5, 0x800000, RZ, 0xc0, !PT ;  /* 0x0080000005ff7812 */ /* 0x000fe4000786c0ff */
[----:B------:R-:W-:Y:S02]  /*4d860*/  LOP3.LUT R250, R250, 0xfffffff7, RZ, 0xc0, !PT ;  /* 0xfffffff7fafa7812 */ /* 0x000fe400078ec0ff */
[----:B------:R-:W-:-:S02]  /*4d870*/  PRMT R178, R178, 0x7773, RZ ;  /* 0x00007773b2b27816 */ /* 0x000fc400000000ff */
[----:B------:R-:W-:-:S03]  /*4d880*/  PRMT R176, R179, 0x7772, RZ ;  /* 0x00007772b3b07816 */ /* 0x000fc600000000ff */
[----:B------:R-:W-:Y:S01]  /*4d890*/  @P4 LOP3.LUT R250, R250, 0x8, RZ, 0xfc, !PT ;  /* 0x00000008fafa4812 */ /* 0x000fe200078efcff */
[----:B------:R0:W-:Y:S01]  /*4d8a0*/  @P0 STG.E.U8 desc[UR32][R170.64], R178 ;  /* 0x000000b2aa000986 */ /* 0x0001e2000c101120 */
[----:B------:R-:W-:Y:S02]  /*4d8b0*/  LOP3.LUT P4, RZ, R5, 0x1000000, RZ, 0xc0, !PT ;  /* 0x0100000005ff7812 */ /* 0x000fe4000788c0ff */
[----:B------:R-:W-:Y:S01]  /*4d8c0*/  PRMT R179, R179, 0x7773, RZ ;  /* 0x00007773b3b37816 */ /* 0x000fe200000000ff */
[----:B0-----:R-:W4:Y:S04]  /*4d8d0*/  LDL.LU.64 R170, [R1+0xa80] ;  /* 0x000a800001aa7983 */ /* 0x001f280000300a00 */
[----:B--2---:R0:W-:Y:S04]  /*4d8e0*/  @P1 STG.E.U8 desc[UR32][R168.64], R176 ;  /* 0x000000b0a8001986 */ /* 0x0041e8000c101120 */
[----:B---3--:R1:W-:Y:S01]  /*4d8f0*/  @P2 STG.E.U8 desc[UR32][R162.64], R179 ;  /* 0x000000b3a2002986 */ /* 0x0083e2000c101120 */
[----:B0-----:R-:W-:-:S03]  /*4d900*/  PRMT R176, R172, 0x7770, RZ ;  /* 0x00007770acb07816 */ /* 0x001fc600000000ff */
[----:B------:R-:W2:Y:S04]  /*4d910*/  LDL.LU.64 R168, [R1+0xa78] ;  /* 0x000a780001a87983 */ /* 0x000ea80000300a00 */
[----:B----4-:R0:W-:Y:S04]  /*4d920*/  @P3 STG.E.U8 desc[UR32][R160.64], R176 ;  /* 0x000000b0a0003986 */ /* 0x0101e8000c101120 */
[----:B-1----:R-:W3:Y:S04]  /*4d930*/  LDL.LU.64 R178, [R1+0xa70] ;  /* 0x000a700001b27983 */ /* 0x002ee80000300a00 */
[----:B------:R-:W4:Y:S01]  /*4d940*/  LDL.LU.64 R8, [R1+0xa68] ;  /* 0x000a680001087983 */ /* 0x000f220000300a00 */
[----:B0-----:R-:W-:-:S03]  /*4d950*/  PRMT R176, R172, 0x7771, RZ ;  /* 0x00007771acb07816 */ /* 0x001fc600000000ff */
[----:B------:R-:W4:Y:S04]  /*4d960*/  LDL.LU.64 R158, [R1+0xa60] ;  /* 0x000a6000019e7983 */ /* 0x000f280000300a00 */
[----:B------:R0:W-:Y:S01]  /*4d970*/  @P4 STG.E.U8 desc[UR32][R166.64], R176 ;  /* 0x000000b0a6004986 */ /* 0x0001e2000c101120 */
[----:B------:R-:W-:-:S03]  /*4d980*/  LOP3.LUT P4, RZ, R250, 0x8, RZ, 0xc0, !PT ;  /* 0x00000008faff7812 */ /* 0x000fc6000788c0ff */
[----:B------:R-:W4:Y:S04]  /*4d990*/  LDL.LU.64 R156, [R1+0xa58] ;  /* 0x000a5800019c7983 */ /* 0x000f280000300a00 */
[----:B------:R-:W4:Y:S01]  /*4d9a0*/  LDL.LU.64 R162, [R1+0xa50] ;  /* 0x000a500001a27983 */ /* 0x000f220000300a00 */
[----:B0-----:R-:W-:-:S03]  /*4d9b0*/  PRMT R176, R173, 0x7770, RZ ;  /* 0x00007770adb07816 */ /* 0x001fc600000000ff */
[----:B------:R-:W4:Y:S04]  /*4d9c0*/  LDL.LU.64 R160, [R1+0xa48] ;  /* 0x000a480001a07983 */ /* 0x000f280000300a00 */
[----:B------:R0:W-:Y:S01]  /*4d9d0*/  @P4 STG.E.U8 desc[UR32][R164.64], R176 ;  /* 0x000000b0a4004986 */ /* 0x0001e2000c101120 */
[----:B------:R-:W-:-:S03]  /*4d9e0*/  LOP3.LUT P4, RZ, R250, 0x4, RZ, 0xc0, !PT ;  /* 0x00000004faff7812 */ /* 0x000fc6000788c0ff */
[----:B------:R-:W4:Y:S01]  /*4d9f0*/  LDL.LU.64 R166, [R1+0xa40] ;  /* 0x000a400001a67983 */ /* 0x000f220000300a00 */
[----:B0-----:R-:W-:-:S03]  /*4da00*/  PRMT R176, R173, 0x7771, RZ ;  /* 0x00007771adb07816 */ /* 0x001fc600000000ff */
[----:B------:R-:W4:Y:S06]  /*4da10*/  LDL.LU.64 R164, [R1+0xa38] ;  /* 0x000a380001a47983 */ /* 0x000f2c0000300a00 */
[----:B------:R0:W-:Y:S04]  /*4da20*/  @P4 STG.E.U8 desc[UR32][R174.64], R176 ;  /* 0x000000b0ae004986 */ /* 0x0001e8000c101120 */
[----:B0-----:R-:W2:Y:S01]  /*4da30*/  LDL.LU.64 R174, [R1+0x1278] ;  /* 0x0012780001ae7983 */ /* 0x001ea20000300a00 */
[----:B------:R-:W-:-:S02]  /*4da40*/  LOP3.LUT P4, RZ, R250, 0x2, RZ, 0xc0, !PT ;  /* 0x00000002faff7812 */ /* 0x000fc4000788c0ff */
[----:B--2---:R-:W-:-:S11]  /*4da50*/  PRMT R176, R174, 0x7770, RZ ;  /* 0x00007770aeb07816 */ /* 0x004fd600000000ff */
[----:B------:R0:W-:Y:S01]  /*4da60*/  @P4 STG.E.U8 desc[UR32][R152.64], R176 ;  /* 0x000000b098004986 */ /* 0x0001e2000c101120 */
[----:B------:R-:W-:Y:S02]  /*4da70*/  LOP3.LUT P4, RZ, R250, 0x1, RZ, 0xc0, !PT ;  /* 0x00000001faff7812 */ /* 0x000fe4000788c0ff */
[----:B0-----:R-:W-:Y:S01]  /*4da80*/  PRMT R176, R174, 0x7771, RZ ;  /* 0x00007771aeb07816 */ /* 0x001fe200000000ff */
[----:B------:R-:W2:Y:S10]  /*4da90*/  LDL.LU.64 R152, [R1+0x1270] ;  /* 0x0012700001987983 */ /* 0x000eb40000300a00 */
[----:B------:R0:W-:Y:S01]  /*4daa0*/  @P4 STG.E.U8 desc[UR32][R170.64], R176 ;  /* 0x000000b0aa004986 */ /* 0x0001e2000c101120 */
[----:B------:R-:W-:-:S02]  /*4dab0*/  LOP3.LUT P4, RZ, R2, 0x80000000, RZ, 0xc0, !PT ;  /* 0x8000000002ff7812 */ /* 0x000fc4000788c0ff */
[----:B0-----:R-:W-:Y:S01]  /*4dac0*/  PRMT R176, R175, 0x7770, RZ ;  /* 0x00007770afb07816 */ /* 0x001fe200000000ff */
[----:B------:R-:W2:Y:S10]  /*4dad0*/  LDL.LU.64 R170, [R1+0x1268] ;  /* 0x0012680001aa7983 */ /* 0x000eb40000300a00 */
[----:B------:R0:W-:Y:S04]  /*4dae0*/  @P4 STG.E.U8 desc[UR32][R168.64], R176 ;  /* 0x000000b0a8004986 */ /* 0x0001e8000c101120 */
[----:B0-----:R-:W2:Y:S01]  /*4daf0*/  LDL.LU.64 R168, [R1+0x1260] ;  /* 0x0012600001a87983 */ /* 0x001ea20000300a00 */
[----:B------:R-:W-:-:S02]  /*4db00*/  LOP3.LUT P4, RZ, R2, 0x40000000, RZ, 0xc0, !PT ;  /* 0x4000000002ff7812 */ /* 0x000fc4000788c0ff */
[----:B------:R-:W-:-:S11]  /*4db10*/  PRMT R176, R175, 0x7771, RZ ;  /* 0x00007771afb07816 */ /* 0x000fd600000000ff */
[----:B---3--:R0:W-:Y:S01]  /*4db20*/  @P4 STG.E.U8 desc[UR32][R178.64], R176 ;  /* 0x000000b0b2004986 */ /* 0x0081e2000c101120 */
[----:B------:R-:W-:Y:S02]  /*4db30*/  LOP3.LUT P4, RZ, R2, 0x20000000, RZ, 0xc0, !PT ;  /* 0x2000000002ff7812 */ /* 0x000fe4000788c0ff */
[----:B0-----:R-:W-:-:S11]  /*4db40*/  PRMT R176, R172, 0x7772, RZ ;  /* 0x00007772acb07816 */ /* 0x001fd600000000ff */
[----:B----4-:R-:W-:Y:S01]  /*4db50*/  @P4 STG.E.U8 desc[UR32][R8.64], R176 ;  /* 0x000000b008004986 */ /* 0x010fe2000c101120 */
[----:B------:R-:W-:Y:S02]  /*4db60*/  LOP3.LUT P4, RZ, R2, 0x10000000, RZ, 0xc0, !PT ;  /* 0x1000000002ff7812 */ /* 0x000fe4000788c0ff */
[----:B------:R-:W-:Y:S02]  /*4db70*/  LOP3.LUT P5, RZ, R6, 0x2, RZ, 0xc0, !PT ;  /* 0x0000000206ff7812 */ /* 0x000fe400078ac0ff */
[----:B------:R-:W-:Y:S02]  /*4db80*/  PRMT R172, R172, 0x7773, RZ ;  /* 0x00007773acac7816 */ /* 0x000fe400000000ff */
[C---:B------:R-:W-:Y:S02]  /*4db90*/  LOP3.LUT P6, RZ, R6.reuse, 0x4, RZ, 0xc0, !PT ;  /* 0x0000000406ff7812 */ /* 0x040fe400078cc0ff */
[----:B------:R-:W-:-:S05]  /*4dba0*/  LOP3.LUT P0, RZ, R6, 0x8, RZ, 0xc0, !PT ;  /* 0x0000000806ff7812 */ /* 0x000fca000780c0ff */
[----:B------:R0:W-:Y:S01]  /*4dbb0*/  @P4 STG.E.U8 desc[UR32][R158.64], R172 ;  /* 0x000000ac9e004986 */ /* 0x0001e2000c101120 */
[C---:B------:R-:W-:Y:S02]  /*4dbc0*/  LOP3.LUT P1, RZ, R6.reuse, 0x10, RZ, 0xc0, !PT ;  /* 0x0000001006ff7812 */ /* 0x040fe4000782c0ff */
[C---:B------:R-:W-:Y:S02]  /*4dbd0*/  LOP3.LUT P2, RZ, R6.reuse, 0x20, RZ, 0xc0, !PT ;  /* 0x0000002006ff7812 */ /* 0x040fe4000784c0ff */
[----:B------:R-:W-:Y:S02]  /*4dbe0*/  LOP3.LUT P3, RZ, R6, 0x40, RZ, 0xc0, !PT ;  /* 0x0000004006ff7812 */ /* 0x000fe4000786c0ff */
[C---:B0-----:R-:W-:Y:S02]  /*4dbf0*/  PRMT R172, R173.reuse, 0x7772, RZ ;  /* 0x00007772adac7816 */ /* 0x041fe400000000ff */
[----:B------:R-:W-:-:S03]  /*4dc00*/  PRMT R173, R173, 0x7773, RZ ;  /* 0x00007773adad7816 */ /* 0x000fc600000000ff */
[----:B------:R0:W-:Y:S04]  /*4dc10*/  @P5 STG.E.U8 desc[UR32][R156.64], R172 ;  /* 0x000000ac9c005986 */ /* 0x0001e8000c101120 */
[----:B------:R-:W-:Y:S01]  /*4dc20*/  @P6 STG.E.U8 desc[UR32][R162.64], R173 ;  /* 0x000000ada2006986 */ /* 0x000fe2000c101120 */
[C---:B0-----:R-:W-:Y:S02]  /*4dc30*/  PRMT R172, R174.reuse, 0x7772, RZ ;  /* 0x00007772aeac7816 */ /* 0x041fe400000000ff */
[----:B------:R-:W-:-:S03]  /*4dc40*/  PRMT R174, R174, 0x7773, RZ ;  /* 0x00007773aeae7816 */ /* 0x000fc600000000ff */
[----:B------:R0:W-:Y:S04]  /*4dc50*/  @P0 STG.E.U8 desc[UR32][R160.64], R172 ;  /* 0x000000aca0000986 */ /* 0x0001e8000c101120 */
[----:B------:R-:W-:Y:S01]  /*4dc60*/  @P1 STG.E.U8 desc[UR32][R166.64], R174 ;  /* 0x000000aea6001986 */ /* 0x000fe2000c101120 */
[C---:B0-----:R-:W-:Y:S02]  /*4dc70*/  PRMT R172, R175.reuse, 0x7772, RZ ;  /* 0x00007772afac7816 */ /* 0x041fe400000000ff */
[----:B------:R-:W-:-:S03]  /*4dc80*/  PRMT R175, R175, 0x7773, RZ ;  /* 0x00007773afaf7816 */ /* 0x000fc600000000ff */
[----:B------:R-:W-:Y:S04]  /*4dc90*/  @P2 STG.E.U8 desc[UR32][R164.64], R172 ;  /* 0x000000aca4002986 */ /* 0x000fe8000c101120 */
[----:B--2---:R0:W-:Y:S04]  /*4dca0*/  @P3 STG.E.U8 desc[UR32][R168.64], R175 ;  /* 0x000000afa8003986 */ /* 0x0041e8000c101120 */
[----:B0-----:R-:W2:Y:S04]  /*4dcb0*/  LDL.LU.64 R168, [R1+0x1258] ;  /* 0x0012580001a87983 */ /* 0x001ea80000300a00 */
[----:B------:R-:W3:Y:S01]  /*4dcc0*/  LDL.LU.64 R164, [R1+0xa28] ;  /* 0x000a280001a47983 */ /* 0x000ee20000300a00 */
[----:B------:R-:W-:-:S02]  /*4dcd0*/  LOP3.LUT P0, RZ, R6, 0x80, RZ, 0xc0, !PT ;  /* 0x0000008006ff7812 */ /* 0x000fc4000780c0ff */
[C---:B------:R-:W-:Y:S01]  /*4dce0*/  LOP3.LUT P1, RZ, R6.reuse, 0x100, RZ, 0xc0, !PT ;  /* 0x0000010006ff7812 */ /* 0x040fe2000782c0ff */
[----:B------:R-:W4:Y:S04]  /*4dcf0*/  LDL.LU.64 R178, [R1+0xa18] ;  /* 0x000a180001b27983 */ /* 0x000f280000300a00 */
[----:B------:R-:W4:Y:S04]  /*4dd00*/  LDL.LU.64 R156, [R1+0xa10] ;  /* 0x000a1000019c7983 */ /* 0x000f280000300a00 */
[----:B------:R-:W4:Y:S04]  /*4dd10*/  LDL.LU.64 R162, [R1+0xa08] ;  /* 0x000a080001a27983 */ /* 0x000f280000300a00 */
[----:B------:R-:W4:Y:S04]  /*4dd20*/  LDL.LU.64 R160, [R1+0xa00] ;  /* 0x000a000001a07983 */ /* 0x000f280000300a00 */
[----:B------:R-:W4:Y:S04]  /*4dd30*/  LDL.LU.64 R8, [R1+0x9f8] ;  /* 0x0009f80001087983 */ /* 0x000f280000300a00 */
[----:B------:R-:W4:Y:S04]  /*4dd40*/  LDL.LU.64 R158, [R1+0x9f0] ;  /* 0x0009f000019e7983 */ /* 0x000f280000300a00 */
[----:B------:R-:W4:Y:S01]  /*4dd50*/  LDL.LU.64 R166, [R1+0x9e8] ;  /* 0x0009e80001a67983 */ /* 0x000f220000300a00 */
[----:B------:R-:W-:-:S02]  /*4dd60*/  LOP3.LUT P4, RZ, R6, 0x80000, RZ, 0xc0, !PT ;  /* 0x0008000006ff7812 */ /* 0x000fc4000788c0ff */
[----:B------:R-:W-:-:S11]  /*4dd70*/  LOP3.LUT R2, R2, 0xffefffff, RZ, 0xc0, !PT ;  /* 0xffefffff02027812 */ /* 0x000fd600078ec0ff */
[----:B------:R-:W-:Y:S02]  /*4dd80*/  @P4 LOP3.LUT R2, R2, 0x100000, RZ, 0xfc, !PT ;  /* 0x0010000002024812 */ /* 0x000fe400078efcff */
[----:B------:R-:W-:Y:S02]  /*4dd90*/  LOP3.LUT P4, RZ, R6, 0x40000, RZ, 0xc0, !PT ;  /* 0x0004000006ff7812 */ /* 0x000fe4000788c0ff */
[----:B------:R-:W-:-:S11]  /*4dda0*/  LOP3.LUT R2, R2, 0xffdfffff, RZ, 0xc0, !PT ;  /* 0xffdfffff02027812 */ /* 0x000fd600078ec0ff */
[----:B------:R-:W-:Y:S02]  /*4ddb0*/  @P4 LOP3.LUT R2, R2, 0x200000, RZ, 0xfc, !PT ;  /* 0x0020000002024812 */ /* 0x000fe400078efcff */
[----:B------:R-:W-:Y:S02]  /*4ddc0*/  LOP3.LUT P4, RZ, R6, 0x20000, RZ, 0xc0, !PT ;  /* 0x0002000006ff7812 */ /* 0x000fe4000788c0ff */
[----:B------:R-:W-:Y:S02]  /*4ddd0*/  LOP3.LUT R2, R2, 0xffbfffff, RZ, 0xc0, !PT ;  /* 0xffbfffff02027812 */ /* 0x000fe400078ec0ff */
[----:B--2---:R-:W-:-:S05]  /*4dde0*/  PRMT R172, R168, 0x7770, RZ ;  /* 0x00007770a8ac7816 */ /* 0x004fca00000000ff */
[----:B---3--:R0:W-:Y:S02]  /*4ddf0*/  @P0 STG.E.U8 desc[UR32][R164.64], R172 ;  /* 0x000000aca4000986 */ /* 0x0081e4000c101120 */
[----:B0-----:R-:W-:-:S05]  /*4de00*/  PRMT R172, R168, 0x7771, RZ ;  /* 0x00007771a8ac7816 */ /* 0x001fca00000000ff */
[----:B------:R0:W-:Y:S04]  /*4de10*/  @P1 STG.E.U8 desc[UR32][R170.64], R172 ;  /* 0x000000acaa001986 */ /* 0x0001e8000c101120 */
[----:B0-----:R-:W2:Y:S04]  /*4de20*/  LDL.LU.64 R170, [R1+0x1250] ;  /* 0x0012500001aa7983 */ /* 0x001ea80000300a00 */
[----:B------:R-:W3:Y:S01]  /*4de30*/  LDL.LU.64 R164, [R1+0x9e0] ;  /* 0x0009e00001a47983 */ /* 0x000ee20000300a00 */
[----:B------:R-:W-:Y:S02]  /*4de40*/  @P4 LOP3.LUT R2, R2, 0x400000, RZ, 0xfc, !PT ;  /* 0x0040000002024812 */ /* 0x000fe400078efcff */
[----:B------:R-:W-:Y:S01]  /*4de50*/  LOP3.LUT P4, RZ, R6, 0x10000, RZ, 0xc0, !PT ;  /* 0x0001000006ff7812 */ /* 0x000fe2000788c0ff */
[----:B------:R-:W3:Y:S01]  /*4de60*/  LDL.LU.64 R174, [R1+0x9c8] ;  /* 0x0009c80001ae7983 */ /* 0x000ee20000300a00 */
[----:B------:R-:W-:-:S02]  /*4de70*/  LOP3.LUT R2, R2, 0xff7fffff, RZ, 0xc0, !PT ;  /* 0xff7fffff02027812 */ /* 0x000fc400078ec0ff */
[----:B------:R-:W-:Y:S01]  /*4de80*/  LOP3.LUT P2, RZ, R6, 0x200, RZ, 0xc0, !PT ;  /* 0x0000020006ff7812 */ /* 0x000fe2000784c0ff */
[----:B------:R-:W3:Y:S08]  /*4de90*/  LDL.LU.64 R176, [R1+0x9c0] ;  /* 0x0009c00001b07983 */ /* 0x000ef00000300a00 */
[----:B------:R-:W-:Y:S02]  /*4dea0*/  @P4 LOP3.LUT R2, R2, 0x800000, RZ, 0xfc, !PT ;  /* 0x0080000002024812 */ /* 0x000fe400078efcff */
        /* <DEDUP_REMOVED lines=8> */
[----:B------:R-:W-:-:S09]  /*4df30*/  LOP3.LUT P3, RZ, R6, 0x400, RZ, 0xc0, !PT ;  /* 0x0000040006ff7812 */ /* 0x000fd2000786c0ff */
[----:B------:R-:W-:Y:S02]  /*4df40*/  @P4 LOP3.LUT R2, R2, 0x4000000, RZ, 0xfc, !PT ;  /* 0x0400000002024812 */ /* 0x000fe400078efcff */
[----:B------:R-:W-:Y:S02]  /*4df50*/  LOP3.LUT P4, RZ, R6, 0x1000, RZ, 0xc0, !PT ;  /* 0x0000100006ff7812 */ /* 0x000fe4000788c0ff */
[----:B------:R-:W-:Y:S02]  /*4df60*/  LOP3.LUT R2, R2, 0xf7ffffff, RZ, 0xc0, !PT ;  /* 0xf7ffffff02027812 */ /* 0x000fe400078ec0ff */
[----:B------:R-:W-:-:S05]  /*4df70*/  PRMT R172, R169, 0x7770, RZ ;  /* 0x00007770a9ac7816 */ /* 0x000fca00000000ff */
[----:B----4-:R0:W-:Y:S04]  /*4df80*/  @P2 STG.E.U8 desc[UR32][R178.64], R172 ;  /* 0x000000acb2002986 */ /* 0x0101e8000c101120 */
[----:B------:R-:W-:Y:S02]  /*4df90*/  @P4 LOP3.LUT R2, R2, 0x8000000, RZ, 0xfc, !PT ;  /* 0x0800000002024812 */ /* 0x000fe400078efcff */
[----:B------:R-:W-:Y:S02]  /*4dfa0*/  LOP3.LUT P4, RZ, R6, 0x800, RZ, 0xc0, !PT ;  /* 0x0000080006ff7812 */ /* 0x000fe4000788c0ff */
[----:B0-----:R-:W-:Y:S01]  /*4dfb0*/  PRMT R172, R169, 0x7771, RZ ;  /* 0x00007771a9ac7816 */ /* 0x001fe200000000ff */
[----:B------:R-:W4:Y:S04]  /*4dfc0*/  LDL.LU.64 R178, [R1+0x9b8] ;  /* 0x0009b80001b27983 */ /* 0x000f280000300a00 */
[----:B------:R0:W-:Y:S04]  /*4dfd0*/  @P3 STG.E.U8 desc[UR32][R156.64], R172 ;  /* 0x000000ac9c003986 */ /* 0x0001e8000c101120 */
[----:B0-----:R-:W4:Y:S01]  /*4dfe0*/  LDL.LU.64 R156, [R1+0x9b0] ;  /* 0x0009b000019c7983 */ /* 0x001f220000300a00 */
[----:B--2---:R-:W-:-:S05]  /*4dff0*/  PRMT R172, R170, 0x7770, RZ ;  /* 0x00007770aaac7816 */ /* 0x004fca00000000ff */
        /* <DEDUP_REMOVED lines=18> */
[----:B------:R-:W-:Y:S01]  /*4e120*/  PRMT R168, R168, 0x7773, RZ ;  /* 0x00007773a8a87816 */ /* 0x000fe200000000ff */
[----:B0-----:R-:W2:Y:S04]  /*4e130*/  LDL.LU.64 R166, [R1+0x1238] ;  /* 0x0012380001a67983 */ /* 0x001ea80000300a00 */
[----:B------:R-:W4:Y:S06]  /*4e140*/  LDL.LU.64 R172, [R1+0x9d0] ;  /* 0x0009d00001ac7983 */ /* 0x000f2c0000300a00 */
[----:B---3--:R0:W-:Y:S04]  /*4e150*/  @P4 STG.E.U8 desc[UR32][R164.64], R168 ;  /* 0x000000a8a4004986 */ /* 0x0081e8000c101120 */
[----:B0-----:R-:W3:Y:S01]  /*4e160*/  LDL.LU.64 R164, [R1+0x1230] ;  /* 0x0012300001a47983 */ /* 0x001ee20000300a00 */
[----:B------:R-:W-:-:S02]  /*4e170*/  LOP3.LUT P4, RZ, R2, 0x400000, RZ, 0xc0, !PT ;  /* 0x0040000002ff7812 */ /* 0x000fc4000788c0ff */
[C---:B------:R-:W-:Y:S02]  /*4e180*/  PRMT R168, R169.reuse, 0x7772, RZ ;  /* 0x00007772a9a87816 */ /* 0x040fe400000000ff */
[----:B------:R-:W-:Y:S02]  /*4e190*/  PRMT R169, R169, 0x7773, RZ ;  /* 0x00007773a9a97816 */ /* 0x000fe400000000ff */
[C---:B------:R-:W-:Y:S02]  /*4e1a0*/  LOP3.LUT P5, RZ, R6.reuse, 0x100000, RZ, 0xc0, !PT ;  /* 0x0010000006ff7812 */ /* 0x040fe400078ac0ff */
[----:B------:R-:W-:-:S05]  /*4e1b0*/  LOP3.LUT P6, RZ, R6, 0x200000, RZ, 0xc0, !PT ;  /* 0x0020000006ff7812 */ /* 0x000fca00078cc0ff */
[----:B---3--:R0:W-:Y:S04]  /*4e1c0*/  @P4 STG.E.U8 desc[UR32][R164.64], R168 ;  /* 0x000000a8a4004986 */ /* 0x0081e8000c101120 */
[----:B0-----:R-:W3:Y:S01]  /*4e1d0*/  LDL.LU.64 R164, [R1+0x1228] ;  /* 0x0012280001a47983 */ /* 0x001ee20000300a00 */
[----:B------:R-:W-:Y:S02]  /*4e1e0*/  LOP3.LUT P4, RZ, R2, 0x200000, RZ, 0xc0, !PT ;  /* 0x0020000002ff7812 */ /* 0x000fe4000788c0ff */
[----:B------:R-:W-:-:S11]  /*4e1f0*/  PRMT R168, R170, 0x7772, RZ ;  /* 0x00007772aaa87816 */ /* 0x000fd600000000ff */
[----:B----4-:R-:W-:Y:S01]  /*4e200*/  @P4 STG.E.U8 desc[UR32][R172.64], R169 ;  /* 0x000000a9ac004986 */ /* 0x010fe2000c101120 */
[----:B------:R-:W-:Y:S02]  /*4e210*/  LOP3.LUT P4, RZ, R2, 0x100000, RZ, 0xc0, !PT ;  /* 0x0010000002ff7812 */ /* 0x000fe4000788c0ff */
[C---:B------:R-:W-:Y:S02]  /*4e220*/  LOP3.LUT P0, RZ, R6.reuse, 0x400000, RZ, 0xc0, !PT ;  /* 0x0040000006ff7812 */ /* 0x040fe4000780c0ff */
[----:B------:R-:W-:Y:S02]  /*4e230*/  LOP3.LUT P1, RZ, R6, 0x800000, RZ, 0xc0, !PT ;  /* 0x0080000006ff7812 */ /* 0x000fe4000782c0ff */
[----:B------:R-:W-:Y:S02]  /*4e240*/  PRMT R170, R170, 0x7773, RZ ;  /* 0x00007773aaaa7816 */ /* 0x000fe400000000ff */
[----:B------:R-:W-:-:S05]  /*4e250*/  LOP3.LUT P2, RZ, R6, 0x1000000, RZ, 0xc0, !PT ;  /* 0x0100000006ff7812 */ /* 0x000fca000784c0ff */
[----:B------:R0:W-:Y:S04]  /*4e260*/  @P4 STG.E.U8 desc[UR32][R174.64], R168 ;  /* 0x000000a8ae004986 */ /* 0x0001e8000c101120 */
[----:B------:R-:W-:Y:S01]  /*4e270*/  @P5 STG.E.U8 desc[UR32][R176.64], R170 ;  /* 0x000000aab0005986 */ /* 0x000fe2000c101120 */
[C---:B0-----:R-:W-:Y:S02]  /*4e280*/  PRMT R168, R171.reuse, 0x7772, RZ ;  /* 0x00007772aba87816 */ /* 0x041fe400000000ff */
[----:B------:R-:W-:-:S03]  /*4e290*/  PRMT R171, R171, 0x7773, RZ ;  /* 0x00007773abab7816 */ /* 0x000fc600000000ff */
[----:B------:R3:W-:Y:S01]  /*4e2a0*/  @P6 STG.E.U8 desc[UR32][R178.64], R168 ;  /* 0x000000a8b2006986 */ /* 0x0007e2000c101120 */
[----:B------:R-:W-:-:S03]  /*4e2b0*/  LOP3.LUT P3, RZ, R6, 0x2000000, RZ, 0xc0, !PT ;  /* 0x0200000006ff7812 */ /* 0x000fc6000786c0ff */
[----:B------:R-:W-:Y:S01]  /*4e2c0*/  @P0 STG.E.U8 desc[UR32][R156.64], R171 ;  /* 0x000000ab9c000986 */ /* 0x000fe2000c101120 */
[----:B---3--:R-:W-:-:S05]  /*4e2d0*/  PRMT R168, R164, 0x7770, RZ ;  /* 0x00007770a4a87816 */ /* 0x008fca00000000ff */
[----:B--2---:R0:W-:Y:S02]  /*4e2e0*/  @P1 STG.E.U8 desc[UR32][R162.64], R168 ;  /* 0x000000a8a2001986 */ /* 0x0041e4000c101120 */
[----:B0-----:R-:W-:-:S05]  /*4e2f0*/  PRMT R168, R164, 0x7771, RZ ;  /* 0x00007771a4a87816 */ /* 0x001fca00000000ff */
[----:B------:R0:W-:Y:S02]  /*4e300*/  @P2 STG.E.U8 desc[UR32][R160.64], R168 ;  /* 0x000000a8a0002986 */ /* 0x0001e4000c101120 */
[----:B0-----:R-:W-:-:S05]  /*4e310*/  PRMT R168, R165, 0x7770, RZ ;  /* 0x00007770a5a87816 */ /* 0x001fca00000000ff */
[----:B------:R0:W-:Y:S04]  /*4e320*/  @P3 STG.E.U8 desc[UR32][R166.64], R168 ;  /* 0x000000a8a6003986 */ /* 0x0001e8000c101120 */
[----:B0-----:R-:W2:Y:S04]  /*4e330*/  LDL.LU.64 R166, [R1+0x1220] ;  /* 0x0012200001a67983 */ /* 0x001ea80000300a00 */
[----:B------:R-:W3:Y:S04]  /*4e340*/  LDL.LU.64 R160, [R1+0x990] ;  /* 0x0009900001a07983 */ /* 0x000ee80000300a00 */
[----:B------:R-:W4:Y:S04]  /*4e350*/  LDL.LU.64 R156, [R1+0x988] ;  /* 0x00098800019c7983 */ /* 0x000f280000300a00 */
[----:B------:R-:W4:Y:S04]  /*4e360*/  LDL.LU.64 R170, [R1+0x980] ;  /* 0x0009800001aa7983 */ /* 0x000f280000300a00 */
[----:B------:R-:W4:Y:S04]  /*4e370*/  LDL.LU.64 R172, [R1+0x978] ;  /* 0x0009780001ac7983 */ /* 0x000f280000300a00 */
[----:B------:R-:W4:Y:S04]  /*4e380*/  LDL.LU.64 R174, [R1+0x970] ;  /* 0x0009700001ae7983 */ /* 0x000f280000300a00 */
[----:B------:R-:W4:Y:S04]  /*4e390*/  LDL.LU.64 R176, [R1+0x968] ;  /* 0x0009680001b07983 */ /* 0x000f280000300a00 */
[----:B------:R-:W4:Y:S01]  /*4e3a0*/  LDL.LU.64 R178, [R1+0x960] ;  /* 0x0009600001b27983 */ /* 0x000f220000300a00 */
[----:B------:R-:W-:-:S03]  /*4e3b0*/  LOP3.LUT P0, RZ, R6, 0x4000000, RZ, 0xc0, !PT ;  /* 0x0400000006ff7812 */ /* 0x000fc6000780c0ff */
[----:B------:R-:W4:Y:S01]  /*4e3c0*/  LDL.LU.64 R162, [R1+0x958] ;  /* 0x0009580001a27983 */ /* 0x000f220000300a00 */
[----:B------:R-:W-:Y:S02]  /*4e3d0*/  PRMT R168, R165, 0x7771, RZ ;  /* 0x00007771a5a87816 */ /* 0x000fe400000000ff */
        /* <DEDUP_REMOVED lines=15> */
[----:B------:R-:W-:Y:S01]  /*4e4d0*/  LOP3.LUT P4, RZ, R7, 0x2, RZ, 0xc0, !PT ;  /* 0x0000000207ff7812 */ /* 0x000fe2000788c0ff */
[----:B---3--:R0:W-:Y:S04]  /*4e4e0*/  @P0 STG.E.U8 desc[UR32][R160.64], R168 ;  /* 0x000000a8a0000986 */ /* 0x0081e8000c101120 */
[----:B0-----:R-:W3:Y:S01]  /*4e4f0*/  LDL.LU.64 R160, [R1+0x950] ;  /* 0x0009500001a07983 */ /* 0x001ee20000300a00 */
[----:B------:R-:W-:-:S07]  /*4e500*/  LOP3.LUT R2, R2, 0xfffdffff, RZ, 0xc0, !PT ;  /* 0xfffdffff02027812 */ /* 0x000fce00078ec0ff */
[----:B------:R-:W-:Y:S02]  /*4e510*/  @P4 LOP3.LUT R2, R2, 0x20000, RZ, 0xfc, !PT ;  /* 0x0002000002024812 */ /* 0x000fe400078efcff */
[----:B------:R-:W-:Y:S02]  /*4e520*/  LOP3.LUT P4, RZ, R7, 0x1, RZ, 0xc0, !PT ;  /* 0x0000000107ff7812 */ /* 0x000fe4000788c0ff */
[----:B------:R-:W-:Y:S02]  /*4e530*/  LOP3.LUT R2, R2, 0xfffbffff, RZ, 0xc0, !PT ;  /* 0xfffbffff02027812 */ /* 0x000fe400078ec0ff */
[C---:B------:R-:W-:Y:S02]  /*4e540*/  LOP3.LUT P1, RZ, R6.reuse, 0x8000000, RZ, 0xc0, !PT ;  /* 0x0800000006ff7812 */ /* 0x040fe4000782c0ff */
[----:B------:R-:W-:Y:S02]  /*4e550*/  LOP3.LUT P2, RZ, R6, 0x10000000, RZ, 0xc0, !PT ;  /* 0x1000000006ff7812 */ /* 0x000fe4000784c0ff */
[----:B--2---:R-:W-:-:S05]  /*4e560*/  PRMT R168, R166, 0x7770, RZ ;  /* 0x00007770a6a87816 */ /* 0x004fca00000000ff */
[----:B------:R-:W-:Y:S02]  /*4e570*/  @P4 LOP3.LUT R2, R2, 0x40000, RZ, 0xfc, !PT ;  /* 0x0004000002024812 */ /* 0x000fe400078efcff */
[C---:B------:R-:W-:Y:S02]  /*4e580*/  LOP3.LUT P4, RZ, R6.reuse, 0x80000000, RZ, 0xc0, !PT ;  /* 0x8000000006ff7812 */ /* 0x040fe4000788c0ff */
[----:B------:R-:W-:Y:S01]  /*4e590*/  LOP3.LUT P3, RZ, R6, 0x20000000, RZ, 0xc0, !PT ;  /* 0x2000000006ff7812 */ /* 0x000fe2000786c0ff */
[----:B----4-:R0:W-:Y:S01]  /*4e5a0*/  @P1 STG.E.U8 desc[UR32][R156.64], R168 ;  /* 0x000000a89c001986 */ /* 0x0101e2000c101120 */
[----:B------:R-:W-:Y:S02]  /*4e5b0*/  LOP3.LUT R2, R2, 0xfff7ffff, RZ, 0xc0, !PT ;  /* 0xfff7ffff02027812 */ /* 0x000fe400078ec0ff */
[----:B0-----:R-:W-:Y:S01]  /*4e5c0*/  PRMT R168, R166, 0x7771, RZ ;  /* 0x00007771a6a87816 */ /* 0x001fe200000000ff */
[----:B------:R-:W2:Y:S06]  /*4e5d0*/  LDL.LU.64 R156, [R1+0x1218] ;  /* 0x00121800019c7983 */ /* 0x000eac0000300a00 */
[----:B------:R-:W-:-:S02]  /*4e5e0*/  @P4 LOP3.LUT R2, R2, 0x80000, RZ, 0xfc, !PT ;  /* 0x0008000002024812 */ /* 0x000fc400078efcff */
[----:B------:R-:W-:Y:S01]  /*4e5f0*/  LOP3.LUT P4, RZ, R6, 0x40000000, RZ, 0xc0, !PT ;  /* 0x4000000006ff7812 */ /* 0x000fe2000788c0ff */
[----:B------:R0:W-:Y:S02]  /*4e600*/  @P2 STG.E.U8 desc[UR32][R170.64], R168 ;  /* 0x000000a8aa002986 */ /* 0x0001e4000c101120 */
[C---:B0-----:R-:W-:Y:S02]  /*4e610*/  PRMT R168, R167.reuse, 0x7770, RZ ;  /* 0x00007770a7a87816 */ /* 0x041fe400000000ff */
[----:B------:R-:W4:Y:S04]  /*4e620*/  LDL.LU.64 R170, [R1+0x920] ;  /* 0x0009200001aa7983 */ /* 0x000f280000300a00 */
[----:B------:R0:W-:Y:S02]  /*4e630*/  @P3 STG.E.U8 desc[UR32][R172.64], R168 ;  /* 0x000000a8ac003986 */ /* 0x0001e4000c101120 */
[----:B0-----:R-:W-:-:S02]  /*4e640*/  PRMT R168, R167, 0x7771, RZ ;  /* 0x00007771a7a87816 */ /* 0x001fc400000000ff */
[----:B------:R-:W2:Y:S04]  /*4e650*/  LDL.LU.64 R172, [R1+0x918] ;  /* 0x0009180001ac7983 */ /* 0x000ea80000300a00 */
[----:B------:R0:W-:Y:S01]  /*4e660*/  @P4 STG.E.U8 desc[UR32][R174.64], R168 ;  /* 0x000000a8ae004986 */ /* 0x0001e2000c101120 */
[----:B------:R-:W-:Y:S02]  /*4e670*/  LOP3.LUT P4, RZ, R2, 0x80000, RZ, 0xc0, !PT ;  /* 0x0008000002ff7812 */ /* 0x000fe4000788c0ff */
[----:B0-----:R-:W-:-:S11]  /*4e680*/  PRMT R168, R164, 0x7772, RZ ;  /* 0x00007772a4a87816 */ /* 0x001fd600000000ff */
[----:B------:R0:W-:Y:S01]  /*4e690*/  @P4 STG.E.U8 desc[UR32][R176.64], R168 ;  /* 0x000000a8b0004986 */ /* 0x0001e2000c101120 */
[----:B------:R-:W-:Y:S02]  /*4e6a0*/  LOP3.LUT P4, RZ, R2, 0x40000, RZ, 0xc0, !PT ;  /* 0x0004000002ff7812 */ /* 0x000fe4000788c0ff */
[----:B------:R-:W-:Y:S01]  /*4e6b0*/  PRMT R164, R164, 0x7773, RZ ;  /* 0x00007773a4a47816 */ /* 0x000fe200000000ff */
[----:B0-----:R-:W4:Y:S10]  /*4e6c0*/  LDL.LU.64 R168, [R1+0x928] ;  /* 0x0009280001a87983 */ /* 0x001f340000300a00 */
[----:B------:R0:W-:Y:S01]  /*4e6d0*/  @P4 STG.E.U8 desc[UR32][R178.64], R164 ;  /* 0x000000a4b2004986 */ /* 0x0001e2000c101120 */
[----:B------:R-:W-:-:S03]  /*4e6e0*/  LOP3.LUT P4, RZ, R2, 0x20000, RZ, 0xc0, !PT ;  /* 0x0002000002ff7812 */ /* 0x000fc6000788c0ff */
[----:B------:R-:W2:Y:S04]  /*4e6f0*/  LDL.LU.64 R174, [R1+0x910] ;  /* 0x0009100001ae7983 */ /* 0x000ea80000300a00 */
[----:B------:R-:W2:Y:S01]  /*4e700*/  LDL.LU.64 R176, [R1+0x908] ;  /* 0x0009080001b07983 */ /* 0x000ea20000300a00 */
[----:B0-----:R-:W-:-:S03]  /*4e710*/  PRMT R164, R165, 0x7772, RZ ;  /* 0x00007772a5a47816 */ /* 0x001fc600000000ff */
[----:B------:R-:W2:Y:S04]  /*4e720*/  LDL.LU.64 R178, [R1+0x900] ;  /* 0x0009000001b27983 */ /* 0x000ea80000300a00 */
[----:B------:R0:W-:Y:S01]  /*4e730*/  @P4 STG.E.U8 desc[UR32][R162.64], R164 ;  /* 0x000000a4a2004986 */ /* 0x0001e2000c101120 */
[C---:B------:R-:W-:Y:S02]  /*4e740*/  LOP3.LUT P4, RZ, R2.reuse, 0x10000, RZ, 0xc0, !PT ;  /* 0x0001000002ff7812 */ /* 0x040fe4000788c0ff */
[----:B------:R-:W-:Y:S01]  /*4e750*/  PRMT R165, R165, 0x7773, RZ ;  /* 0x00007773a5a57816 */ /* 0x000fe200000000ff */
[----:B0-----:R-:W4:Y:S10]  /*4e760*/  LDL.LU.64 R162, [R1+0x1210] ;  /* 0x0012100001a27983 */ /* 0x001f340000300a00 */
[----:B---3--:R0:W-:Y:S04]  /*4e770*/  @P4 STG.E.U8 desc[UR32][R160.64], R165 ;  /* 0x000000a5a0004986 */ /* 0x0081e8000c101120 */
[----:B0-----:R-:W3:Y:S01]  /*4e780*/  LDL.LU.64 R160, [R1+0x1208] ;  /* 0x0012080001a07983 */ /* 0x001ee20000300a00 */
[----:B------:R-:W-:-:S02]  /*4e790*/  LOP3.LUT P4, RZ, R2, 0x8000, RZ, 0xc0, !PT ;  /* 0x0000800002ff7812 */ /* 0x000fc4000788c0ff */
[----:B------:R-:W-:-:S11]  /*4e7a0*/  PRMT R164, R166, 0x7772, RZ ;  /* 0x00007772a6a47816 */ /* 0x000fd600000000ff */
[----:B---3--:R0:W-:Y:S04]  /*4e7b0*/  @P4 STG.E.U8 desc[UR32][R160.64], R164 ;  /* 0x000000a4a0004986 */ /* 0x0081e8000c101120 */
[----:B0-----:R-:W3:Y:S04]  /*4e7c0*/  LDL.LU.64 R160, [R1+0x1200] ;  /* 0x0012000001a07983 */ /* 0x001ee80000300a00 */
[----:B------:R-:W2:Y:S01]  /*4e7d0*/  LDL.LU.64 R164, [R1+0x940] ;  /* 0x0009400001a47983 */ /* 0x000ea20000300a00 */
[----:B------:R-:W-:Y:S02]  /*4e7e0*/  LOP3.LUT P4, RZ, R2, 0x4000, RZ, 0xc0, !PT ;  /* 0x0000400002ff7812 */ /* 0x000fe4000788c0ff */
[----:B------:R-:W-:-:S11]  /*4e7f0*/  PRMT R166, R166, 0x7773, RZ ;  /* 0x00007773a6a67816 */ /* 0x000fd600000000ff */
[----:B--2---:R0:W-:Y:S01]  /*4e800*/  @P4 STG.E.U8 desc[UR32][R164.64], R166 ;  /* 0x000000a6a4004986 */ /* 0x0041e2000c101120 */
[----:B------:R-:W-:Y:S02]  /*4e810*/  LOP3.LUT P4, RZ, R2, 0x2000, RZ, 0xc0, !PT ;  /* 0x0000200002ff7812 */ /* 0x000fe4000788c0ff */
[----:B0-----:R-:W-:-:S11]  /*4e820*/  PRMT R164, R167, 0x7772, RZ ;  /* 0x00007772a7a47816 */ /* 0x001fd600000000ff */
[----:B----4-:R0:W-:Y:S04]  /*4e830*/  @P4 STG.E.U8 desc[UR32][R162.64], R164 ;  /* 0x000000a4a2004986 */ /* 0x0101e8000c101120 */
[----:B0-----:R-:W2:Y:S04]  /*4e840*/  LDL.LU.64 R162, [R1+0x11f8] ;  /* 0x0011f80001a27983 */ /* 0x001ea80000300a00 */
[----:B------:R-:W4:Y:S01]  /*4e850*/  LDL.LU.64 R164, [R1+0x930] ;  /* 0x0009300001a47983 */ /* 0x000f220000300a00 */
[----:B------:R-:W-:Y:S02]  /*4e860*/  LOP3.LUT P4, RZ, R2, 0x1000, RZ, 0xc0, !PT ;  /* 0x0000100002ff7812 */ /* 0x000fe4000788c0ff */
[----:B------:R-:W-:-:S02]  /*4e870*/  LOP3.LUT P5, RZ, R7, 0x80, RZ, 0xc0, !PT ;  /* 0x0000008007ff7812 */ /* 0x000fc400078ac0ff */
[----:B------:R-:W-:Y:S02]  /*4e880*/  PRMT R167, R167, 0x7773, RZ ;  /* 0x00007773a7a77816 */ /* 0x000fe400000000ff */
[C---:B------:R-:W-:Y:S02]  /*4e890*/  LOP3.LUT P6, RZ, R7.reuse, 0x100, RZ, 0xc0, !PT ;  /* 0x0000010007ff7812 */ /* 0x040fe400078cc0ff */
[C---:B------:R-:W-:Y:S02]  /*4e8a0*/  LOP3.LUT P0, RZ, R7.reuse, 0x200, RZ, 0xc0, !PT ;  /* 0x0000020007ff7812 */ /* 0x040fe4000780c0ff */
[C---:B------:R-:W-:Y:S02]  /*4e8b0*/  LOP3.LUT P1, RZ, R7.reuse, 0x400, RZ, 0xc0, !PT ;  /* 0x0000040007ff7812 */ /* 0x040fe4000782c0ff */
[C---:B------:R-:W-:Y:S02]  /*4e8c0*/  LOP3.LUT P2, RZ, R7.reuse, 0x800, RZ, 0xc0, !PT ;  /* 0x0000080007ff7812 */ /* 0x040fe4000784c0ff */
[----:B------:R-:W-:-:S02]  /*4e8d0*/  LOP3.LUT P3, RZ, R7, 0x1000, RZ, 0xc0, !PT ;  /* 0x0000100007ff7812 */ /* 0x000fc4000786c0ff */
[----:B------:R-:W-:Y:S01]  /*4e8e0*/  LOP3.LUT R2, R2, 0xffffffef, RZ, 0xc0, !PT ;  /* 0xffffffef02027812 */ /* 0x000fe200078ec0ff */
[----:B----4-:R3:W-:Y:S02]  /*4e8f0*/  @P4 STG.E.U8 desc[UR32][R164.64], R167 ;  /* 0x000000a7a4004986 */ /* 0x0107e4000c101120 */
[C---:B---3--:R-:W-:Y:S02]  /*4e900*/  PRMT R164, R160.reuse, 0x7770, RZ ;  /* 0x00007770a0a47816 */ /* 0x048fe400000000ff */
[----:B------:R-:W3:Y:S04]  /*4e910*/  LDL.LU.64 R166, [R1+0x8f8] ;  /* 0x0008f80001a67983 */ /* 0x000ee80000300a00 */
[----:B------:R0:W-:Y:S02]  /*4e920*/  @P5 STG.E.U8 desc[UR32][R168.64], R164 ;  /* 0x000000a4a8005986 */ /* 0x0001e4000c101120 */
[----:B0-----:R-:W-:-:S02]  /*4e930*/  PRMT R164, R160, 0x7771, RZ ;  /* 0x00007771a0a47816 */ /* 0x001fc400000000ff */
[----:B------:R-:W4:Y:S04]  /*4e940*/  LDL.LU.64 R168, [R1+0x8f0] ;  /* 0x0008f00001a87983 */ /* 0x000f280000300a00 */
[----:B------:R0:W-:Y:S02]  /*4e950*/  @P6 STG.E.U8 desc[UR32][R170.64], R164 ;  /* 0x000000a4aa006986 */ /* 0x0001e4000c101120 */
[C---:B0-----:R-:W-:Y:S02]  /*4e960*/  PRMT R164, R161.reuse, 0x7770, RZ ;  /* 0x00007770a1a47816 */ /* 0x041fe400000000ff */
[----:B------:R-:W4:Y:S04]  /*4e970*/  LDL.LU.64 R170, [R1+0x8e8] ;  /* 0x0008e80001aa7983 */ /* 0x000f280000300a00 */
[----:B------:R0:W-:Y:S02]  /*4e980*/  @P0 STG.E.U8 desc[UR32][R172.64], R164 ;  /* 0x000000a4ac000986 */ /* 0x0001e4000c101120 */
[----:B0-----:R-:W-:-:S02]  /*4e990*/  PRMT R164, R161, 0x7771, RZ ;  /* 0x00007771a1a47816 */ /* 0x001fc400000000ff */
[----:B------:R-:W4:Y:S04]  /*4e9a0*/  LDL.LU.64 R172, [R1+0x8e0] ;  /* 0x0008e00001ac7983 */ /* 0x000f280000300a00 */
[----:B------:R0:W-:Y:S04]  /*4e9b0*/  @P1 STG.E.U8 desc[UR32][R174.64], R164 ;  /* 0x000000a4ae001986 */ /* 0x0001e8000c101120 */
[----:B0-----:R-:W4:Y:S01]  /*4e9c0*/  LDL.LU.64 R174, [R1+0x8d8] ;  /* 0x0008d80001ae7983 */ /* 0x001f220000300a00 */
[----:B--2---:R-:W-:-:S05]  /*4e9d0*/  PRMT R164, R162, 0x7770, RZ ;  /* 0x00007770a2a47816 */ /* 0x004fca00000000ff */
[----:B------:R0:W-:Y:S04]  /*4e9e0*/  @P2 STG.E.U8 desc[UR32][R176.64], R164 ;  /* 0x000000a4b0002986 */ /* 0x0001e8000c101120 */
[----:B0-----:R-:W2:Y:S01]  /*4e9f0*/  LDL.LU.64 R176, [R1+0x8d0] ;  /* 0x0008d00001b07983 */ /* 0x001ea20000300a00 */
[----:B------:R-:W-:-:S05]  /*4ea00*/  PRMT R164, R162, 0x7771, RZ ;  /* 0x00007771a2a47816 */ /* 0x000fca00000000ff */
[----:B------:R0:W-:Y:S04]  /*4ea10*/  @P3 STG.E.U8 desc[UR32][R178.64], R164 ;  /* 0x000000a4b2003986 */ /* 0x0001e8000c101120 */
[----:B0-----:R-:W2:Y:S01]  /*4ea20*/  LDL.LU.64 R178, [R1+0x8c8] ;  /* 0x0008c80001b27983 */ /* 0x001ea20000300a00 */
[----:B------:R-:W-:-:S13]  /*4ea30*/  LOP3.LUT P4, RZ, R7, 0x2000000, RZ, 0xc0, !PT ;  /* 0x0200000007ff7812 */ /* 0x000fda000788c0ff */
        /* <DEDUP_REMOVED lines=17> */
[C---:B------:R-:W-:Y:S02]  /*4eb50*/  LOP3.LUT P0, RZ, R7.reuse, 0x2000, RZ, 0xc0, !PT ;  /* 0x0000200007ff7812 */ /* 0x040fe4000780c0ff */
[----:B------:R-:W-:Y:S02]  /*4eb60*/  LOP3.LUT R2, R2, 0xfffffbff, RZ, 0xc0, !PT ;  /* 0xfffffbff02027812 */ /* 0x000fe400078ec0ff */
[----:B------:R-:W-:Y:S02]  /*4eb70*/  LOP3.LUT P1, RZ, R7, 0x4000, RZ, 0xc0, !PT ;  /* 0x0000400007ff7812 */ /* 0x000fe4000782c0ff */
[----:B------:R-:W-:-:S05]  /*4eb80*/  PRMT R164, R163, 0x7770, RZ ;  /* 0x00007770a3a47816 */ /* 0x000fca00000000ff */
[----:B------:R-:W-:Y:S02]  /*4eb90*/  @P4 LOP3.LUT R2, R2, 0x400, RZ, 0xfc, !PT ;  /* 0x0000040002024812 */ /* 0x000fe400078efcff */
[C---:B------:R-:W-:Y:S02]  /*4eba0*/  LOP3.LUT P4, RZ, R7.reuse, 0x40000, RZ, 0xc0, !PT ;  /* 0x0004000007ff7812 */ /* 0x040fe4000788c0ff */
[C---:B------:R-:W-:Y:S02]  /*4ebb0*/  LOP3.LUT P2, RZ, R7.reuse, 0x8000, RZ, 0xc0, !PT ;  /* 0x0000800007ff7812 */ /* 0x040fe4000784c0ff */
[----:B------:R-:W-:Y:S02]  /*4ebc0*/  LOP3.LUT P3, RZ, R7, 0x10000, RZ, 0xc0, !PT ;  /* 0x0001000007ff7812 */ /* 0x000fe4000786c0ff */
[----:B------:R-:W-:-:S07]  /*4ebd0*/  LOP3.LUT R2, R2, 0xfffff7ff, RZ, 0xc0, !PT ;  /* 0xfffff7ff02027812 */ /* 0x000fce00078ec0ff */
[----:B------:R-:W-:Y:S02]  /*4ebe0*/  @P4 LOP3.LUT R2, R2, 0x800, RZ, 0xfc, !PT ;  /* 0x0000080002024812 */ /* 0x000fe400078efcff */
[----:B------:R-:W-:Y:S01]  /*4ebf0*/  LOP3.LUT P4, RZ, R7, 0x20000, RZ, 0xc0, !PT ;  /* 0x0002000007ff7812 */ /* 0x000fe2000788c0ff */
[----:B---3--:R0:W-:Y:S02]  /*4ec00*/  @P0 STG.E.U8 desc[UR32][R166.64], R164 ;  /* 0x000000a4a6000986 */ /* 0x0081e4000c101120 */
[----:B0-----:R-:W-:-:S05]  /*4ec10*/  PRMT R164, R163, 0x7771, RZ ;  /* 0x00007771a3a47816 */ /* 0x001fca00000000ff */
[----:B----4-:R0:W-:Y:S02]  /*4ec20*/  @P1 STG.E.U8 desc[UR32][R168.64], R164 ;  /* 0x000000a4a8001986 */ /* 0x0101e4000c101120 */
[C---:B0-----:R-:W-:Y:S02]  /*4ec30*/  PRMT R164, R160.reuse, 0x7772, RZ ;  /* 0x00007772a0a47816 */ /* 0x041fe400000000ff */
[----:B------:R-:W-:-:S03]  /*4ec40*/  PRMT R160, R160, 0x7773, RZ ;  /* 0x00007773a0a07816 */ /* 0x000fc600000000ff */
[----:B------:R0:W-:Y:S04]  /*4ec50*/  @P2 STG.E.U8 desc[UR32][R170.64], R164 ;  /* 0x000000a4aa002986 */ /* 0x0001e8000c101120 */
[----:B0-----:R-:W3:Y:S04]  /*4ec60*/  LDL.LU.64 R164, [R1+0x8a8] ;  /* 0x0008a80001a47983 */ /* 0x001ee80000300a00 */
[----:B------:R-:W4:Y:S04]  /*4ec70*/  LDL.LU.64 R166, [R1+0x8a0] ;  /* 0x0008a00001a67983 */ /* 0x000f280000300a00 */
[----:B------:R0:W-:Y:S04]  /*4ec80*/  @P3 STG.E.U8 desc[UR32][R172.64], R160 ;  /* 0x000000a0ac003986 */ /* 0x0001e8000c101120 */
[----:B------:R-:W4:Y:S04]  /*4ec90*/  LDL.LU.64 R168, [R1+0x890] ;  /* 0x0008900001a87983 */ /* 0x000f280000300a00 */
[----:B------:R-:W4:Y:S01]  /*4eca0*/  LDL.LU.64 R170, [R1+0x888] ;  /* 0x0008880001aa7983 */ /* 0x000f220000300a00 */
[----:B0-----:R-:W-:-:S03]  /*4ecb0*/  PRMT R160, R161, 0x7772, RZ ;  /* 0x00007772a1a07816 */ /* 0x001fc600000000ff */
[----:B------:R-:W4:Y:S04]  /*4ecc0*/  LDL.LU.64 R172, [R1+0x880] ;  /* 0x0008800001ac7983 */ /* 0x000f280000300a00 */
[----:B------:R0:W-:Y:S01]  /*4ecd0*/  @P4 STG.E.U8 desc[UR32][R174.64], R160 ;  /* 0x000000a0ae004986 */ /* 0x0001e2000c101120 */
[----:B------:R-:W-:Y:S02]  /*4ece0*/  LOP3.LUT P4, RZ, R2, 0x800, RZ, 0xc0, !PT ;  /* 0x0000080002ff7812 */ /* 0x000fe4000788c0ff */
[----:B------:R-:W-:Y:S02]  /*4ecf0*/  PRMT R161, R161, 0x7773, RZ ;  /* 0x00007773a1a17816 */ /* 0x000fe400000000ff */
[----:B0-----:R-:W-:Y:S01]  /*4ed00*/  PRMT R160, R162, 0x7772, RZ ;  /* 0x00007772a2a07816 */ /* 0x001fe200000000ff */
[----:B------:R-:W4:Y:S08]  /*4ed10*/  LDL.LU.64 R174, [R1+0x878] ;  /* 0x0008780001ae7983 */ /* 0x000f300000300a00 */
[----:B--2---:R0:W-:Y:S01]  /*4ed20*/  @P4 STG.E.U8 desc[UR32][R176.64], R161 ;  /* 0x000000a1b0004986 */ /* 0x0041e2000c101120 */
[----:B------:R-:W-:-:S03]  /*4ed30*/  LOP3.LUT P4, RZ, R2, 0x400, RZ, 0xc0, !PT ;  /* 0x0000040002ff7812 */ /* 0x000fc6000788c0ff */
[----:B0-----:R-:W2:Y:S10]  /*4ed40*/  LDL.LU.64 R176, [R1+0x870] ;  /* 0x0008700001b07983 */ /* 0x001eb40000300a00 */
[----:B------:R0:W-:Y:S04]  /*4ed50*/  @P4 STG.E.U8 desc[UR32][R178.64], R160 ;  /* 0x000000a0b2004986 */ /* 0x0001e8000c101120 */
[----:B0-----:R-:W3:Y:S01]  /*4ed60*/  LDL.LU.64 R160, [R1+0x8c0] ;  /* 0x0008c00001a07983 */ /* 0x001ee20000300a00 */
[----:B------:R-:W-:-:S02]  /*4ed70*/  LOP3.LUT P4, RZ, R2, 0x200, RZ, 0xc0, !PT ;  /* 0x0000020002ff7812 */ /* 0x000fc4000788c0ff */
[----:B------:R-:W-:Y:S01]  /*4ed80*/  PRMT R162, R162, 0x7773, RZ ;  /* 0x00007773a2a27816 */ /* 0x000fe200000000ff */
[----:B------:R-:W2:Y:S10]  /*4ed90*/  LDL.LU.64 R178, [R1+0x868] ;  /* 0x0008680001b27983 */ /* 0x000eb40000300a00 */
[----:B---3--:R0:W-:Y:S01]  /*4eda0*/  @P4 STG.E.U8 desc[UR32][R160.64], R162 ;  /* 0x000000a2a0004986 */ /* 0x0081e2000c101120 */
[----:B------:R-:W-:-:S02]  /*4edb0*/  LOP3.LUT P4, RZ, R2, 0x100, RZ, 0xc0, !PT ;  /* 0x0000010002ff7812 */ /* 0x000fc4000788c0ff */
[----:B0-----:R-:W-:-:S11]  /*4edc0*/  PRMT R160, R163, 0x7772, RZ ;  /* 0x00007772a3a07816 */ /* 0x001fd600000000ff */
[----:B------:R0:W-:Y:S04]  /*4edd0*/  @P4 STG.E.U8 desc[UR32][R156.64], R160 ;  /* 0x000000a09c004986 */ /* 0x0001e8000c101120 */
[----:B0-----:R-:W3:Y:S01]  /*4ede0*/  LDL.LU.64 R156, [R1+0x11f0] ;  /* 0x0011f000019c7983 */ /* 0x001ee20000300a00 */
[----:B------:R-:W-:Y:S02]  /*4edf0*/  LOP3.LUT P4, RZ, R2, 0x80, RZ, 0xc0, !PT ;  /* 0x0000008002ff7812 */ /* 0x000fe4000788c0ff */
[----:B------:R-:W-:-:S11]  /*4ee00*/  PRMT R163, R163, 0x7773, RZ ;  /* 0x00007773a3a37816 */ /* 0x000fd600000000ff */
[----:B------:R0:W-:Y:S04]  /*4ee10*/  @P4 STG.E.U8 desc[UR32][R158.64], R163 ;  /* 0x000000a39e004986 */ /* 0x0001e8000c101120 */
[----:B0-----:R-:W2:Y:S01]  /*4ee20*/  LDL.LU.64 R158, [R1+0x11e8] ;  /* 0x0011e800019e7983 */ /* 0x001ea20000300a00 */
[----:B------:R-:W-:Y:S02]  /*4ee30*/  LOP3.LUT P4, RZ, R2, 0x40, RZ, 0xc0, !PT ;  /* 0x0000004002ff7812 */ /* 0x000fe4000788c0ff */
[C---:B------:R-:W-:Y:S02]  /*4ee40*/  LOP3.LUT P5, RZ, R7.reuse, 0x4000000, RZ, 0xc0, !PT ;  /* 0x0400000007ff7812 */ /* 0x040fe400078ac0ff */
[C---:B------:R-:W-:Y:S02]  /*4ee50*/  LOP3.LUT P6, RZ, R7.reuse, 0x8000000, RZ, 0xc0, !PT ;  /* 0x0800000007ff7812 */ /* 0x040fe400078cc0ff */
[----:B------:R-:W-:-:S02]  /*4ee60*/  LOP3.LUT P0, RZ, R7, 0x10000000, RZ, 0xc0, !PT ;  /* 0x1000000007ff7812 */ /* 0x000fc4000780c0ff */
[----:B------:R-:W-:Y:S02]  /*4ee70*/  LOP3.LUT P1, RZ, R7, 0x20000000, RZ, 0xc0, !PT ;  /* 0x2000000007ff7812 */ /* 0x000fe4000782c0ff */
[----:B---3--:R-:W-:-:S05]  /*4ee80*/  PRMT R160, R156, 0x7770, RZ ;  /* 0x000077709ca07816 */ /* 0x008fca00000000ff */
[----:B------:R0:W-:Y:S01]  /*4ee90*/  @P4 STG.E.U8 desc[UR32][R164.64], R160 ;  /* 0x000000a0a4004986 */ /* 0x0001e2000c101120 */
[----:B------:R-:W-:Y:S02]  /*4eea0*/  LOP3.LUT P4, RZ, R2, 0x20, RZ, 0xc0, !PT ;  /* 0x0000002002ff7812 */ /* 0x000fe4000788c0ff */
[----:B0-----:R-:W-:-:S11]  /*4eeb0*/  PRMT R160, R156, 0x7771, RZ ;  /* 0x000077719ca07816 */ /* 0x001fd600000000ff */
[----:B----4-:R0:W-:Y:S01]  /*4eec0*/  @P4 STG.E.U8 desc[UR32][R166.64], R160 ;  /* 0x000000a0a6004986 */ /* 0x0101e2000c101120 */
[----:B------:R-:W-:Y:S02]  /*4eed0*/  LOP3.LUT P4, RZ, R2, 0x10, RZ, 0xc0, !PT ;  /* 0x0000001002ff7812 */ /* 0x000fe4000788c0ff */
[----:B0-----:R-:W-:-:S11]  /*4eee0*/  PRMT R160, R157, 0x7770, RZ ;  /* 0x000077709da07816 */ /* 0x001fd600000000ff */
[----:B------:R0:W-:Y:S04]  /*4eef0*/  @P4 STG.E.U8 desc[UR32][R8.64], R160 ;  /* 0x000000a008004986 */ /* 0x0001e8000c101120 */
[----:B0-----:R-:W3:Y:S01]  /*4ef00*/  LDL.LU.64 R8, [R1+0x11e0] ;  /* 0x0011e00001087983 */ /* 0x001ee20000300a00 */
[----:B------:R-:W-:-:S05]  /*4ef10*/  PRMT R160, R157, 0x7771, RZ ;  /* 0x000077719da07816 */ /* 0x000fca00000000ff */
[----:B------:R2:W-:Y:S02]  /*4ef20*/  @P5 STG.E.U8 desc[UR32][R168.64], R160 ;  /* 0x000000a0a8005986 */ /* 0x0005e4000c101120 */
[C---:B--2---:R-:W-:Y:S02]  /*4ef30*/  PRMT R160, R158.reuse, 0x7770, RZ ;  /* 0x000077709ea07816 */ /* 0x044fe400000000ff */
[----:B------:R-:W2:Y:S04]  /*4ef40*/  LDL.LU.64 R168, [R1+0x860] ;  /* 0x0008600001a87983 */ /* 0x000ea80000300a00 */
[----:B------:R0:W-:Y:S02]  /*4ef50*/  @P6 STG.E.U8 desc[UR32][R170.64], R160 ;  /* 0x000000a0aa006986 */ /* 0x0001e4000c101120 */
[----:B0-----:R-:W-:-:S02]  /*4ef60*/  PRMT R160, R158, 0x7771, RZ ;  /* 0x000077719ea07816 */ /* 0x001fc400000000ff */
[----:B------:R-:W4:Y:S04]  /*4ef70*/  LDL.LU.64 R170, [R1+0x858] ;  /* 0x0008580001aa7983 */ /* 0x000f280000300a00 */
[----:B------:R0:W-:Y:S02]  /*4ef80*/  @P0 STG.E.U8 desc[UR32][R172.64], R160 ;  /* 0x000000a0ac000986 */ /* 0x0001e4000c101120 */
[----:B0-----:R-:W-:Y:S02]  /*4ef90*/  PRMT R160, R159, 0x7770, RZ ;  /* 0x000077709fa07816 */ /* 0x001fe400000000ff */
[----:B------:R-:W4:Y:S04]  /*4efa0*/  LDL.LU.64 R172, [R1+0x850] ;  /* 0x0008500001ac7983 */ /* 0x000f280000300a00 */
[----:B------:R0:W-:Y:S04]  /*4efb0*/  @P1 STG.E.U8 desc[UR32][R174.64], R160 ;  /* 0x000000a0ae001986 */ /* 0x0001e8000c101120 */
[----:B0-----:R-:W4:Y:S01]  /*4efc0*/  LDL.LU.64 R174, [R1+0x848] ;  /* 0x0008480001ae7983 */ /* 0x001f220000300a00 */
[----:B------:R-:W-:-:S02]  /*4efd0*/  LOP3.LUT R6, R6, 0xefffffff, RZ, 0xc0, !PT ;  /* 0xefffffff06067812 */ /* 0x000fc400078ec0ff */
[----:B------:R-:W-:Y:S02]  /*4efe0*/  LOP3.LUT R2, R2, 0xfffffffe, RZ, 0xc0, !PT ;  /* 0xfffffffe02027812 */ /* 0x000fe400078ec0ff */
[----:B------:R-:W-:Y:S02]  /*4eff0*/  LOP3.LUT P2, RZ, R7, 0x40000000, RZ, 0xc0, !PT ;  /* 0x4000000007ff7812 */ /* 0x000fe4000784c0ff */
[----:B------:R-:W-:Y:S02]  /*4f000*/  PRMT R160, R159, 0x7771, RZ ;  /* 0x000077719fa07816 */ /* 0x000fe400000000ff */
[----:B------:R-:W-:-:S09]  /*4f010*/  LOP3.LUT P3, RZ, R7, 0x80000000, RZ, 0xc0, !PT ;  /* 0x8000000007ff7812 */ /* 0x000fd2000786c0ff */
[----:B------:R0:W-:Y:S04]  /*4f020*/  @P2 STG.E.U8 desc[UR32][R176.64], R160 ;  /* 0x000000a0b0002986 */ /* 0x0001e8000c101120 */
[----:B0-----:R-:W4:Y:S01]  /*4f030*/  LDL.LU.64 R176, [R1+0x838] ;  /* 0x0008380001b07983 */ /* 0x001f220000300a00 */
[----:B------:R-:W-:-:S05]  /*4f040*/  PRMT R160, R156, 0x7772, RZ ;  /* 0x000077729ca07816 */ /* 0x000fca00000000ff */
[----:B------:R0:W-:Y:S04]  /*4f050*/  @P3 STG.E.U8 desc[UR32][R178.64], R160 ;  /* 0x000000a0b2003986 */ /* 0x0001e8000c101120 */
[----:B0-----:R-:W4:Y:S01]  /*4f060*/  LDL.LU.64 R178, [R1+0x830] ;  /* 0x0008300001b27983 */ /* 0x001f220000300a00 */
[----:B------:R-:W-:-:S03]  /*4f070*/  PRMT R156, R156, 0x7773, RZ ;  /* 0x000077739c9c7816 */ /* 0x000fc600000000ff */
[----:B------:R-:W4:Y:S04]  /*4f080*/  LDL.LU.64 R160, [R1+0x818] ;  /* 0x0008180001a07983 */ /* 0x000f280000300a00 */
[----:B------:R-:W4:Y:S04]  /*4f090*/  LDL.LU.64 R162, [R1+0x810] ;  /* 0x0008100001a27983 */ /* 0x000f280000300a00 */
[----:B------:R-:W4:Y:S04]  /*4f0a0*/  LDL.LU.64 R164, [R1+0x808] ;  /* 0x0008080001a47983 */ /* 0x000f280000300a00 */
[----:B------:R-:W4:Y:S01]  /*4f0b0*/  LDL.LU.64 R166, [R1+0x800] ;  /* 0x0008000001a67983 */ /* 0x000f220000300a00 */
[----:B---3--:R-:W-:-:S13]  /*4f0c0*/  LOP3.LUT P4, RZ, R8, 0x1000, RZ, 0xc0, !PT ;  /* 0x0000100008ff7812 */ /* 0x008fda000788c0ff */
        /* <DEDUP_REMOVED lines=10> */
[----:B------:R-:W-:-:S13]  /*4f170*/  LOP3.LUT P4, RZ, R8, 0x100, RZ, 0xc0, !PT ;  /* 0x0000010008ff7812 */ /* 0x000fda000788c0ff */
        /* <DEDUP_REMOVED lines=8> */
[C---:B------:R-:W-:Y:S02]  /*4f200*/  LOP3.LUT P4, RZ, R8.reuse, 0x20, RZ, 0xc0, !PT ;  /* 0x0000002008ff7812 */ /* 0x040fe4000788c0ff */
[----:B------:R-:W-:Y:S02]  /*4f210*/  LOP3.LUT P1, RZ, R8, 0x2, RZ, 0xc0, !PT ;  /* 0x0000000208ff7812 */ /* 0x000fe4000782c0ff */
[----:B------:R-:W-:Y:S02]  /*4f220*/  LOP3.LUT R2, R2, 0xfffffff7, RZ, 0xc0, !PT ;  /* 0xfffffff702027812 */ /* 0x000fe400078ec0ff */
[C---:B------:R-:W-:Y:S01]  /*4f230*/  LOP3.LUT P2, RZ, R8.reuse, 0x4, RZ, 0xc0, !PT ;  /* 0x0000000408ff7812 */ /* 0x040fe2000784c0ff */
[----:B--2---:R0:W-:Y:S01]  /*4f240*/  @P0 STG.E.U8 desc[UR32][R168.64], R156 ;  /* 0x0000009ca8000986 */ /* 0x0041e2000c101120 */
[----:B------:R-:W-:-:S05]  /*4f250*/  LOP3.LUT P3, RZ, R8, 0x8, RZ, 0xc0, !PT ;  /* 0x0000000808ff7812 */ /* 0x000fca000786c0ff */
[----:B------:R-:W-:Y:S02]  /*4f260*/  @P4 LOP3.LUT R2, R2, 0x8, RZ, 0xfc, !PT ;  /* 0x0000000802024812 */ /* 0x000fe400078efcff */
[----:B------:R-:W-:Y:S02]  /*4f270*/  LOP3.LUT P4, RZ, R8, 0x10, RZ, 0xc0, !PT ;  /* 0x0000001008ff7812 */ /* 0x000fe4000788c0ff */
[C---:B0-----:R-:W-:Y:S02]  /*4f280*/  PRMT R156, R157.reuse, 0x7772, RZ ;  /* 0x000077729d9c7816 */ /* 0x041fe400000000ff */
[----:B------:R-:W-:-:S03]  /*4f290*/  PRMT R157, R157, 0x7773, RZ ;  /* 0x000077739d9d7816 */ /* 0x000fc600000000ff */
[----:B----4-:R0:W-:Y:S04]  /*4f2a0*/  @P1 STG.E.U8 desc[UR32][R170.64], R156 ;  /* 0x0000009caa001986 */ /* 0x0101e8000c101120 */
[----:B------:R-:W-:Y:S01]  /*4f2b0*/  @P2 STG.E.U8 desc[UR32][R172.64], R157 ;  /* 0x0000009dac002986 */ /* 0x000fe2000c101120 */
[C---:B0-----:R-:W-:Y:S02]  /*4f2c0*/  PRMT R156, R158.reuse, 0x7772, RZ ;  /* 0x000077729e9c7816 */ /* 0x041fe400000000ff */
[----:B------:R-:W-:-:S03]  /*4f2d0*/  PRMT R158, R158, 0x7773, RZ ;  /* 0x000077739e9e7816 */ /* 0x000fc600000000ff */
[----:B------:R-:W-:Y:S04]  /*4f2e0*/  @P3 STG.E.U8 desc[UR32][R174.64], R156 ;  /* 0x0000009cae003986 */ /* 0x000fe8000c101120 */
[----:B------:R0:W-:Y:S04]  /*4f2f0*/  @P4 STG.E.U8 desc[UR32][R152.64], R158 ;  /* 0x0000009e98004986 */ /* 0x0001e8000c101120 */
[----:B0-----:R-:W2:Y:S01]  /*4f300*/  LDL.LU.64 R152, [R1+0x11d8] ;  /* 0x0011d80001987983 */ /* 0x001ea20000300a00 */
[----:B------:R-:W-:Y:S02]  /*4f310*/  LOP3.LUT P4, RZ, R2, 0x8, RZ, 0xc0, !PT ;  /* 0x0000000802ff7812 */ /* 0x000fe4000788c0ff */
[C---:B------:R-:W-:Y:S01]  /*4f320*/  PRMT R156, R159.reuse, 0x7772, RZ ;  /* 0x000077729f9c7816 */ /* 0x040fe200000000ff */
[----:B------:R-:W3:Y:S01]  /*4f330*/  LDL.LU.64 R168, [R1+0x7f8] ;  /* 0x0007f80001a87983 */ /* 0x000ee20000300a00 */
[----:B------:R-:W-:-:S03]  /*4f340*/  PRMT R159, R159, 0x7773, RZ ;  /* 0x000077739f9f7816 */ /* 0x000fc600000000ff */
[----:B------:R-:W4:Y:S04]  /*4f350*/  LDL.LU.64 R170, [R1+0x7f0] ;  /* 0x0007f00001aa7983 */ /* 0x000f280000300a00 */
[----:B------:R-:W4:Y:S04]  /*4f360*/  LDL.LU.64 R172, [R1+0x7e8] ;  /* 0x0007e80001ac7983 */ /* 0x000f280000300a00 */
[----:B------:R0:W-:Y:S01]  /*4f370*/  @P4 STG.E.U8 desc[UR32][R176.64], R156 ;  /* 0x0000009cb0004986 */ /* 0x0001e2000c101120 */
[----:B------:R-:W-:-:S03]  /*4f380*/  LOP3.LUT P4, RZ, R2, 0x4, RZ, 0xc0, !PT ;  /* 0x0000000402ff7812 */ /* 0x000fc6000788c0ff */
[----:B------:R-:W4:Y:S04]  /*4f390*/  LDL.LU.64 R174, [R1+0x7e0] ;  /* 0x0007e00001ae7983 */ /* 0x000f280000300a00 */
[----:B0-----:R-:W4:Y:S06]  /*4f3a0*/  LDL.LU.64 R176, [R1+0x7d8] ;  /* 0x0007d80001b07983 */ /* 0x001f2c0000300a00 */
[----:B------:R0:W-:Y:S04]  /*4f3b0*/  @P4 STG.E.U8 desc[UR32][R178.64], R159 ;  /* 0x0000009fb2004986 */ /* 0x0001e8000c101120 */
[----:B0-----:R-:W3:Y:S01]  /*4f3c0*/  LDL.LU.64 R158, [R1+0x820] ;  /* 0x00082000019e7983 */ /* 0x001ee20000300a00 */
[----:B------:R-:W-:-:S03]  /*4f3d0*/  LOP3.LUT P4, RZ, R2, 0x2, RZ, 0xc0, !PT ;  /* 0x0000000202ff7812 */ /* 0x000fc6000788c0ff */
[----:B------:R-:W4:Y:S01]  /*4f3e0*/  LDL.LU.64 R178, [R1+0x7d0] ;  /* 0x0007d00001b27983 */ /* 0x000f220000300a00 */
[----:B--2---:R-:W-:-:S09]  /*4f3f0*/  PRMT R156, R152, 0x7770, RZ ;  /* 0x00007770989c7816 */ /* 0x004fd200000000ff */
[----:B------:R0:W-:Y:S04]  /*4f400*/  @P4 STG.E.U8 desc[UR32][R154.64], R156 ;  /* 0x0000009c9a004986 */ /* 0x0001e8000c101120 */
[----:B0-----:R-:W2:Y:S01]  /*4f410*/  LDL.LU.64 R154, [R1+0x11d0] ;  /* 0x0011d000019a7983 */ /* 0x001ea20000300a00 */
[----:B------:R-:W-:Y:S02]  /*4f420*/  LOP3.LUT P4, RZ, R2, 0x1, RZ, 0xc0, !PT ;  /* 0x0000000102ff7812 */ /* 0x000fe4000788c0ff */
[----:B------:R-:W-:-:S11]  /*4f430*/  PRMT R2, R152, 0x7771, RZ ;  /* 0x0000777198027816 */ /* 0x000fd600000000ff */
[----:B---3--:R0:W-:Y:S01]  /*4f440*/  @P4 STG.E.U8 desc[UR32][R158.64], R2 ;  /* 0x000000029e004986 */ /* 0x0081e2000c101120 */
[----:B------:R-:W-:Y:S02]  /*4f450*/  LOP3.LUT P4, RZ, R6, 0x80000000, RZ, 0xc0, !PT ;  /* 0x8000000006ff7812 */ /* 0x000fe4000788c0ff */
[----:B0-----:R-:W-:-:S11]  /*4f460*/  PRMT R2, R153, 0x7770, RZ ;  /* 0x0000777099027816 */ /* 0x001fd600000000ff */
[----:B------:R0:W-:Y:S01]  /*4f470*/  @P4 STG.E.U8 desc[UR32][R160.64], R2 ;  /* 0x00000002a0004986 */ /* 0x0001e2000c101120 */
[----:B------:R-:W-:Y:S02]  /*4f480*/  LOP3.LUT P4, RZ, R6, 0x40000000, RZ, 0xc0, !PT ;  /* 0x4000000006ff7812 */ /* 0x000fe4000788c0ff */
[----:B0-----:R-:W-:-:S11]  /*4f490*/  PRMT R2, R153, 0x7771, RZ ;  /* 0x0000777199027816 */ /* 0x001fd600000000ff */
[----:B------:R2:W-:Y:S01]  /*4f4a0*/  @P4 STG.E.U8 desc[UR32][R162.64], R2 ;  /* 0x00000002a2004986 */ /* 0x0005e2000c101120 */
[----:B------:R-:W-:Y:S02]  /*4f4b0*/  LOP3.LUT P4, RZ, R6, 0x20000000, RZ, 0xc0, !PT ;  /* 0x2000000006ff7812 */ /* 0x000fe4000788c0ff */
[C---:B------:R-:W-:Y:S02]  /*4f4c0*/  LOP3.LUT P5, RZ, R8.reuse, 0x2000, RZ, 0xc0, !PT ;  /* 0x0000200008ff7812 */ /* 0x040fe400078ac0ff */
[C---:B------:R-:W-:Y:S02]  /*4f4d0*/  LOP3.LUT P6, RZ, R8.reuse, 0x4000, RZ, 0xc0, !PT ;  /* 0x0000400008ff7812 */ /* 0x040fe400078cc0ff */
[----:B------:R-:W-:Y:S02]  /*4f4e0*/  LOP3.LUT P0, RZ, R8, 0x8000, RZ, 0xc0, !PT ;  /* 0x0000800008ff7812 */ /* 0x000fe4000780c0ff */
[----:B--2---:R-:W-:-:S05]  /*4f4f0*/  PRMT R2, R154, 0x7770, RZ ;  /* 0x000077709a027816 */ /* 0x004fca00000000ff */
[----:B------:R0:W-:Y:S01]  /*4f500*/  @P4 STG.E.U8 desc[UR32][R164.64], R2 ;  /* 0x00000002a4004986 */ /* 0x0001e2000c101120 */
[----:B------:R-:W-:Y:S02]  /*4f510*/  LOP3.LUT P4, RZ, R6, 0x10000000, RZ, 0xc0, !PT ;  /* 0x1000000006ff7812 */ /* 0x000fe4000788c0ff */
[----:B0-----:R-:W-:-:S11]  /*4f520*/  PRMT R2, R154, 0x7771, RZ ;  /* 0x000077719a027816 */ /* 0x001fd600000000ff */
[----:B------:R0:W-:Y:S02]  /*4f530*/  @P4 STG.E.U8 desc[UR32][R166.64], R2 ;  /* 0x00000002a6004986 */ /* 0x0001e4000c101120 */
[----:B0-----:R-:W-:-:S05]  /*4f540*/  PRMT R2, R155, 0x7770, RZ ;  /* 0x000077709b027816 */ /* 0x001fca00000000ff */
[----:B------:R0:W-:Y:S02]  /*4f550*/  @P5 STG.E.U8 desc[UR32][R168.64], R2 ;  /* 0x00000002a8005986 */ /* 0x0001e4000c101120 */
[----:B0-----:R-:W-:-:S05]  /*4f560*/  PRMT R2, R155, 0x7771, RZ ;  /* 0x000077719b027816 */ /* 0x001fca00000000ff */
[----:B----4-:R0:W-:Y:S02]  /*4f570*/  @P6 STG.E.U8 desc[UR32][R170.64], R2 ;  /* 0x00000002aa006986 */ /* 0x0101e4000c101120 */
[----:B0-----:R-:W-:-:S05]  /*4f580*/  PRMT R2, R152, 0x7772, RZ ;  /* 0x0000777298027816 */ /* 0x001fca00000000ff */
[----:B------:R0:W-:Y:S04]  /*4f590*/  @P0 STG.E.U8 desc[UR32][R172.64], R2 ;  /* 0x00000002ac000986 */ /* 0x0001e8000c101120 */
[----:B0-----:R-:W2:Y:S01]  /*4f5a0*/  LDL.LU.64 R172, [R1+0x7c8] ;  /* 0x0007c80001ac7983 */ /* 0x001ea20000300a00 */
[C---:B------:R-:W-:Y:S02]  /*4f5b0*/  LOP3.LUT P1, RZ, R8.reuse, 0x10000, RZ, 0xc0, !PT ;  /* 0x0001000008ff7812 */ /* 0x040fe4000782c0ff */
[----:B------:R-:W-:Y:S02]  /*4f5c0*/  LOP3.LUT P2, RZ, R8, 0x20000, RZ, 0xc0, !PT ;  /* 0x0002000008ff7812 */ /* 0x000fe4000784c0ff */
[----:B------:R-:W-:Y:S02]  /*4f5d0*/  PRMT R152, R152, 0x7773, RZ ;  /* 0x0000777398987816 */ /* 0x000fe400000000ff */
[----:B------:R-:W-:-:S02]  /*4f5e0*/  LOP3.LUT P3, RZ, R8, 0x40000, RZ, 0xc0, !PT ;  /* 0x0004000008ff7812 */ /* 0x000fc4000786c0ff */
[----:B------:R-:W-:Y:S02]  /*4f5f0*/  LOP3.LUT P0, RZ, R8, 0x80000, RZ, 0xc0, !PT ;  /* 0x0008000008ff7812 */ /* 0x000fe4000780c0ff */
[----:B------:R-:W-:-:S03]  /*4f600*/  PRMT R2, R153, 0x7772, RZ ;  /* 0x0000777299027816 */ /* 0x000fc600000000ff */
[----:B------:R0:W-:Y:S01]  /*4f610*/  @P1 STG.E.U8 desc[UR32][R174.64], R152 ;  /* 0x00000098ae001986 */ /* 0x0001e2000c101120 */
[----:B------:R-:W-:Y:S02]  /*4f620*/  LOP3.LUT P1, RZ, R8, 0x100000, RZ, 0xc0, !PT ;  /* 0x0010000008ff7812 */ /* 0x000fe4000782c0ff */
[----:B------:R-:W-:Y:S01]  /*4f630*/  PRMT R153, R153, 0x7773, RZ ;  /* 0x0000777399997816 */ /* 0x000fe200000000ff */
[----:B------:R1:W-:Y:S04]  /*4f640*/  @P2 STG.E.U8 desc[UR32][R176.64], R2 ;  /* 0x00000002b0002986 */ /* 0x0003e8000c101120 */
[----:B------:R3:W-:Y:S04]  /*4f650*/  @P3 STG.E.U8 desc[UR32][R178.64], R153 ;  /* 0x00000099b2003986 */ /* 0x0007e8000c101120 */
[----:B0-----:R-:W4:Y:S01]  /*4f660*/  LDL.LU.64 R174, [R1+0x7b8] ;  /* 0x0007b80001ae7983 */ /* 0x001f220000300a00 */
[----:B-1----:R-:W-:-:S03]  /*4f670*/  PRMT R2, R154, 0x7772, RZ ;  /* 0x000077729a027816 */ /* 0x002fc600000000ff */
[----:B------:R-:W4:Y:S01]  /*4f680*/  LDL.LU.64 R176, [R1+0x7b0] ;  /* 0x0007b00001b07983 */ /* 0x000f220000300a00 */
[----:B------:R-:W-:-:S03]  /*4f690*/  PRMT R154, R154, 0x7773, RZ ;  /* 0x000077739a9a7816 */ /* 0x000fc600000000ff */
[----:B---3--:R-:W3:Y:S04]  /*4f6a0*/  LDL.LU.64 R178, [R1+0x7a0] ;  /* 0x0007a00001b27983 */ /* 0x008ee80000300a00 */
[----:B------:R-:W3:Y:S04]  /*4f6b0*/  LDL.LU.64 R156, [R1+0x798] ;  /* 0x00079800019c7983 */ /* 0x000ee80000300a00 */
[----:B------:R-:W3:Y:S01]  /*4f6c0*/  LDL.LU.64 R158, [R1+0x790] ;  /* 0x00079000019e7983 */ /* 0x000ee20000300a00 */
[----:B------:R-:W-:Y:S02]  /*4f6d0*/  LOP3.LUT P4, RZ, R8, 0x80000000, RZ, 0xc0, !PT ;  /* 0x8000000008ff7812 */ /* 0x000fe4000788c0ff */
[----:B------:R-:W-:-:S11]  /*4f6e0*/  LOP3.LUT R6, R6, 0xffefffff, RZ, 0xc0, !PT ;  /* 0xffefffff06067812 */ /* 0x000fd600078ec0ff */
[----:B------:R-:W-:Y:S02]  /*4f6f0*/  @P4 LOP3.LUT R6, R6, 0x100000, RZ, 0xfc, !PT ;  /* 0x0010000006064812 */ /* 0x000fe400078efcff */
[----:B------:R-:W-:Y:S02]  /*4f700*/  LOP3.LUT P4, RZ, R8, 0x40000000, RZ, 0xc0, !PT ;  /* 0x4000000008ff7812 */ /* 0x000fe4000788c0ff */
[----:B------:R-:W-:-:S11]  /*4f710*/  LOP3.LUT R6, R6, 0xffdfffff, RZ, 0xc0, !PT ;  /* 0xffdfffff06067812 */ /* 0x000fd600078ec0ff */
[----:B------:R-:W-:Y:S02]  /*4f720*/  @P4 LOP3.LUT R6, R6, 0x200000, RZ, 0xfc, !PT ;  /* 0x0020000006064812 */ /* 0x000fe400078efcff */
[----:B------:R-:W-:Y:S02]  /*4f730*/  LOP3.LUT P4, RZ, R8, 0x20000000, RZ, 0xc0, !PT ;  /* 0x2000000008ff7812 */ /* 0x000fe4000788c0ff */
[----:B------:R-:W-:Y:S01]  /*4f740*/  LOP3.LUT R6, R6, 0xffbfffff, RZ, 0xc0, !PT ;  /* 0xffbfffff06067812 */ /* 0x000fe200078ec0ff */
[----:B--2---:R-:W-:Y:S04]  /*4f750*/  @P0 STG.E.U8 desc[UR32][R172.64], R2 ;  /* 0x00000002ac000986 */ /* 0x004fe8000c101120 */
[----:B------:R0:W-:Y:S04]  /*4f760*/  @P1 STG.E.U8 desc[UR32][R148.64], R154 ;  /* 0x0000009a94001986 */ /* 0x0001e8000c101120 */
[----:B0-----:R-:W2:Y:S02]  /*4f770*/  LDL.LU.64 R148, [R1+0x11c8] ;  /* 0x0011c80001947983 */ /* 0x001ea40000300a00 */
[----:B------:R-:W-:-:S02]  /*4f780*/  @P4 LOP3.LUT R6, R6, 0x400000, RZ, 0xfc, !PT ;  /* 0x0040000006064812 */ /* 0x000fc400078efcff */
[----:B------:R-:W-:Y:S01]  /*4f790*/  LOP3.LUT P4, RZ, R8, 0x10000000, RZ, 0xc0, !PT ;  /* 0x1000000008ff7812 */ /* 0x000fe2000788c0ff */
[----:B------:R-:W3:Y:S01]  /*4f7a0*/  LDL.LU.64 R160, [R1+0x788] ;  /* 0x0007880001a07983 */ /* 0x000ee20000300a00 */
[----:B------:R-:W-:Y:S02]  /*4f7b0*/  LOP3.LUT R6, R6, 0xff7fffff, RZ, 0xc0, !PT ;  /* 0xff7fffff06067812 */ /* 0x000fe400078ec0ff */
[C---:B------:R-:W-:Y:S01]  /*4f7c0*/  LOP3.LUT P2, RZ, R8.reuse, 0x200000, RZ, 0xc0, !PT ;  /* 0x0020000008ff7812 */ /* 0x040fe2000784c0ff */
[----:B------:R-:W3:Y:S01]  /*4f7d0*/  LDL.LU.64 R162, [R1+0x780] ;  /* 0x0007800001a27983 */ /* 0x000ee20000300a00 */
[----:B------:R-:W-:Y:S02]  /*4f7e0*/  LOP3.LUT P3, RZ, R8, 0x400000, RZ, 0xc0, !PT ;  /* 0x0040000008ff7812 */ /* 0x000fe4000786c0ff */
[----:B------:R-:W-:Y:S01]  /*4f7f0*/  PRMT R2, R155, 0x7772, RZ ;  /* 0x000077729b027816 */ /* 0x000fe200000000ff */
[----:B------:R-:W3:Y:S04]  /*4f800*/  LDL.LU.64 R164, [R1+0x778] ;  /* 0x0007780001a47983 */ /* 0x000ee80000300a00 */
[----:B------:R-:W-:Y:S01]  /*4f810*/  @P4 LOP3.LUT R6, R6, 0x800000, RZ, 0xfc, !PT ;  /* 0x0080000006064812 */ /* 0x000fe200078efcff */
[----:B------:R-:W3:Y:S01]  /*4f820*/  LDL.LU.64 R166, [R1+0x770] ;  /* 0x0007700001a67983 */ /* 0x000ee20000300a00 */
[----:B------:R-:W-:-:S02]  /*4f830*/  LOP3.LUT P4, RZ, R8, 0x8000000, RZ, 0xc0, !PT ;  /* 0x0800000008ff7812 */ /* 0x000fc4000788c0ff */
[----:B------:R-:W-:Y:S01]  /*4f840*/  LOP3.LUT R6, R6, 0xfeffffff, RZ, 0xc0, !PT ;  /* 0xfeffffff06067812 */ /* 0x000fe200078ec0ff */
[----:B----4-:R2:W-:Y:S01]  /*4f850*/  @P2 STG.E.U8 desc[UR32][R174.64], R2 ;  /* 0x00000002ae002986 */ /* 0x0105e2000c101120 */
[----:B------:R-:W-:-:S03]  /*4f860*/  PRMT R155, R155, 0x7773, RZ ;  /* 0x000077739b9b7816 */ /* 0x000fc600000000ff */
[----:B------:R-:W4:Y:S06]  /*4f870*/  LDL.LU.64 R168, [R1+0x768] ;  /* 0x0007680001a87983 */ /* 0x000f2c0000300a00 */
[----:B------:R-:W-:Y:S01]  /*4f880*/  @P4 LOP3.LUT R6, R6, 0x1000000, RZ, 0xfc, !PT ;  /* 0x0100000006064812 */ /* 0x000fe200078efcff */
[----:B------:R-:W-:Y:S01]  /*4f890*/  @P3 STG.E.U8 desc[UR32][R176.64], R155 ;  /* 0x0000009bb0003986 */ /* 0x000fe2000c101120 */
[----:B------:R-:W-:Y:S02]  /*4f8a0*/  LOP3.LUT P4, RZ, R8, 0x4000000, RZ, 0xc0, !PT ;  /* 0x0400000008ff7812 */ /* 0x000fe4000788c0ff */
        /* <DEDUP_REMOVED lines=10> */
[----:B--2---:R-:W-:-:S11]  /*4f950*/  PRMT R2, R148, 0x7770, RZ ;  /* 0x0000777094027816 */ /* 0x004fd600000000ff */
[----:B------:R0:W-:Y:S04]  /*4f960*/  @P4 STG.E.U8 desc[UR32][R150.64], R2 ;  /* 0x0000000296004986 */ /* 0x0001e8000c101120 */
[----:B0-----:R-:W2:Y:S01]  /*4f970*/  LDL.LU.64 R150, [R1+0x11c0] ;  /* 0x0011c00001967983 */ /* 0x001ea20000300a00 */
[----:B------:R-:W-:-:S03]  /*4f980*/  LOP3.LUT P4, RZ, R6, 0x8000000, RZ, 0xc0, !PT ;  /* 0x0800000006ff7812 */ /* 0x000fc6000788c0ff */
[----:B------:R-:W4:Y:S01]  /*4f990*/  LDL.LU.64 R172, [R1+0x758] ;  /* 0x0007580001ac7983 */ /* 0x000f220000300a00 */
[----:B------:R-:W-:-:S03]  /*4f9a0*/  PRMT R2, R148, 0x7771, RZ ;  /* 0x0000777194027816 */ /* 0x000fc600000000ff */
[----:B------:R-:W4:Y:S04]  /*4f9b0*/  LDL.LU.64 R174, [R1+0x750] ;  /* 0x0007500001ae7983 */ /* 0x000f280000300a00 */
[----:B------:R-:W4:Y:S04]  /*4f9c0*/  LDL.LU.64 R176, [R1+0x748] ;  /* 0x0007480001b07983 */ /* 0x000f280000300a00 */
[----:B---3--:R0:W-:Y:S04]  /*4f9d0*/  @P4 STG.E.U8 desc[UR32][R178.64], R2 ;  /* 0x00000002b2004986 */ /* 0x0081e8000c101120 */
[----:B0-----:R-:W3:Y:S01]  /*4f9e0*/  LDL.LU.64 R178, [R1+0x740] ;  /* 0x0007400001b27983 */ /* 0x001ee20000300a00 */
[----:B------:R-:W-:-:S02]  /*4f9f0*/  LOP3.LUT P4, RZ, R6, 0x4000000, RZ, 0xc0, !PT ;  /* 0x0400000006ff7812 */ /* 0x000fc4000788c0ff */
[----:B------:R-:W-:-:S11]  /*4fa00*/  PRMT R2, R149, 0x7770, RZ ;  /* 0x0000777095027816 */ /* 0x000fd600000000ff */
[----:B------:R0:W-:Y:S01]  /*4fa10*/  @P4 STG.E.U8 desc[UR32][R156.64], R2 ;  /* 0x000000029c004986 */ /* 0x0001e2000c101120 */
[----:B------:R-:W-:Y:S02]  /*4fa20*/  LOP3.LUT P4, RZ, R6, 0x2000000, RZ, 0xc0, !PT ;  /* 0x0200000006ff7812 */ /* 0x000fe4000788c0ff */
[----:B0-----:R-:W-:-:S11]  /*4fa30*/  PRMT R2, R149, 0x7771, RZ ;  /* 0x0000777195027816 */ /* 0x001fd600000000ff */
[----:B------:R2:W-:Y:S01]  /*4fa40*/  @P4 STG.E.U8 desc[UR32][R158.64], R2 ;  /* 0x000000029e004986 */ /* 0x0005e2000c101120 */
[----:B------:R-:W-:Y:S02]  /*4fa50*/  LOP3.LUT P4, RZ, R6, 0x1000000, RZ, 0xc0, !PT ;  /* 0x0100000006ff7812 */ /* 0x000fe4000788c0ff */
[C---:B------:R-:W-:Y:S02]  /*4fa60*/  LOP3.LUT P5, RZ, R9.reuse, 0x1, RZ, 0xc0, !PT ;  /* 0x0000000109ff7812 */ /* 0x040fe400078ac0ff */
[C---:B------:R-:W-:Y:S02]  /*4fa70*/  LOP3.LUT P6, RZ, R9.reuse, 0x2, RZ, 0xc0, !PT ;  /* 0x0000000209ff7812 */ /* 0x040fe400078cc0ff */
[C---:B------:R-:W-:Y:S02]  /*4fa80*/  LOP3.LUT P0, RZ, R9.reuse, 0x4, RZ, 0xc0, !PT ;  /* 0x0000000409ff7812 */ /* 0x040fe4000780c0ff */
[C---:B------:R-:W-:Y:S02]  /*4fa90*/  LOP3.LUT P1, RZ, R9.reuse, 0x8, RZ, 0xc0, !PT ;  /* 0x0000000809ff7812 */ /* 0x040fe4000782c0ff */
[----:B------:R-:W-:-:S02]  /*4faa0*/  LOP3.LUT P2, RZ, R9, 0x10, RZ, 0xc0, !PT ;  /* 0x0000001009ff7812 */ /* 0x000fc4000784c0ff */
[----:B------:R-:W-:Y:S02]  /*4fab0*/  LOP3.LUT P3, RZ, R9, 0x20, RZ, 0xc0, !PT ;  /* 0x0000002009ff7812 */ /* 0x000fe4000786c0ff */
[----:B--2---:R-:W-:-:S05]  /*4fac0*/  PRMT R2, R150, 0x7770, RZ ;  /* 0x0000777096027816 */ /* 0x004fca00000000ff */
[----:B------:R0:W-:Y:S01]  /*4fad0*/  @P4 STG.E.U8 desc[UR32][R160.64], R2 ;  /* 0x00000002a0004986 */ /* 0x0001e2000c101120 */
[----:B------:R-:W-:Y:S02]  /*4fae0*/  LOP3.LUT P4, RZ, R6, 0x800000, RZ, 0xc0, !PT ;  /* 0x0080000006ff7812 */ /* 0x000fe4000788c0ff */
[----:B0-----:R-:W-:-:S11]  /*4faf0*/  PRMT R2, R150, 0x7771, RZ ;  /* 0x0000777196027816 */ /* 0x001fd600000000ff */
        /* <DEDUP_REMOVED lines=8> */
[C---:B0-----:R-:W-:Y:S02]  /*4fb80*/  PRMT R2, R148.reuse, 0x7772, RZ ;  /* 0x0000777294027816 */ /* 0x041fe400000000ff */
[----:B------:R-:W-:-:S09]  /*4fb90*/  PRMT R148, R148, 0x7773, RZ ;  /* 0x0000777394947816 */ /* 0x000fd200000000ff */
[----:B----4-:R0:W-:Y:S04]  /*4fba0*/  @P4 STG.E.U8 desc[UR32][R168.64], R2 ;  /* 0x00000002a8004986 */ /* 0x0101e8000c101120 */
[----:B------:R-:W-:Y:S01]  /*4fbb0*/  @P5 STG.E.U8 desc[UR32][R170.64], R148 ;  /* 0x00000094aa005986 */ /* 0x000fe2000c101120 */
[C---:B0-----:R-:W-:Y:S02]  /*4fbc0*/  PRMT R2, R149.reuse, 0x7772, RZ ;  /* 0x0000777295027816 */ /* 0x041fe400000000ff */
[----:B------:R-:W-:-:S03]  /*4fbd0*/  PRMT R149, R149, 0x7773, RZ ;  /* 0x0000777395957816 */ /* 0x000fc600000000ff */
[----:B------:R0:W-:Y:S04]  /*4fbe0*/  @P6 STG.E.U8 desc[UR32][R172.64], R2 ;  /* 0x00000002ac006986 */ /* 0x0001e8000c101120 */
[----:B------:R-:W-:Y:S01]  /*4fbf0*/  @P0 STG.E.U8 desc[UR32][R174.64], R149 ;  /* 0x00000095ae000986 */ /* 0x000fe2000c101120 */
[C---:B0-----:R-:W-:Y:S02]  /*4fc00*/  PRMT R2, R150.reuse, 0x7772, RZ ;  /* 0x0000777296027816 */ /* 0x041fe400000000ff */
[----:B------:R-:W-:-:S03]  /*4fc10*/  PRMT R150, R150, 0x7773, RZ ;  /* 0x0000777396967816 */ /* 0x000fc600000000ff */
[----:B------:R0:W-:Y:S04]  /*4fc20*/  @P1 STG.E.U8 desc[UR32][R176.64], R2 ;  /* 0x00000002b0001986 */ /* 0x0001e8000c101120 */
[----:B---3--:R-:W-:Y:S01]  /*4fc30*/  @P2 STG.E.U8 desc[UR32][R178.64], R150 ;  /* 0x00000096b2002986 */ /* 0x008fe2000c101120 */
[----:B0-----:R-:W-:-:S05]  /*4fc40*/  PRMT R2, R151, 0x7772, RZ ;  /* 0x0000777297027816 */ /* 0x001fca00000000ff */
[----:B------:R0:W-:Y:S04]  /*4fc50*/  @P3 STG.E.U8 desc[UR32][R144.64], R2 ;  /* 0x0000000290003986 */ /* 0x0001e8000c101120 */
[----:B0-----:R-:W2:Y:S04]  /*4fc60*/  LDL.LU.64 R144, [R1+0x11b8] ;  /* 0x0011b80001907983 */ /* 0x001ea80000300a00 */
[----:B------:R-:W3:Y:S04]  /*4fc70*/  LDL.LU.64 R170, [R1+0x730] ;  /* 0x0007300001aa7983 */ /* 0x000ee80000300a00 */
[----:B------:R-:W4:Y:S01]  /*4fc80*/  LDL.LU.64 R172, [R1+0x728] ;  /* 0x0007280001ac7983 */ /* 0x000f220000300a00 */
[----:B------:R-:W-:-:S02]  /*4fc90*/  LOP3.LUT P0, RZ, R9, 0x40, RZ, 0xc0, !PT ;  /* 0x0000004009ff7812 */ /* 0x000fc4000780c0ff */
[C---:B------:R-:W-:Y:S01]  /*4fca0*/  LOP3.LUT P1, RZ, R9.reuse, 0x80, RZ, 0xc0, !PT ;  /* 0x0000008009ff7812 */ /* 0x040fe2000782c0ff */
[----:B------:R-:W4:Y:S01]  /*4fcb0*/  LDL.LU.64 R174, [R1+0x718] ;  /* 0x0007180001ae7983 */ /* 0x000f220000300a00 */
[----:B------:R-:W-:Y:S02]  /*4fcc0*/  LOP3.LUT P2, RZ, R9, 0x100, RZ, 0xc0, !PT ;  /* 0x0000010009ff7812 */ /* 0x000fe4000784c0ff */
[----:B------:R-:W-:Y:S01]  /*4fcd0*/  PRMT R151, R151, 0x7773, RZ ;  /* 0x0000777397977816 */ /* 0x000fe200000000ff */
        /* <DEDUP_REMOVED lines=15> */
[C---:B--2---:R-:W-:Y:S01]  /*4fdd0*/  PRMT R2, R144.reuse, 0x7770, RZ ;  /* 0x0000777090027816 */ /* 0x044fe200000000ff */
[----:B---3--:R-:W-:Y:S04]  /*4fde0*/  @P0 STG.E.U8 desc[UR32][R170.64], R151 ;  /* 0x00000097aa000986 */ /* 0x008fe8000c101120 */
[----:B----4-:R0:W-:Y:S02]  /*4fdf0*/  @P1 STG.E.U8 desc[UR32][R172.64], R2 ;  /* 0x00000002ac001986 */ /* 0x0101e4000c101120 */
[----:B0-----:R-:W-:-:S05]  /*4fe00*/  PRMT R2, R144, 0x7771, RZ ;  /* 0x0000777190027816 */ /* 0x001fca00000000ff */
[----:B------:R0:W-:Y:S04]  /*4fe10*/  @P2 STG.E.U8 desc[UR32][R146.64], R2 ;  /* 0x0000000292002986 */ /* 0x0001e8000c101120 */
[----:B0-----:R-:W2:Y:S01]  /*4fe20*/  LDL.LU.64 R146, [R1+0x11b0] ;  /* 0x0011b00001927983 */ /* 0x001ea20000300a00 */
[----:B------:R-:W-:Y:S02]  /*4fe30*/  @P4 LOP3.LUT R6, R6, 0x4000, RZ, 0xfc, !PT ;  /* 0x0000400006064812 */ /* 0x000fe400078efcff */
[C---:B------:R-:W-:Y:S01]  /*4fe40*/  LOP3.LUT P4, RZ, R9.reuse, 0x8000, RZ, 0xc0, !PT ;  /* 0x0000800009ff7812 */ /* 0x040fe2000788c0ff */
[----:B------:R-:W3:Y:S01]  /*4fe50*/  LDL.LU.64 R168, [R1+0x6d0] ;  /* 0x0006d00001a87983 */ /* 0x000ee20000300a00 */
[----:B------:R-:W-:Y:S02]  /*4fe60*/  LOP3.LUT R6, R6, 0xffff7fff, RZ, 0xc0, !PT ;  /* 0xffff7fff06067812 */ /* 0x000fe400078ec0ff */
[----:B------:R-:W-:Y:S01]  /*4fe70*/  LOP3.LUT P3, RZ, R9, 0x200, RZ, 0xc0, !PT ;  /* 0x0000020009ff7812 */ /* 0x000fe2000786c0ff */
[----:B------:R-:W4:Y:S01]  /*4fe80*/  LDL.LU.64 R170, [R1+0x6c8] ;  /* 0x0006c80001aa7983 */ /* 0x000f220000300a00 */
[----:B------:R-:W-:-:S03]  /*4fe90*/  PRMT R2, R145, 0x7770, RZ ;  /* 0x0000777091027816 */ /* 0x000fc600000000ff */
[----:B------:R-:W4:Y:S04]  /*4fea0*/  LDL.LU.64 R172, [R1+0x6c0] ;  /* 0x0006c00001ac7983 */ /* 0x000f280000300a00 */
        /* <DEDUP_REMOVED lines=12> */
[----:B------:R0:W-:Y:S10]  /*4ff70*/  @P3 STG.E.U8 desc[UR32][R174.64], R2 ;  /* 0x00000002ae003986 */ /* 0x0001f4000c101120 */
[----:B------:R-:W-:-:S02]  /*4ff80*/  @P4 LOP3.LUT R6, R6, 0x80000, RZ, 0xfc, !PT ;  /* 0x0008000006064812 */ /* 0x000fc400078efcff */
[----:B------:R-:W-:Y:S01]  /*4ff90*/  LOP3.LUT P4, RZ, R9, 0x400, RZ, 0xc0, !PT ;  /* 0x0000040009ff7812 */ /* 0x000fe2000788c0ff */
[----:B0-----:R-:W4:Y:S01]  /*4ffa0*/  LDL.LU.64 R174, [R1+0x6b8] ;  /* 0x0006b80001ae7983 */ /* 0x001f220000300a00 */
[----:B------:R-:W-:-:S11]  /*4ffb0*/  PRMT R2, R145, 0x7771, RZ ;  /* 0x0000777191027816 */ /* 0x000fd600000000ff */
[----:B------:R0:W-:Y:S01]  /*4ffc0*/  @P4 STG.E.U8 desc[UR32][R176.64], R2 ;  /* 0x00000002b0004986 */ /* 0x0001e2000c101120 */
[----:B------:R-:W-:-:S03]  /*4ffd0*/  LOP3.LUT P4, RZ, R6, 0x80000, RZ, 0xc0, !PT ;  /* 0x0008000006ff7812 */ /* 0x000fc6000788c0ff */
[----:B0-----:R-:W4:Y:S01]  /*4ffe0*/  LDL.LU.64 R176, [R1+0x6b0] ;  /* 0x0006b00001b07983 */ /* 0x001f220000300a00 */
[----:B--2---:R-:W-:-:S09]  /*4fff0*/  PRMT R2, R146, 0x7770, RZ ;  /* 0x0000777092027816 */ /* 0x004fd200000000ff */
[----:B------:R0:W-:Y:S01]  /*50000*/  @P4 STG.E.U8 desc[UR32][R178.64], R2 ;  /* 0x00000002b2004986 */ /* 0x0001e2000c101120 */
[----:B------:R-:W-:Y:S02]  /*50010*/  LOP3.LUT P4, RZ, R6, 0x40000, RZ, 0xc0, !PT ;  /* 0x0004000006ff7812 */ /* 0x000fe4000788c0ff */
[----:B0-----:R-:W-:Y:S01]  /*50020*/  PRMT R2, R146, 0x7771, RZ ;  /* 0x0000777192027816 */ /* 0x001fe200000000ff */
[----:B------:R-:W2:Y:S10]  /*50030*/  LDL.LU.64 R178, [R1+0x6a8] ;  /* 0x0006a80001b27983 */ /* 0x000eb40000300a00 */
[----:B------:R0:W-:Y:S01]  /*50040*/  @P4 STG.E.U8 desc[UR32][R158.64], R2 ;  /* 0x000000029e004986 */ /* 0x0001e2000c101120 */
[----:B------:R-:W-:-:S02]  /*50050*/  LOP3.LUT P4, RZ, R6, 0x20000, RZ, 0xc0, !PT ;  /* 0x0002000006ff7812 */ /* 0x000fc4000788c0ff */
        /* <DEDUP_REMOVED lines=9> */
[----:B------:R-:W-:-:S11]  /*500f0*/  PRMT R144, R144, 0x7773, RZ ;  /* 0x0000777390907816 */ /* 0x000fd600000000ff */
[----:B------:R-:W-:Y:S01]  /*50100*/  @P4 STG.E.U8 desc[UR32][R166.64], R144 ;  /* 0x00000090a6004986 */ /* 0x000fe2000c101120 */
[----:B------:R-:W-:Y:S02]  /*50110*/  LOP3.LUT P4, RZ, R6, 0x2000, RZ, 0xc0, !PT ;  /* 0x0000200006ff7812 */ /* 0x000fe4000788c0ff */
[----:B0-----:R-:W-:-:S11]  /*50120*/  PRMT R2, R145, 0x7772, RZ ;  /* 0x0000777291027816 */ /* 0x001fd600000000ff */
[----:B------:R0:W-:Y:S04]  /*50130*/  @P4 STG.E.U8 desc[UR32][R140.64], R2 ;  /* 0x000000028c004986 */ /* 0x0001e8000c101120 */
[----:B0-----:R-:W2:Y:S01]  /*50140*/  LDL.LU.64 R140, [R1+0x11a8] ;  /* 0x0011a800018c7983 */ /* 0x001ea20000300a00 */
[----:B------:R-:W-:Y:S02]  /*50150*/  LOP3.LUT P4, RZ, R6, 0x1000, RZ, 0xc0, !PT ;  /* 0x0000100006ff7812 */ /* 0x000fe4000788c0ff */
[C---:B------:R-:W-:Y:S02]  /*50160*/  LOP3.LUT P5, RZ, R9.reuse, 0x80000, RZ, 0xc0, !PT ;  /* 0x0008000009ff7812 */ /* 0x040fe400078ac0ff */
[C---:B------:R-:W-:Y:S02]  /*50170*/  LOP3.LUT P6, RZ, R9.reuse, 0x100000, RZ, 0xc0, !PT ;  /* 0x0010000009ff7812 */ /* 0x040fe400078cc0ff */
[----:B------:R-:W-:-:S02]  /*50180*/  LOP3.LUT P0, RZ, R9, 0x200000, RZ, 0xc0, !PT ;  /* 0x0020000009ff7812 */ /* 0x000fc4000780c0ff */
[----:B------:R-:W-:Y:S02]  /*50190*/  PRMT R145, R145, 0x7773, RZ ;  /* 0x0000777391917816 */ /* 0x000fe400000000ff */
[C---:B------:R-:W-:Y:S02]  /*501a0*/  PRMT R2, R146.reuse, 0x7772, RZ ;  /* 0x0000777292027816 */ /* 0x040fe400000000ff */
[C---:B------:R-:W-:Y:S01]  /*501b0*/  LOP3.LUT P1, RZ, R9.reuse, 0x400000, RZ, 0xc0, !PT ;  /* 0x0040000009ff7812 */ /* 0x040fe2000782c0ff */
[----:B---3--:R-:W-:Y:S01]  /*501c0*/  @P4 STG.E.U8 desc[UR32][R168.64], R145 ;  /* 0x00000091a8004986 */ /* 0x008fe2000c101120 */
[C---:B------:R-:W-:Y:S02]  /*501d0*/  LOP3.LUT P2, RZ, R9.reuse, 0x800000, RZ, 0xc0, !PT ;  /* 0x0080000009ff7812 */ /* 0x040fe4000784c0ff */
[----:B------:R-:W-:Y:S01]  /*501e0*/  PRMT R146, R146, 0x7773, RZ ;  /* 0x0000777392927816 */ /* 0x000fe200000000ff */
[----:B----4-:R0:W-:Y:S01]  /*501f0*/  @P5 STG.E.U8 desc[UR32][R170.64], R2 ;  /* 0x00000002aa005986 */ /* 0x0101e2000c101120 */
[----:B------:R-:W-:-:S03]  /*50200*/  LOP3.LUT P3, RZ, R9, 0x1000000, RZ, 0xc0, !PT ;  /* 0x0100000009ff7812 */ /* 0x000fc6000786c0ff */
[----:B------:R-:W-:Y:S01]  /*50210*/  @P6 STG.E.U8 desc[UR32][R172.64], R146 ;  /* 0x00000092ac006986 */ /* 0x000fe2000c101120 */
[C---:B0-----:R-:W-:Y:S02]  /*50220*/  PRMT R2, R147.reuse, 0x7772, RZ ;  /* 0x0000777293027816 */ /* 0x041fe400000000ff */
[----:B------:R-:W-:-:S03]  /*50230*/  PRMT R147, R147, 0x7773, RZ ;  /* 0x0000777393937816 */ /* 0x000fc600000000ff */
[----:B------:R2:W-:Y:S04]  /*50240*/  @P0 STG.E.U8 desc[UR32][R174.64], R2 ;  /* 0x00000002ae000986 */ /* 0x0005e8000c101120 */
[----:B------:R-:W-:Y:S01]  /*50250*/  @P1 STG.E.U8 desc[UR32][R176.64], R147 ;  /* 0x00000093b0001986 */ /* 0x000fe2000c101120 */
[----:B--2---:R-:W-:-:S05]  /*50260*/  PRMT R2, R140, 0x7770, RZ ;  /* 0x000077708c027816 */ /* 0x004fca00000000ff */
[----:B------:R0:W-:Y:S02]  /*50270*/  @P2 STG.E.U8 desc[UR32][R178.64], R2 ;  /* 0x00000002b2002986 */ /* 0x0001e4000c101120 */
[----:B0-----:R-:W-:-:S05]  /*50280*/  PRMT R2, R140, 0x7771, RZ ;  /* 0x000077718c027816 */ /* 0x001fca00000000ff */
[----:B------:R0:W-:Y:S04]  /*50290*/  @P3 STG.E.U8 desc[UR32][R142.64], R2 ;  /* 0x000000028e003986 */ /* 0x0001e8000c101120 */
[----:B0-----:R-:W2:Y:S04]  /*502a0*/  LDL.LU.64 R142, [R1+0x11a0] ;  /* 0x0011a000018e7983 */ /* 0x001ea80000300a00 */
[----:B------:R-:W3:Y:S04]  /*502b0*/  LDL.LU.64 R166, [R1+0x698] ;  /* 0x0006980001a67983 */ /* 0x000ee80000300a00 */
[----:B------:R-:W4:Y:S04]  /*502c0*/  LDL.LU.64 R168, [R1+0x690] ;  /* 0x0006900001a87983 */ /* 0x000f280000300a00 */
[----:B------:R-:W2:Y:S04]  /*502d0*/  LDL.LU.64 R170, [R1+0x688] ;  /* 0x0006880001aa7983 */ /* 0x000ea80000300a00 */
[----:B------:R-:W2:Y:S04]  /*502e0*/  LDL.LU.64 R172, [R1+0x680] ;  /* 0x0006800001ac7983 */ /* 0x000ea80000300a00 */
[----:B------:R-:W2:Y:S04]  /*502f0*/  LDL.LU.64 R174, [R1+0x678] ;  /* 0x0006780001ae7983 */ /* 0x000ea80000300a00 */
[----:B------:R-:W2:Y:S04]  /*50300*/  LDL.LU.64 R176, [R1+0x670] ;  /* 0x0006700001b07983 */ /* 0x000ea80000300a00 */
[----:B------:R-:W2:Y:S04]  /*50310*/  LDL.LU.64 R178, [R1+0x668] ;  /* 0x0006680001b27983 */ /* 0x000ea80000300a00 */
[----:B------:R-:W2:Y:S04]  /*50320*/  LDL.LU.64 R160, [R1+0x660] ;  /* 0x0006600001a07983 */ /* 0x000ea80000300a00 */
[----:B------:R-:W2:Y:S01]  /*50330*/  LDL.LU.64 R162, [R1+0x658] ;  /* 0x0006580001a27983 */ /* 0x000ea20000300a00 */
[----:B------:R-:W-:-:S03]  /*50340*/  LOP3.LUT P0, RZ, R9, 0x2000000, RZ, 0xc0, !PT ;  /* 0x0200000009ff7812 */ /* 0x000fc6000780c0ff */
[----:B------:R-:W2:Y:S01]  /*50350*/  LDL.LU.64 R164, [R1+0x648] ;  /* 0x0006480001a47983 */ /* 0x000ea20000300a00 */
        /* <DEDUP_REMOVED lines=19> */
[C---:B------:R-:W-:Y:S01]  /*50490*/  LOP3.LUT P4, RZ, R9.reuse, 0x80000000, RZ, 0xc0, !PT ;  /* 0x8000000009ff7812 */ /* 0x040fe2000788c0ff */
[----:B---3--:R0:W-:Y:S04]  /*504a0*/  @P0 STG.E.U8 desc[UR32][R166.64], R2 ;  /* 0x00000002a6000986 */ /* 0x0081e8000c101120 */
[----:B0-----:R-:W3:Y:S01]  /*504b0*/  LDL.LU.64 R166, [R1+0x640] ;  /* 0x0006400001a67983 */ /* 0x001ee20000300a00 */
[----:B------:R-:W-:Y:S02]  /*504c0*/  LOP3.LUT R6, R6, 0xfffffbff, RZ, 0xc0, !PT ;  /* 0xfffffbff06067812 */ /* 0x000fe400078ec0ff */
[----:B------:R-:W-:-:S05]  /*504d0*/  LOP3.LUT P1, RZ, R9, 0x4000000, RZ, 0xc0, !PT ;  /* 0x0400000009ff7812 */ /* 0x000fca000782c0ff */
[----:B------:R-:W-:Y:S02]  /*504e0*/  @P4 LOP3.LUT R6, R6, 0x400, RZ, 0xfc, !PT ;  /* 0x0000040006064812 */ /* 0x000fe400078efcff */
[C---:B------:R-:W-:Y:S02]  /*504f0*/  LOP3.LUT P4, RZ, R9.reuse, 0x40000000, RZ, 0xc0, !PT ;  /* 0x4000000009ff7812 */ /* 0x040fe4000788c0ff */
[----:B------:R-:W-:Y:S02]  /*50500*/  LOP3.LUT P2, RZ, R9, 0x8000000, RZ, 0xc0, !PT ;  /* 0x0800000009ff7812 */ /* 0x000fe4000784c0ff */
[----:B------:R-:W-:Y:S02]  /*50510*/  PRMT R2, R141, 0x7771, RZ ;  /* 0x000077718d027816 */ /* 0x000fe400000000ff */
[----:B------:R-:W-:Y:S02]  /*50520*/  LOP3.LUT P3, RZ, R9, 0x10000000, RZ, 0xc0, !PT ;  /* 0x1000000009ff7812 */ /* 0x000fe4000786c0ff */
[----:B------:R-:W-:Y:S01]  /*50530*/  LOP3.LUT R6, R6, 0xfffff7ff, RZ, 0xc0, !PT ;  /* 0xfffff7ff06067812 */ /* 0x000fe200078ec0ff */
[----:B----4-:R2:W-:Y:S04]  /*50540*/  @P1 STG.E.U8 desc[UR32][R168.64], R2 ;  /* 0x00000002a8001986 */ /* 0x0105e8000c101120 */
[----:B------:R-:W-:-:S02]  /*50550*/  @P4 LOP3.LUT R6, R6, 0x800, RZ, 0xfc, !PT ;  /* 0x0000080006064812 */ /* 0x000fc400078efcff */
[----:B------:R-:W-:Y:S02]  /*50560*/  LOP3.LUT P4, RZ, R9, 0x20000000, RZ, 0xc0, !PT ;  /* 0x2000000009ff7812 */ /* 0x000fe4000788c0ff */
[C---:B--2---:R-:W-:Y:S01]  /*50570*/  PRMT R2, R142.reuse, 0x7770, RZ ;  /* 0x000077708e027816 */ /* 0x044fe200000000ff */
[----:B------:R-:W2:Y:S04]  /*50580*/  LDL.LU.64 R168, [R1+0x630] ;  /* 0x0006300001a87983 */ /* 0x000ea80000300a00 */
[----:B------:R0:W-:Y:S02]  /*50590*/  @P2 STG.E.U8 desc[UR32][R170.64], R2 ;  /* 0x00000002aa002986 */ /* 0x0001e4000c101120 */
[----:B0-----:R-:W-:Y:S02]  /*505a0*/  PRMT R2, R142, 0x7771, RZ ;  /* 0x000077718e027816 */ /* 0x001fe400000000ff */
[----:B------:R-:W4:Y:S04]  /*505b0*/  LDL.LU.64 R170, [R1+0x628] ;  /* 0x0006280001aa7983 */ /* 0x000f280000300a00 */
[----:B------:R0:W-:Y:S02]  /*505c0*/  @P3 STG.E.U8 desc[UR32][R172.64], R2 ;  /* 0x00000002ac003986 */ /* 0x0001e4000c101120 */
[----:B0-----:R-:W-:-:S02]  /*505d0*/  PRMT R2, R143, 0x7770, RZ ;  /* 0x000077708f027816 */ /* 0x001fc400000000ff */
[----:B------:R-:W4:Y:S04]  /*505e0*/  LDL.LU.64 R172, [R1+0x620] ;  /* 0x0006200001ac7983 */ /* 0x000f280000300a00 */
[----:B------:R0:W-:Y:S01]  /*505f0*/  @P4 STG.E.U8 desc[UR32][R174.64], R2 ;  /* 0x00000002ae004986 */ /* 0x0001e2000c101120 */
[C---:B------:R-:W-:Y:S02]  /*50600*/  LOP3.LUT P4, RZ, R6.reuse, 0x800, RZ, 0xc0, !PT ;  /* 0x0000080006ff7812 */ /* 0x040fe4000788c0ff */
[----:B0-----:R-:W-:Y:S01]  /*50610*/  PRMT R2, R143, 0x7771, RZ ;  /* 0x000077718f027816 */ /* 0x001fe200000000ff */
[----:B------:R-:W4:Y:S10]  /*50620*/  LDL.LU.64 R174, [R1+0x618] ;  /* 0x0006180001ae7983 */ /* 0x000f340000300a00 */
[----:B------:R0:W-:Y:S01]  /*50630*/  @P4 STG.E.U8 desc[UR32][R176.64], R2 ;  /* 0x00000002b0004986 */ /* 0x0001e2000c101120 */
[----:B------:R-:W-:-:S02]  /*50640*/  LOP3.LUT P4, RZ, R6, 0x400, RZ, 0xc0, !PT ;  /* 0x0000040006ff7812 */ /* 0x000fc4000788c0ff */
[----:B0-----:R-:W-:Y:S01]  /*50650*/  PRMT R2, R140, 0x7772, RZ ;  /* 0x000077728c027816 */ /* 0x001fe200000000ff */
[----:B------:R-:W4:Y:S10]  /*50660*/  LDL.LU.64 R176, [R1+0x610] ;  /* 0x0006100001b07983 */ /* 0x000f340000300a00 */
[----:B------:R0:W-:Y:S01]  /*50670*/  @P4 STG.E.U8 desc[UR32][R178.64], R2 ;  /* 0x00000002b2004986 */ /* 0x0001e2000c101120 */
[----:B------:R-:W-:-:S02]  /*50680*/  LOP3.LUT P4, RZ, R6, 0x200, RZ, 0xc0, !PT ;  /* 0x0000020006ff7812 */ /* 0x000fc4000788c0ff */
[----:B------:R-:W-:Y:S02]  /*50690*/  PRMT R140, R140, 0x7773, RZ ;  /* 0x000077738c8c7816 */ /* 0x000fe400000000ff */
[----:B0-----:R-:W-:Y:S01]  /*506a0*/  PRMT R2, R141, 0x7772, RZ ;  /* 0x000077728d027816 */ /* 0x001fe200000000ff */
[----:B------:R-:W4:Y:S08]  /*506b0*/  LDL.LU.64 R178, [R1+0x608] ;  /* 0x0006080001b27983 */ /* 0x000f300000300a00 */
[----:B------:R-:W-:Y:S01]  /*506c0*/  @P4 STG.E.U8 desc[UR32][R160.64], R140 ;  /* 0x0000008ca0004986 */ /* 0x000fe2000c101120 */
[----:B------:R-:W-:-:S02]  /*506d0*/  LOP3.LUT P4, RZ, R6, 0x100, RZ, 0xc0, !PT ;  /* 0x0000010006ff7812 */ /* 0x000fc4000788c0ff */
[----:B------:R-:W-:-:S11]  /*506e0*/  PRMT R141, R141, 0x7773, RZ ;  /* 0x000077738d8d7816 */ /* 0x000fd600000000ff */
[----:B------:R0:W-:Y:S01]  /*506f0*/  @P4 STG.E.U8 desc[UR32][R162.64], R2 ;  /* 0x00000002a2004986 */ /* 0x0001e2000c101120 */
[----:B------:R-:W-:-:S13]  /*50700*/  LOP3.LUT P4, RZ, R6, 0x80, RZ, 0xc0, !PT ;  /* 0x0000008006ff7812 */ /* 0x000fda000788c0ff */
[----:B------:R1:W-:Y:S01]  /*50710*/  @P4 STG.E.U8 desc[UR32][R136.64], R141 ;  /* 0x0000008d88004986 */ /* 0x0003e2000c101120 */
[----:B------:R-:W-:Y:S02]  /*50720*/  LOP3.LUT P4, RZ, R6, 0x40, RZ, 0xc0, !PT ;  /* 0x0000004006ff7812 */ /* 0x000fe4000788c0ff */
[----:B0-----:R-:W-:Y:S01]  /*50730*/  PRMT R2, R142, 0x7772, RZ ;  /* 0x000077728e027816 */ /* 0x001fe200000000ff */
[----:B-1----:R-:W4:Y:S10]  /*50740*/  LDL.LU.64 R136, [R1+0x1198] ;  /* 0x0011980001887983 */ /* 0x002f340000300a00 */
[----:B------:R0:W-:Y:S01]  /*50750*/  @P4 STG.E.U8 desc[UR32][R164.64], R2 ;  /* 0x00000002a4004986 */ /* 0x0001e2000c101120 */
[----:B------:R-:W-:-:S02]  /*50760*/  LOP3.LUT P4, RZ, R6, 0x20, RZ, 0xc0, !PT ;  /* 0x0000002006ff7812 */ /* 0x000fc4000788c0ff */
[----:B------:R-:W-:Y:S02]  /*50770*/  PRMT R142, R142, 0x7773, RZ ;  /* 0x000077738e8e7816 */ /* 0x000fe400000000ff */
[----:B0-----:R-:W-:-:S09]  /*50780*/  PRMT R2, R143, 0x7772, RZ ;  /* 0x000077728f027816 */ /* 0x001fd200000000ff */
[----:B---3--:R-:W-:Y:S01]  /*50790*/  @P4 STG.E.U8 desc[UR32][R166.64], R142 ;  /* 0x0000008ea6004986 */ /* 0x008fe2000c101120 */
[----:B------:R-:W-:-:S13]  /*507a0*/  LOP3.LUT P4, RZ, R6, 0x10, RZ, 0xc0, !PT ;  /* 0x0000001006ff7812 */ /* 0x000fda000788c0ff */
[----:B------:R0:W-:Y:S04]  /*507b0*/  @P4 STG.E.U8 desc[UR32][R138.64], R2 ;  /* 0x000000028a004986 */ /* 0x0001e8000c101120 */
[----:B0-----:R-:W3:Y:S01]  /*507c0*/  LDL.LU.64 R138, [R1+0x1190] ;  /* 0x00119000018a7983 */ /* 0x001ee20000300a00 */
[C---:B------:R-:W-:Y:S02]  /*507d0*/  LOP3.LUT P5, RZ, R3.reuse, 0x40, RZ, 0xc0, !PT ;  /* 0x0000004003ff7812 */ /* 0x040fe400078ac0ff */
[C---:B------:R-:W-:Y:S01]  /*507e0*/  LOP3.LUT P6, RZ, R3.reuse, 0x80, RZ, 0xc0, !PT ;  /* 0x0000008003ff7812 */ /* 0x040fe200078cc0ff */
[----:B------:R-:W3:Y:S01]  /*507f0*/  LDL.LU.64 R166, [R1+0x600] ;  /* 0x0006000001a67983 */ /* 0x000ee20000300a00 */
[----:B------:R-:W-:Y:S02]  /*50800*/  LOP3.LUT P0, RZ, R3, 0x100, RZ, 0xc0, !PT ;  /* 0x0000010003ff7812 */ /* 0x000fe4000780c0ff */
[----:B------:R-:W-:-:S02]  /*50810*/  PRMT R143, R143, 0x7773, RZ ;  /* 0x000077738f8f7816 */ /* 0x000fc400000000ff */
[----:B------:R-:W-:-:S05]  /*50820*/  LOP3.LUT P1, RZ, R3, 0x200, RZ, 0xc0, !PT ;  /* 0x0000020003ff7812 */ /* 0x000fca000782c0ff */
[----:B--2---:R0:W-:Y:S04]  /*50830*/  @P5 STG.E.U8 desc[UR32][R168.64], R143 ;  /* 0x0000008fa8005986 */ /* 0x0041e8000c101120 */
[----:B0-----:R-:W2:Y:S01]  /*50840*/  LDL.LU.64 R168, [R1+0x5f8] ;  /* 0x0005f80001a87983 */ /* 0x001ea20000300a00 */
[C---:B------:R-:W-:Y:S02]  /*50850*/  LOP3.LUT P2, RZ, R3.reuse, 0x400, RZ, 0xc0, !PT ;  /* 0x0000040003ff7812 */ /* 0x040fe4000784c0ff */
[----:B------:R-:W-:Y:S02]  /*50860*/  LOP3.LUT P3, RZ, R3, 0x800, RZ, 0xc0, !PT ;  /* 0x0000080003ff7812 */ /* 0x000fe4000786c0ff */
[----:B----4-:R-:W-:-:S05]  /*50870*/  PRMT R2, R136, 0x7770, RZ ;  /* 0x0000777088027816 */ /* 0x010fca00000000ff */
[----:B------:R0:W-:Y:S02]  /*50880*/  @P6 STG.E.U8 desc[UR32][R170.64], R2 ;  /* 0x00000002aa006986 */ /* 0x0001e4000c101120 */
[----:B0-----:R-:W-:Y:S02]  /*50890*/  PRMT R2, R136, 0x7771, RZ ;  /* 0x0000777188027816 */ /* 0x001fe400000000ff */
[----:B------:R-:W4:Y:S04]  /*508a0*/  LDL.LU.64 R170, [R1+0x5f0] ;  /* 0x0005f00001aa7983 */ /* 0x000f280000300a00 */
[----:B------:R0:W-:Y:S02]  /*508b0*/  @P0 STG.E.U8 desc[UR32][R172.64], R2 ;  /* 0x00000002ac000986 */ /* 0x0001e4000c101120 */
[----:B0-----:R-:W-:-:S02]  /*508c0*/  PRMT R2, R137, 0x7770, RZ ;  /* 0x0000777089027816 */ /* 0x001fc400000000ff */
[----:B------:R-:W4:Y:S04]  /*508d0*/  LDL.LU.64 R172, [R1+0x5e8] ;  /* 0x0005e80001ac7983 */ /* 0x000f280000300a00 */
[----:B------:R0:W-:Y:S04]  /*508e0*/  @P1 STG.E.U8 desc[UR32][R174.64], R2 ;  /* 0x00000002ae001986 */ /* 0x0001e8000c101120 */
[----:B0-----:R-:W4:Y:S01]  /*508f0*/  LDL.LU.64 R174, [R1+0x5e0] ;  /* 0x0005e00001ae7983 */ /* 0x001f220000300a00 */
[----:B------:R-:W-:-:S05]  /*50900*/  PRMT R2, R137, 0x7771, RZ ;  /* 0x0000777189027816 */ /* 0x000fca00000000ff */
[----:B------:R0:W-:Y:S04]  /*50910*/  @P2 STG.E.U8 desc[UR32][R176.64], R2 ;  /* 0x00000002b0002986 */ /* 0x0001e8000c101120 */
[----:B0-----:R-:W4:Y:S01]  /*50920*/  LDL.LU.64 R176, [R1+0x5d8] ;  /* 0x0005d80001b07983 */ /* 0x001f220000300a00 */
[----:B---3--:R-:W-:-:S05]  /*50930*/  PRMT R2, R138, 0x7770, RZ ;  /* 0x000077708a027816 */ /* 0x008fca00000000ff */
[----:B------:R0:W-:Y:S04]  /*50940*/  @P3 STG.E.U8 desc[UR32][R178.64], R2 ;  /* 0x00000002b2003986 */ /* 0x0001e8000c101120 */
[----:B0-----:R-:W3:Y:S04]  /*50950*/  LDL.LU.64 R178, [R1+0x5d0] ;  /* 0x0005d00001b27983 */ /* 0x001ee80000300a00 */
[----:B------:R-:W3:Y:S04]  /*50960*/  LDL.LU.64 R160, [R1+0x5c0] ;  /* 0x0005c00001a07983 */ /* 0x000ee80000300a00 */
[----:B------:R-:W3:Y:S01]  /*50970*/  LDL.LU.64 R162, [R1+0x5b8] ;  /* 0x0005b80001a27983 */ /* 0x000ee20000300a00 */
[----:B------:R-:W-:-:S02]  /*50980*/  LOP3.LUT P4, RZ, R3, 0x1000000, RZ, 0xc0, !PT ;  /* 0x0100000003ff7812 */ /* 0x000fc4000788c0ff */
[----:B------:R-:W-:Y:S01]  /*50990*/  LOP3.LUT R7, R7, 0xefffffff, RZ, 0xc0, !PT ;  /* 0xefffffff07077812 */ /* 0x000fe200078ec0ff */
[----:B------:R-:W3:Y:S10]  /*509a0*/  LDL.LU.64 R164, [R1+0x5a8] ;  /* 0x0005a80001a47983 */ /* 0x000ef40000300a00 */
        /* <DEDUP_REMOVED lines=22> */
[C---:B------:R-:W-:Y:S01]  /*50b10*/  LOP3.LUT P4, RZ, R3.reuse, 0x20000, RZ, 0xc0, !PT ;  /* 0x0002000003ff7812 */ /* 0x040fe2000788c0ff */
[----:B------:R0:W-:Y:S01]  /*50b20*/  @P0 STG.E.U8 desc[UR32][R166.64], R2 ;  /* 0x00000002a6000986 */ /* 0x0001e2000c101120 */
[C---:B------:R-:W-:Y:S02]  /*50b30*/  LOP3.LUT P2, RZ, R3.reuse, 0x4000, RZ, 0xc0, !PT ;  /* 0x0000400003ff7812 */ /* 0x040fe4000784c0ff */
[----:B------:R-:W-:Y:S02]  /*50b40*/  LOP3.LUT R6, R6, 0xfffffff7, RZ, 0xc0, !PT ;  /* 0xfffffff706067812 */ /* 0x000fe400078ec0ff */
[----:B------:R-:W-:Y:S02]  /*50b50*/  LOP3.LUT P3, RZ, R3, 0x8000, RZ, 0xc0, !PT ;  /* 0x0000800003ff7812 */ /* 0x000fe4000786c0ff */
[----:B0-----:R-:W-:Y:S01]  /*50b60*/  PRMT R2, R139, 0x7770, RZ ;  /* 0x000077708b027816 */ /* 0x001fe200000000ff */
[----:B------:R-:W3:Y:S04]  /*50b70*/  LDL.LU.64 R166, [R1+0x5a0] ;  /* 0x0005a00001a67983 */ /* 0x000ee80000300a00 */
[----:B------:R-:W-:-:S02]  /*50b80*/  @P4 LOP3.LUT R6, R6, 0x8, RZ, 0xfc, !PT ;  /* 0x0000000806064812 */ /* 0x000fc400078efcff */
[----:B------:R-:W-:Y:S01]  /*50b90*/  LOP3.LUT P4, RZ, R3, 0x10000, RZ, 0xc0, !PT ;  /* 0x0001000003ff7812 */ /* 0x000fe2000788c0ff */
[----:B--2---:R0:W-:Y:S02]  /*50ba0*/  @P1 STG.E.U8 desc[UR32][R168.64], R2 ;  /* 0x00000002a8001986 */ /* 0x0041e4000c101120 */
[----:B0-----:R-:W-:Y:S02]  /*50bb0*/  PRMT R2, R139, 0x7771, RZ ;  /* 0x000077718b027816 */ /* 0x001fe400000000ff */
[----:B------:R-:W2:Y:S04]  /*50bc0*/  LDL.LU.64 R168, [R1+0x598] ;  /* 0x0005980001a87983 */ /* 0x000ea80000300a00 */
[----:B----4-:R0:W-:Y:S02]  /*50bd0*/  @P2 STG.E.U8 desc[UR32][R170.64], R2 ;  /* 0x00000002aa002986 */ /* 0x0101e4000c101120 */
[----:B0-----:R-:W-:-:S02]  /*50be0*/  PRMT R2, R136, 0x7772, RZ ;  /* 0x0000777288027816 */ /* 0x001fc400000000ff */
[----:B------:R-:W4:Y:S01]  /*50bf0*/  LDL.LU.64 R170, [R1+0x590] ;  /* 0x0005900001aa7983 */ /* 0x000f220000300a00 */
[----:B------:R-:W-:-:S03]  /*50c00*/  PRMT R136, R136, 0x7773, RZ ;  /* 0x0000777388887816 */ /* 0x000fc600000000ff */
[----:B------:R0:W-:Y:S04]  /*50c10*/  @P3 STG.E.U8 desc[UR32][R172.64], R2 ;  /* 0x00000002ac003986 */ /* 0x0001e8000c101120 */
[----:B------:R1:W-:Y:S01]  /*50c20*/  @P4 STG.E.U8 desc[UR32][R174.64], R136 ;  /* 0x00000088ae004986 */ /* 0x0003e2000c101120 */
[----:B------:R-:W-:Y:S02]  /*50c30*/  LOP3.LUT P4, RZ, R6, 0x8, RZ, 0xc0, !PT ;  /* 0x0000000806ff7812 */ /* 0x000fe4000788c0ff */
[C---:B0-----:R-:W-:Y:S01]  /*50c40*/  PRMT R2, R137.reuse, 0x7772, RZ ;  /* 0x0000777289027816 */ /* 0x041fe200000000ff */
[----:B------:R-:W4:Y:S01]  /*50c50*/  LDL.LU.64 R172, [R1+0x588] ;  /* 0x0005880001ac7983 */ /* 0x000f220000300a00 */
[----:B------:R-:W-:-:S03]  /*50c60*/  PRMT R137, R137, 0x7773, RZ ;  /* 0x0000777389897816 */ /* 0x000fc600000000ff */
[----:B-1----:R-:W4:Y:S06]  /*50c70*/  LDL.LU.64 R174, [R1+0x580] ;  /* 0x0005800001ae7983 */ /* 0x002f2c0000300a00 */
[----:B------:R0:W-:Y:S01]  /*50c80*/  @P4 STG.E.U8 desc[UR32][R176.64], R2 ;  /* 0x00000002b0004986 */ /* 0x0001e2000c101120 */
[----:B------:R-:W-:Y:S02]  /*50c90*/  LOP3.LUT P4, RZ, R6, 0x4, RZ, 0xc0, !PT ;  /* 0x0000000406ff7812 */ /* 0x000fe4000788c0ff */
[C---:B0-----:R-:W-:Y:S01]  /*50ca0*/  PRMT R2, R138.reuse, 0x7772, RZ ;  /* 0x000077728a027816 */ /* 0x041fe200000000ff */
[----:B------:R-:W4:Y:S01]  /*50cb0*/  LDL.LU.64 R176, [R1+0x578] ;  /* 0x0005780001b07983 */ /* 0x000f220000300a00 */
[----:B------:R-:W-:-:S09]  /*50cc0*/  PRMT R138, R138, 0x7773, RZ ;  /* 0x000077738a8a7816 */ /* 0x000fd200000000ff */
[----:B---3--:R0:W-:Y:S01]  /*50cd0*/  @P4 STG.E.U8 desc[UR32][R178.64], R137 ;  /* 0x00000089b2004986 */ /* 0x0081e2000c101120 */
[----:B------:R-:W-:-:S03]  /*50ce0*/  LOP3.LUT P4, RZ, R6, 0x2, RZ, 0xc0, !PT ;  /* 0x0000000206ff7812 */ /* 0x000fc6000788c0ff */
[----:B0-----:R-:W3:Y:S10]  /*50cf0*/  LDL.LU.64 R178, [R1+0x570] ;  /* 0x0005700001b27983 */ /* 0x001ef40000300a00 */
[----:B------:R0:W-:Y:S01]  /*50d00*/  @P4 STG.E.U8 desc[UR32][R132.64], R2 ;  /* 0x0000000284004986 */ /* 0x0001e2000c101120 */
[----:B------:R-:W-:-:S03]  /*50d10*/  LOP3.LUT P4, RZ, R6, 0x1, RZ, 0xc0, !PT ;  /* 0x0000000106ff7812 */ /* 0x000fc6000788c0ff */
[----:B0-----:R-:W2:Y:S10]  /*50d20*/  LDL.LU.64 R132, [R1+0x1188] ;  /* 0x0011880001847983 */ /* 0x001eb40000300a00 */
[----:B------:R-:W-:Y:S01]  /*50d30*/  @P4 STG.E.U8 desc[UR32][R160.64], R138 ;  /* 0x0000008aa0004986 */ /* 0x000fe2000c101120 */
[----:B------:R-:W-:-:S02]  /*50d40*/  LOP3.LUT P4, RZ, R7, 0x80000000, RZ, 0xc0, !PT ;  /* 0x8000000007ff7812 */ /* 0x000fc4000788c0ff */
[C---:B------:R-:W-:Y:S02]  /*50d50*/  PRMT R2, R139.reuse, 0x7772, RZ ;  /* 0x000077728b027816 */ /* 0x040fe400000000ff */
[----:B------:R-:W-:-:S09]  /*50d60*/  PRMT R139, R139, 0x7773, RZ ;  /* 0x000077738b8b7816 */ /* 0x000fd200000000ff */
[----:B------:R-:W-:Y:S01]  /*50d70*/  @P4 STG.E.U8 desc[UR32][R162.64], R2 ;  /* 0x00000002a2004986 */ /* 0x000fe2000c101120 */
[----:B------:R-:W-:-:S13]  /*50d80*/  LOP3.LUT P4, RZ, R7, 0x40000000, RZ, 0xc0, !PT ;  /* 0x4000000007ff7812 */ /* 0x000fda000788c0ff */
[----:B------:R0:W-:Y:S04]  /*50d90*/  @P4 STG.E.U8 desc[UR32][R134.64], R139 ;  /* 0x0000008b86004986 */ /* 0x0001e8000c101120 */
[----:B0-----:R-:W3:Y:S01]  /*50da0*/  LDL.LU.64 R134, [R1+0x1180] ;  /* 0x0011800001867983 */ /* 0x001ee20000300a00 */
[----:B------:R-:W-:Y:S02]  /*50db0*/  LOP3.LUT P4, RZ, R7, 0x20000000, RZ, 0xc0, !PT ;  /* 0x2000000007ff7812 */ /* 0x000fe4000788c0ff */
[C---:B------:R-:W-:Y:S02]  /*50dc0*/  LOP3.LUT P5, RZ, R5.reuse, 0x800, RZ, 0xc0, !PT ;  /* 0x0000080005ff7812 */ /* 0x040fe400078ac0ff */
[C---:B------:R-:W-:Y:S02]  /*50dd0*/  LOP3.LUT P6, RZ, R5.reuse, 0x400, RZ, 0xc0, !PT ;  /* 0x0000040005ff7812 */ /* 0x040fe400078cc0ff */
[----:B------:R-:W-:-:S02]  /*50de0*/  LOP3.LUT P0, RZ, R5, 0x200, RZ, 0xc0, !PT ;  /* 0x0000020005ff7812 */ /* 0x000fc4000780c0ff */
        /* <DEDUP_REMOVED lines=9> */
[----:B0-----:R-:W-:Y:S02]  /*50e80*/  PRMT R2, R133, 0x7771, RZ ;  /* 0x0000777185027816 */ /* 0x001fe400000000ff */
[----:B------:R-:W2:Y:S04]  /*50e90*/  LDL.LU.64 R168, [R1+0x568] ;  /* 0x0005680001a87983 */ /* 0x000ea80000300a00 */
[----:B----4-:R3:W-:Y:S02]  /*50ea0*/  @P6 STG.E.U8 desc[UR32][R170.64], R2 ;  /* 0x00000002aa006986 */ /* 0x0107e4000c101120 */
[----:B---3--:R-:W-:-:S02]  /*50eb0*/  PRMT R2, R134, 0x7770, RZ ;  /* 0x0000777086027816 */ /* 0x008fc400000000ff */
[----:B------:R-:W3:Y:S04]  /*50ec0*/  LDL.LU.64 R170, [R1+0x560] ;  /* 0x0005600001aa7983 */ /* 0x000ee80000300a00 */
        /* <DEDUP_REMOVED lines=27> */
[----:B------:R-:W-:Y:S02]  /*51080*/  LOP3.LUT R7, R7, 0xfbffffff, RZ, 0xc0, !PT ;  /* 0xfbffffff07077812 */ /* 0x000fe400078ec0ff */
[C---:B------:R-:W-:Y:S02]  /*51090*/  LOP3.LUT P3, RZ, R5.reuse, 0x40, RZ, 0xc0, !PT ;  /* 0x0000004005ff7812 */ /* 0x040fe4000786c0ff */
[----:B------:R-:W-:Y:S02]  /*510a0*/  LOP3.LUT P0, RZ, R5, 0x20, RZ, 0xc0, !PT ;  /* 0x0000002005ff7812 */ /* 0x000fe4000780c0ff */
[----:B------:R-:W-:-:S05]  /*510b0*/  PRMT R2, R135, 0x7771, RZ ;  /* 0x0000777187027816 */ /* 0x000fca00000000ff */
[----:B------:R-:W-:Y:S02]  /*510c0*/  @P4 LOP3.LUT R7, R7, 0x4000000, RZ, 0xfc, !PT ;  /* 0x0400000007074812 */ /* 0x000fe400078efcff */
[C---:B------:R-:W-:Y:S02]  /*510d0*/  LOP3.LUT P4, RZ, R5.reuse, 0x1, RZ, 0xc0, !PT ;  /* 0x0000000105ff7812 */ /* 0x040fe4000788c0ff */
[C---:B------:R-:W-:Y:S01]  /*510e0*/  LOP3.LUT P1, RZ, R5.reuse, 0x10, RZ, 0xc0, !PT ;  /* 0x0000001005ff7812 */ /* 0x040fe2000782c0ff */
[----:B------:R0:W-:Y:S01]  /*510f0*/  @P3 STG.E.U8 desc[UR32][R178.64], R2 ;  /* 0x00000002b2003986 */ /* 0x0001e2000c101120 */
[----:B------:R-:W-:Y:S02]  /*51100*/  LOP3.LUT P2, RZ, R5, 0x8, RZ, 0xc0, !PT ;  /* 0x0000000805ff7812 */ /* 0x000fe4000784c0ff */
[----:B------:R-:W-:Y:S02]  /*51110*/  LOP3.LUT R7, R7, 0xf7ffffff, RZ, 0xc0, !PT ;  /* 0xf7ffffff07077812 */ /* 0x000fe400078ec0ff */
[----:B------:R-:W-:-:S02]  /*51120*/  LOP3.LUT P3, RZ, R5, 0x4, RZ, 0xc0, !PT ;  /* 0x0000000405ff7812 */ /* 0x000fc4000786c0ff */
[C---:B0-----:R-:W-:Y:S01]  /*51130*/  PRMT R2, R132.reuse, 0x7772, RZ ;  /* 0x0000777284027816 */ /* 0x041fe200000000ff */
[----:B------:R-:W4:Y:S02]  /*51140*/  LDL.LU.64 R178, [R1+0x538] ;  /* 0x0005380001b27983 */ /* 0x000f240000300a00 */
[----:B------:R-:W-:Y:S02]  /*51150*/  @P4 LOP3.LUT R7, R7, 0x8000000, RZ, 0xfc, !PT ;  /* 0x0800000007074812 */ /* 0x000fe400078efcff */
[----:B------:R-:W-:Y:S01]  /*51160*/  LOP3.LUT P4, RZ, R5, 0x2, RZ, 0xc0, !PT ;  /* 0x0000000205ff7812 */ /* 0x000fe2000788c0ff */
[----:B------:R-:W4:Y:S01]  /*51170*/  LDL.LU.64 R158, [R1+0x530] ;  /* 0x00053000019e7983 */ /* 0x000f220000300a00 */
[----:B------:R-:W-:-:S03]  /*51180*/  PRMT R132, R132, 0x7773, RZ ;  /* 0x0000777384847816 */ /* 0x000fc600000000ff */
[----:B------:R-:W4:Y:S04]  /*51190*/  LDL.LU.64 R160, [R1+0x520] ;  /* 0x0005200001a07983 */ /* 0x000f280000300a00 */
[----:B------:R-:W4:Y:S04]  /*511a0*/  LDL.LU.64 R162, [R1+0x518] ;  /* 0x0005180001a27983 */ /* 0x000f280000300a00 */
[----:B------:R-:W4:Y:S04]  /*511b0*/  LDL.LU.64 R164, [R1+0x510] ;  /* 0x0005100001a47983 */ /* 0x000f280000300a00 */
[----:B------:R-:W4:Y:S04]  /*511c0*/  LDL.LU.64 R166, [R1+0x508] ;  /* 0x0005080001a67983 */ /* 0x000f280000300a00 */
[----:B--2---:R0:W-:Y:S02]  /*511d0*/  @P0 STG.E.U8 desc[UR32][R168.64], R2 ;  /* 0x00000002a8000986 */ /* 0x0041e4000c101120 */
[----:B0-----:R-:W-:-:S02]  /*511e0*/  PRMT R2, R133, 0x7772, RZ ;  /* 0x0000777285027816 */ /* 0x001fc400000000ff */
[----:B------:R-:W2:Y:S01]  /*511f0*/  LDL.LU.64 R168, [R1+0x500] ;  /* 0x0005000001a87983 */ /* 0x000ea20000300a00 */
[----:B------:R-:W-:-:S03]  /*51200*/  PRMT R133, R133, 0x7773, RZ ;  /* 0x0000777385857816 */ /* 0x000fc600000000ff */
[----:B---3--:R0:W-:Y:S04]  /*51210*/  @P1 STG.E.U8 desc[UR32][R170.64], R132 ;  /* 0x00000084aa001986 */ /* 0x0081e8000c101120 */
[----:B0-----:R-:W3:Y:S04]  /*51220*/  LDL.LU.64 R170, [R1+0x4f8] ;  /* 0x0004f80001aa7983 */ /* 0x001ee80000300a00 */
[----:B----4-:R0:W-:Y:S02]  /*51230*/  @P2 STG.E.U8 desc[UR32][R172.64], R2 ;  /* 0x00000002ac002986 */ /* 0x0101e4000c101120 */
[----:B0-----:R-:W-:-:S02]  /*51240*/  PRMT R2, R134, 0x7772, RZ ;  /* 0x0000777286027816 */ /* 0x001fc400000000ff */
[----:B------:R-:W4:Y:S04]  /*51250*/  LDL.LU.64 R172, [R1+0x4f0] ;  /* 0x0004f00001ac7983 */ /* 0x000f280000300a00 */
[----:B------:R-:W-:Y:S01]  /*51260*/  @P3 STG.E.U8 desc[UR32][R174.64], R133 ;  /* 0x00000085ae003986 */ /* 0x000fe2000c101120 */
[----:B------:R-:W-:-:S03]  /*51270*/  PRMT R134, R134, 0x7773, RZ ;  /* 0x0000777386867816 */ /* 0x000fc600000000ff */
[----:B------:R-:W-:Y:S01]  /*51280*/  @P4 STG.E.U8 desc[UR32][R176.64], R2 ;  /* 0x00000002b0004986 */ /* 0x000fe2000c101120 */
[----:B------:R-:W-:-:S13]  /*51290*/  LOP3.LUT P4, RZ, R7, 0x8000000, RZ, 0xc0, !PT ;  /* 0x0800000007ff7812 */ /* 0x000fda000788c0ff */
[----:B------:R0:W-:Y:S04]  /*512a0*/  @P4 STG.E.U8 desc[UR32][R128.64], R134 ;  /* 0x0000008680004986 */ /* 0x0001e8000c101120 */
[----:B0-----:R-:W2:Y:S01]  /*512b0*/  LDL.LU.64 R128, [R1+0x1178] ;  /* 0x0011780001807983 */ /* 0x001ea20000300a00 */
[----:B------:R-:W-:Y:S02]  /*512c0*/  LOP3.LUT P4, RZ, R7, 0x4000000, RZ, 0xc0, !PT ;  /* 0x0400000007ff7812 */ /* 0x000fe4000788c0ff */
[C---:B------:R-:W-:Y:S01]  /*512d0*/  PRMT R2, R135.reuse, 0x7772, RZ ;  /* 0x0000777287027816 */ /* 0x040fe200000000ff */
[----:B------:R-:W4:Y:S01]  /*512e0*/  LDL.LU.64 R174, [R1+0x4e8] ;  /* 0x0004e80001ae7983 */ /* 0x000f220000300a00 */
[----:B------:R-:W-:-:S03]  /*512f0*/  PRMT R135, R135, 0x7773, RZ ;  /* 0x0000777387877816 */ /* 0x000fc600000000ff */
[----:B------:R-:W4:Y:S06]  /*51300*/  LDL.LU.64 R176, [R1+0x4e0] ;  /* 0x0004e00001b07983 */ /* 0x000f2c0000300a00 */
[----:B------:R0:W-:Y:S01]  /*51310*/  @P4 STG.E.U8 desc[UR32][R178.64], R2 ;  /* 0x00000002b2004986 */ /* 0x0001e2000c101120 */
[----:B------:R-:W-:-:S03]  /*51320*/  LOP3.LUT P4, RZ, R7, 0x2000000, RZ, 0xc0, !PT ;  /* 0x0200000007ff7812 */ /* 0x000fc6000788c0ff */
[----:B0-----:R-:W4:Y:S10]  /*51330*/  LDL.LU.64 R178, [R1+0x4d8] ;  /* 0x0004d80001b27983 */ /* 0x001f340000300a00 */
[----:B------:R-:W-:Y:S01]  /*51340*/  @P4 STG.E.U8 desc[UR32][R158.64], R135 ;  /* 0x000000879e004986 */ /* 0x000fe2000c101120 */
[----:B------:R-:W-:-:S02]  /*51350*/  LOP3.LUT P4, RZ, R7, 0x1000000, RZ, 0xc0, !PT ;  /* 0x0100000007ff7812 */ /* 0x000fc4000788c0ff */
[----:B--2---:R-:W-:-:S11]  /*51360*/  PRMT R2, R128, 0x7770, RZ ;  /* 0x0000777080027816 */ /* 0x004fd600000000ff */
[----:B------:R0:W-:Y:S04]  /*51370*/  @P4 STG.E.U8 desc[UR32][R130.64], R2 ;  /* 0x0000000282004986 */ /* 0x0001e8000c101120 */
[----:B0-----:R-:W2:Y:S01]  /*51380*/  LDL.LU.64 R130, [R1+0x1170] ;  /* 0x0011700001827983 */ /* 0x001ea20000300a00 */
[----:B------:R-:W-:Y:S02]  /*51390*/  LOP3.LUT P4, RZ, R7, 0x800000, RZ, 0xc0, !PT ;  /* 0x0080000007ff7812 */ /* 0x000fe4000788c0ff */
[----:B------:R-:W-:-:S11]  /*513a0*/  PRMT R2, R128, 0x7771, RZ ;  /* 0x0000777180027816 */ /* 0x000fd600000000ff */
        /* <DEDUP_REMOVED lines=11> */
[----:B------:R-:W-:Y:S02]  /*51460*/  LOP3.LUT P1, RZ, R0, 0x200000, RZ, 0xc0, !PT ;  /* 0x0020000000ff7812 */ /* 0x000fe4000782c0ff */
[----:B--2---:R-:W-:-:S05]  /*51470*/  PRMT R2, R130, 0x7770, RZ ;  /* 0x0000777082027816 */ /* 0x004fca00000000ff */
[----:B------:R0:W-:Y:S02]  /*51480*/  @P4 STG.E.U8 desc[UR32][R166.64], R2 ;  /* 0x00000002a6004986 */ /* 0x0001e4000c101120 */
[----:B0-----:R-:W-:-:S05]  /*51490*/  PRMT R2, R130, 0x7771, RZ ;  /* 0x0000777182027816 */ /* 0x001fca00000000ff */
[----:B------:R0:W-:Y:S02]  /*514a0*/  @P5 STG.E.U8 desc[UR32][R168.64], R2 ;  /* 0x00000002a8005986 */ /* 0x0001e4000c101120 */
[----:B0-----:R-:W-:-:S05]  /*514b0*/  PRMT R2, R131, 0x7770, RZ ;  /* 0x0000777083027816 */ /* 0x001fca00000000ff */
[----:B---3--:R0:W-:Y:S02]  /*514c0*/  @P6 STG.E.U8 desc[UR32][R170.64], R2 ;  /* 0x00000002aa006986 */ /* 0x0081e4000c101120 */
[----:B0-----:R-:W-:-:S05]  /*514d0*/  PRMT R2, R131, 0x7771, RZ ;  /* 0x0000777183027816 */ /* 0x001fca00000000ff */
[----:B----4-:R0:W-:Y:S02]  /*514e0*/  @P0 STG.E.U8 desc[UR32][R172.64], R2 ;  /* 0x00000002ac000986 */ /* 0x0101e4000c101120 */
[----:B0-----:R-:W-:Y:S02]  /*514f0*/  PRMT R2, R128, 0x7772, RZ ;  /* 0x0000777280027816 */ /* 0x001fe400000000ff */
[----:B------:R-:W2:Y:S04]  /*51500*/  LDL.LU.64 R172, [R1+0x4d0] ;  /* 0x0004d00001ac7983 */ /* 0x000ea80000300a00 */
[----:B------:R0:W-:Y:S04]  /*51510*/  @P1 STG.E.U8 desc[UR32][R174.64], R2 ;  /* 0x00000002ae001986 */ /* 0x0001e8000c101120 */
[----:B0-----:R-:W3:Y:S01]  /*51520*/  LDL.LU.64 R174, [R1+0x4c8] ;  /* 0x0004c80001ae7983 */ /* 0x001ee20000300a00 */
[----:B------:R-:W-:-:S02]  /*51530*/  LOP3.LUT P2, RZ, R0, 0x100000, RZ, 0xc0, !PT ;  /* 0x0010000000ff7812 */ /* 0x000fc4000784c0ff */
[----:B------:R-:W-:Y:S02]  /*51540*/  LOP3.LUT P3, RZ, R0, 0x80000, RZ, 0xc0, !PT ;  /* 0x0008000000ff7812 */ /* 0x000fe4000786c0ff */
[----:B------:R-:W-:Y:S02]  /*51550*/  PRMT R128, R128, 0x7773, RZ ;  /* 0x0000777380807816 */ /* 0x000fe400000000ff */
[C---:B------:R-:W-:Y:S02]  /*51560*/  LOP3.LUT P0, RZ, R0.reuse, 0x40000, RZ, 0xc0, !PT ;  /* 0x0004000000ff7812 */ /* 0x040fe4000780c0ff */
[----:B------:R-:W-:Y:S02]  /*51570*/  PRMT R2, R129, 0x7772, RZ ;  /* 0x0000777281027816 */ /* 0x000fe400000000ff */
[----:B------:R-:W-:-:S03]  /*51580*/  LOP3.LUT P1, RZ, R0, 0x20000, RZ, 0xc0, !PT ;  /* 0x0002000000ff7812 */ /* 0x000fc6000782c0ff */
[----:B------:R0:W-:Y:S01]  /*51590*/  @P2 STG.E.U8 desc[UR32][R176.64], R128 ;  /* 0x00000080b0002986 */ /* 0x0001e2000c101120 */
[----:B------:R-:W-:-:S03]  /*515a0*/  LOP3.LUT P2, RZ, R0, 0x10000, RZ, 0xc0, !PT ;  /* 0x0001000000ff7812 */ /* 0x000fc6000784c0ff */
[----:B------:R1:W-:Y:S01]  /*515b0*/  @P3 STG.E.U8 desc[UR32][R178.64], R2 ;  /* 0x00000002b2003986 */ /* 0x0003e2000c101120 */
[----:B------:R-:W-:-:S03]  /*515c0*/  PRMT R129, R129, 0x7773, RZ ;  /* 0x0000777381817816 */ /* 0x000fc600000000ff */
[----:B0-----:R-:W4:Y:S04]  /*515d0*/  LDL.LU.64 R176, [R1+0x4b8] ;  /* 0x0004b80001b07983 */ /* 0x001f280000300a00 */
[----:B-1----:R-:W4:Y:S01]  /*515e0*/  LDL.LU.64 R178, [R1+0x4b0] ;  /* 0x0004b00001b27983 */ /* 0x002f220000300a00 */
[C---:B------:R-:W-:Y:S02]  /*515f0*/  PRMT R2, R130.reuse, 0x7772, RZ ;  /* 0x0000777282027816 */ /* 0x040fe400000000ff */
[----:B------:R-:W-:Y:S01]  /*51600*/  PRMT R130, R130, 0x7773, RZ ;  /* 0x0000777382827816 */ /* 0x000fe200000000ff */
        /* <DEDUP_REMOVED lines=11> */
[----:B------:R-:W-:Y:S01]  /*516c0*/  LOP3.LUT P4, RZ, R0, 0x100, RZ, 0xc0, !PT ;  /* 0x0000010000ff7812 */ /* 0x000fe2000788c0ff */
[----:B--2---:R-:W-:Y:S04]  /*516d0*/  @P0 STG.E.U8 desc[UR32][R172.64], R129 ;  /* 0x00000081ac000986 */ /* 0x004fe8000c101120 */
[----:B---3--:R-:W-:Y:S04]  /*516e0*/  @P1 STG.E.U8 desc[UR32][R174.64], R2 ;  /* 0x00000002ae001986 */ /* 0x008fe8000c101120 */
[----:B------:R0:W-:Y:S04]  /*516f0*/  @P2 STG.E.U8 desc[UR32][R124.64], R130 ;  /* 0x000000827c002986 */ /* 0x0001e8000c101120 */
[----:B0-----:R-:W2:Y:S01]  /*51700*/  LDL.LU.64 R124, [R1+0x1168] ;  /* 0x00116800017c7983 */ /* 0x001ea20000300a00 */
[----:B------:R-:W-:-:S02]  /*51710*/  LOP3.LUT R7, R7, 0xffffbfff, RZ, 0xc0, !PT ;  /* 0xffffbfff07077812 */ /* 0x000fc400078ec0ff */
[C---:B------:R-:W-:Y:S01]  /*51720*/  LOP3.LUT P3, RZ, R0.reuse, 0x8000, RZ, 0xc0, !PT ;  /* 0x0000800000ff7812 */ /* 0x040fe2000786c0ff */
[----:B------:R-:W3:Y:S01]  /*51730*/  LDL.LU.64 R168, [R1+0x478] ;  /* 0x0004780001a87983 */ /* 0x000ee20000300a00 */
[----:B------:R-:W-:Y:S02]  /*51740*/  @P4 LOP3.LUT R7, R7, 0x4000, RZ, 0xfc, !PT ;  /* 0x0000400007074812 */ /* 0x000fe400078efcff */
[----:B------:R-:W-:Y:S01]  /*51750*/  LOP3.LUT P4, RZ, R0, 0x200, RZ, 0xc0, !PT ;  /* 0x0000020000ff7812 */ /* 0x000fe2000788c0ff */
[----:B------:R-:W3:Y:S01]  /*51760*/  LDL.LU.64 R170, [R1+0x468] ;  /* 0x0004680001aa7983 */ /* 0x000ee20000300a00 */
[----:B------:R-:W-:Y:S02]  /*51770*/  LOP3.LUT R7, R7, 0xffff7fff, RZ, 0xc0, !PT ;  /* 0xffff7fff07077812 */ /* 0x000fe400078ec0ff */
[----:B------:R-:W-:Y:S01]  /*51780*/  PRMT R2, R131, 0x7772, RZ ;  /* 0x0000777283027816 */ /* 0x000fe200000000ff */
[----:B------:R-:W3:Y:S08]  /*51790*/  LDL.LU.64 R172, [R1+0x460] ;  /* 0x0004600001ac7983 */ /* 0x000ef00000300a00 */
[----:B------:R-:W-:-:S02]  /*517a0*/  @P4 LOP3.LUT R7, R7, 0x8000, RZ, 0xfc, !PT ;  /* 0x0000800007074812 */ /* 0x000fc400078efcff */
[----:B------:R-:W-:Y:S01]  /*517b0*/  PRMT R131, R131, 0x7773, RZ ;  /* 0x0000777383837816 */ /* 0x000fe200000000ff */
[----:B----4-:R0:W-:Y:S01]  /*517c0*/  @P3 STG.E.U8 desc[UR32][R176.64], R2 ;  /* 0x00000002b0003986 */ /* 0x0101e2000c101120 */
[----:B------:R-:W-:Y:S02]  /*517d0*/  LOP3.LUT P4, RZ, R0, 0x400, RZ, 0xc0, !PT ;  /* 0x0000040000ff7812 */ /* 0x000fe4000788c0ff */
[----:B------:R-:W-:Y:S01]  /*517e0*/  LOP3.LUT R7, R7, 0xfffeffff, RZ, 0xc0, !PT ;  /* 0xfffeffff07077812 */ /* 0x000fe200078ec0ff */
[----:B------:R-:W4:Y:S04]  /*517f0*/  LDL.LU.64 R174, [R1+0x458] ;  /* 0x0004580001ae7983 */ /* 0x000f280000300a00 */
[----:B0-----:R-:W4:Y:S06]  /*51800*/  LDL.LU.64 R176, [R1+0x450] ;  /* 0x0004500001b07983 */ /* 0x001f2c0000300a00 */
        /* <DEDUP_REMOVED lines=11> */
[----:B------:R-:W-:Y:S01]  /*518c0*/  @P4 STG.E.U8 desc[UR32][R178.64], R131 ;  /* 0x00000083b2004986 */ /* 0x000fe2000c101120 */
[----:B------:R-:W-:Y:S02]  /*518d0*/  LOP3.LUT P4, RZ, R7, 0x80000, RZ, 0xc0, !PT ;  /* 0x0008000007ff7812 */ /* 0x000fe4000788c0ff */
[----:B--2---:R-:W-:-:S11]  /*518e0*/  PRMT R2, R124, 0x7770, RZ ;  /* 0x000077707c027816 */ /* 0x004fd600000000ff */
[----:B------:R0:W-:Y:S04]  /*518f0*/  @P4 STG.E.U8 desc[UR32][R126.64], R2 ;  /* 0x000000027e004986 */ /* 0x0001e8000c101120 */
[----:B0-----:R-:W2:Y:S04]  /*51900*/  LDL.LU.64 R126, [R1+0x1160] ;  /* 0x00116000017e7983 */ /* 0x001ea80000300a00 */
[----:B------:R-:W4:Y:S01]  /*51910*/  LDL.LU.64 R178, [R1+0x448] ;  /* 0x0004480001b27983 */ /* 0x000f220000300a00 */
        /* <DEDUP_REMOVED lines=23> */
[----:B---3--:R0:W-:Y:S01]  /*51a90*/  @P4 STG.E.U8 desc[UR32][R168.64], R2 ;  /* 0x00000002a8004986 */ /* 0x0081e2000c101120 */
[----:B------:R-:W-:Y:S02]  /*51aa0*/  LOP3.LUT P4, RZ, R7, 0x1000, RZ, 0xc0, !PT ;  /* 0x0000100007ff7812 */ /* 0x000fe4000788c0ff */
[----:B0-----:R-:W-:-:S11]  /*51ab0*/  PRMT R2, R127, 0x7771, RZ ;  /* 0x000077717f027816 */ /* 0x001fd600000000ff */
[----:B------:R0:W-:Y:S02]  /*51ac0*/  @P4 STG.E.U8 desc[UR32][R242.64], R2 ;  /* 0x00000002f2004986 */ /* 0x0001e4000c101120 */
[C---:B0-----:R-:W-:Y:S02]  /*51ad0*/  PRMT R2, R124.reuse, 0x7772, RZ ;  /* 0x000077727c027816 */ /* 0x041fe400000000ff */
[----:B------:R-:W2:Y:S01]  /*51ae0*/  LDL.LU.64 R242, [R1+0x1158] ;  /* 0x0011580001f27983 */ /* 0x000ea20000300a00 */
[----:B------:R-:W-:-:S03]  /*51af0*/  PRMT R124, R124, 0x7773, RZ ;  /* 0x000077737c7c7816 */ /* 0x000fc600000000ff */
[----:B------:R0:W-:Y:S04]  /*51b00*/  @P5 STG.E.U8 desc[UR32][R170.64], R2 ;  /* 0x00000002aa005986 */ /* 0x0001e8000c101120 */
[----:B------:R-:W-:Y:S01]  /*51b10*/  @P6 STG.E.U8 desc[UR32][R172.64], R124 ;  /* 0x0000007cac006986 */ /* 0x000fe2000c101120 */
        /* <DEDUP_REMOVED lines=8> */
[----:B0-----:R-:W3:Y:S04]  /*51ba0*/  LDL.LU.64 R120, [R1+0x1150] ;  /* 0x0011500001787983 */ /* 0x001ee80000300a00 */
[----:B------:R-:W4:Y:S04]  /*51bb0*/  LDL.LU.64 R168, [R1+0x438] ;  /* 0x0004380001a87983 */ /* 0x000f280000300a00 */
[----:B------:R-:W3:Y:S04]  /*51bc0*/  LDL.LU.64 R170, [R1+0x430] ;  /* 0x0004300001aa7983 */ /* 0x000ee80000300a00 */
[----:B------:R-:W3:Y:S04]  /*51bd0*/  LDL.LU.64 R172, [R1+0x428] ;  /* 0x0004280001ac7983 */ /* 0x000ee80000300a00 */
[----:B------:R-:W3:Y:S01]  /*51be0*/  LDL.LU.64 R174, [R1+0x418] ;  /* 0x0004180001ae7983 */ /* 0x000ee20000300a00 */
[----:B------:R-:W-:-:S02]  /*51bf0*/  PRMT R2, R127, 0x7772, RZ ;  /* 0x000077727f027816 */ /* 0x000fc400000000ff */
[----:B------:R-:W-:Y:S01]  /*51c00*/  PRMT R127, R127, 0x7773, RZ ;  /* 0x000077737f7f7816 */ /* 0x000fe200000000ff */
[----:B------:R-:W3:Y:S04]  /*51c10*/  LDL.LU.64 R176, [R1+0x410] ;  /* 0x0004100001b07983 */ /* 0x000ee80000300a00 */
[----:B------:R-:W3:Y:S04]  /*51c20*/  LDL.LU.64 R178, [R1+0x408] ;  /* 0x0004080001b27983 */ /* 0x000ee80000300a00 */
[----:B------:R-:W3:Y:S04]  /*51c30*/  LDL.LU.64 R158, [R1+0x400] ;  /* 0x00040000019e7983 */ /* 0x000ee80000300a00 */
[----:B------:R-:W3:Y:S04]  /*51c40*/  LDL.LU.64 R160, [R1+0x3f8] ;  /* 0x0003f80001a07983 */ /* 0x000ee80000300a00 */
[----:B------:R-:W3:Y:S04]  /*51c50*/  LDL.LU.64 R162, [R1+0x3f0] ;  /* 0x0003f00001a27983 */ /* 0x000ee80000300a00 */
[----:B------:R-:W3:Y:S04]  /*51c60*/  LDL.LU.64 R164, [R1+0x3e8] ;  /* 0x0003e80001a47983 */ /* 0x000ee80000300a00 */
[----:B------:R-:W3:Y:S01]  /*51c70*/  LDL.LU.64 R166, [R1+0x3e0] ;  /* 0x0003e00001a67983 */ /* 0x000ee20000300a00 */
[----:B------:R-:W-:-:S02]  /*51c80*/  LOP3.LUT R7, R7, 0xffffffef, RZ, 0xc0, !PT ;  /* 0xffffffef07077812 */ /* 0x000fc400078ec0ff */
[C---:B--2---:R-:W-:Y:S02]  /*51c90*/  LOP3.LUT P0, RZ, R242.reuse, 0x80000000, RZ, 0xc0, !PT ;  /* 0x80000000f2ff7812 */ /* 0x044fe4000780c0ff */
[C---:B------:R-:W-:Y:S02]  /*51ca0*/  LOP3.LUT P1, RZ, R242.reuse, 0x40000000, RZ, 0xc0, !PT ;  /* 0x40000000f2ff7812 */ /* 0x040fe4000782c0ff */
[C---:B------:R-:W-:Y:S02]  /*51cb0*/  LOP3.LUT P2, RZ, R242.reuse, 0x20000000, RZ, 0xc0, !PT ;  /* 0x20000000f2ff7812 */ /* 0x040fe4000784c0ff */
[----:B------:R-:W-:-:S07]  /*51cc0*/  LOP3.LUT P3, RZ, R242, 0x10000000, RZ, 0xc0, !PT ;  /* 0x10000000f2ff7812 */ /* 0x000fce000786c0ff */
[----:B----4-:R0:W-:Y:S04]  /*51cd0*/  @P0 STG.E.U8 desc[UR32][R168.64], R2 ;  /* 0x00000002a8000986 */ /* 0x0101e8000c101120 */
[----:B---3--:R-:W-:Y:S01]  /*51ce0*/  @P1 STG.E.U8 desc[UR32][R170.64], R127 ;  /* 0x0000007faa001986 */ /* 0x008fe2000c101120 */
[----:B0-----:R-:W-:-:S05]  /*51cf0*/  PRMT R2, R120, 0x7770, RZ ;  /* 0x0000777078027816 */ /* 0x001fca00000000ff */
[----:B------:R0:W-:Y:S02]  /*51d00*/  @P2 STG.E.U8 desc[UR32][R172.64], R2 ;  /* 0x00000002ac002986 */ /* 0x0001e4000c101120 */
[----:B0-----:R-:W-:-:S05]  /*51d10*/  PRMT R2, R120, 0x7771, RZ ;  /* 0x0000777178027816 */ /* 0x001fca00000000ff */
[----:B------:R0:W-:Y:S04]  /*51d20*/  @P3 STG.E.U8 desc[UR32][R122.64], R2 ;  /* 0x000000027a003986 */ /* 0x0001e8000c101120 */
[----:B0-----:R-:W2:Y:S01]  /*51d30*/  LDL.LU.64 R122, [R1+0x1148] ;  /* 0x00114800017a7983 */ /* 0x001ea20000300a00 */
[----:B------:R-:W-:Y:S02]  /*51d40*/  LOP3.LUT P4, RZ, R242, 0x80000, RZ, 0xc0, !PT ;  /* 0x00080000f2ff7812 */ /* 0x000fe4000788c0ff */
[----:B------:R-:W-:Y:S01]  /*51d50*/  PRMT R2, R121, 0x7770, RZ ;  /* 0x0000777079027816 */ /* 0x000fe200000000ff */
[----:B------:R-:W3:Y:S04]  /*51d60*/  LDL.LU.64 R168, [R1+0x3d0] ;  /* 0x0003d00001a87983 */ /* 0x000ee80000300a00 */
[----:B------:R-:W4:Y:S04]  /*51d70*/  LDL.LU.64 R170, [R1+0x3c8] ;  /* 0x0003c80001aa7983 */ /* 0x000f280000300a00 */
[----:B------:R-:W4:Y:S02]  /*51d80*/  LDL.LU.64 R172, [R1+0x3c0] ;  /* 0x0003c00001ac7983 */ /* 0x000f240000300a00 */
        /* <DEDUP_REMOVED lines=23> */
[----:B------:R0:W-:Y:S01]  /*51f00*/  @P4 STG.E.U8 desc[UR32][R174.64], R2 ;  /* 0x00000002ae004986 */ /* 0x0001e2000c101120 */
[----:B------:R-:W-:Y:S02]  /*51f10*/  LOP3.LUT P4, RZ, R7, 0x800, RZ, 0xc0, !PT ;  /* 0x0000080007ff7812 */ /* 0x000fe4000788c0ff */
[----:B0-----:R-:W-:Y:S01]  /*51f20*/  PRMT R2, R121, 0x7771, RZ ;  /* 0x0000777179027816 */ /* 0x001fe200000000ff */
[----:B------:R-:W4:Y:S10]  /*51f30*/  LDL.LU.64 R174, [R1+0x3b8] ;  /* 0x0003b80001ae7983 */ /* 0x000f340000300a00 */
[----:B------:R0:W-:Y:S01]  /*51f40*/  @P4 STG.E.U8 desc[UR32][R176.64], R2 ;  /* 0x00000002b0004986 */ /* 0x0001e2000c101120 */
[----:B------:R-:W-:-:S03]  /*51f50*/  LOP3.LUT P4, RZ, R7, 0x400, RZ, 0xc0, !PT ;  /* 0x0000040007ff7812 */ /* 0x000fc6000788c0ff */
[----:B0-----:R-:W4:Y:S01]  /*51f60*/  LDL.LU.64 R176, [R1+0x3b0] ;  /* 0x0003b00001b07983 */ /* 0x001f220000300a00 */
[----:B--2---:R-:W-:-:S09]  /*51f70*/  PRMT R2, R122, 0x7770, RZ ;  /* 0x000077707a027816 */ /* 0x004fd200000000ff */
[----:B------:R0:W-:Y:S01]  /*51f80*/  @P4 STG.E.U8 desc[UR32][R178.64], R2 ;  /* 0x00000002b2004986 */ /* 0x0001e2000c101120 */
[C---:B------:R-:W-:Y:S02]  /*51f90*/  LOP3.LUT P4, RZ, R7.reuse, 0x200, RZ, 0xc0, !PT ;  /* 0x0000020007ff7812 */ /* 0x040fe4000788c0ff */
        /* <DEDUP_REMOVED lines=19> */
[C---:B------:R-:W-:Y:S02]  /*520d0*/  LOP3.LUT P5, RZ, R242.reuse, 0x40000, RZ, 0xc0, !PT ;  /* 0x00040000f2ff7812 */ /* 0x040fe400078ac0ff */
[C---:B------:R-:W-:Y:S02]  /*520e0*/  LOP3.LUT P6, RZ, R242.reuse, 0x20000, RZ, 0xc0, !PT ;  /* 0x00020000f2ff7812 */ /* 0x040fe400078cc0ff */
[C---:B------:R-:W-:Y:S02]  /*520f0*/  LOP3.LUT P0, RZ, R242.reuse, 0x10000, RZ, 0xc0, !PT ;  /* 0x00010000f2ff7812 */ /* 0x040fe4000780c0ff */
[----:B------:R-:W-:-:S02]  /*52100*/  LOP3.LUT P1, RZ, R242, 0x8000, RZ, 0xc0, !PT ;  /* 0x00008000f2ff7812 */ /* 0x000fc4000782c0ff */
[----:B------:R-:W-:Y:S02]  /*52110*/  PRMT R121, R121, 0x7773, RZ ;  /* 0x0000777379797816 */ /* 0x000fe400000000ff */
[----:B------:R-:W-:Y:S02]  /*52120*/  PRMT R2, R122, 0x7772, RZ ;  /* 0x000077727a027816 */ /* 0x000fe400000000ff */
[C---:B------:R-:W-:Y:S01]  /*52130*/  LOP3.LUT P2, RZ, R242.reuse, 0x4000, RZ, 0xc0, !PT ;  /* 0x00004000f2ff7812 */ /* 0x040fe2000784c0ff */
[----:B---3--:R-:W-:Y:S01]  /*52140*/  @P5 STG.E.U8 desc[UR32][R168.64], R121 ;  /* 0x00000079a8005986 */ /* 0x008fe2000c101120 */
[----:B------:R-:W-:Y:S02]  /*52150*/  LOP3.LUT P3, RZ, R242, 0x2000, RZ, 0xc0, !PT ;  /* 0x00002000f2ff7812 */ /* 0x000fe4000786c0ff */
[----:B------:R-:W-:Y:S01]  /*52160*/  PRMT R122, R122, 0x7773, RZ ;  /* 0x000077737a7a7816 */ /* 0x000fe200000000ff */
[----:B----4-:R0:W-:Y:S04]  /*52170*/  @P6 STG.E.U8 desc[UR32][R170.64], R2 ;  /* 0x00000002aa006986 */ /* 0x0101e8000c101120 */
[----:B------:R1:W-:Y:S01]  /*52180*/  @P0 STG.E.U8 desc[UR32][R172.64], R122 ;  /* 0x0000007aac000986 */ /* 0x0003e2000c101120 */
[----:B------:R-:W-:-:S02]  /*52190*/  LOP3.LUT P0, RZ, R242, 0x1000, RZ, 0xc0, !PT ;  /* 0x00001000f2ff7812 */ /* 0x000fc4000780c0ff */
[C---:B0-----:R-:W-:Y:S01]  /*521a0*/  PRMT R2, R123.reuse, 0x7772, RZ ;  /* 0x000077727b027816 */ /* 0x041fe200000000ff */
[----:B------:R-:W3:Y:S01]  /*521b0*/  LDL.LU.64 R170, [R1+0x398] ;  /* 0x0003980001aa7983 */ /* 0x000ee20000300a00 */
[----:B------:R-:W-:-:S03]  /*521c0*/  PRMT R123, R123, 0x7773, RZ ;  /* 0x000077737b7b7816 */ /* 0x000fc600000000ff */
[----:B------:R0:W-:Y:S04]  /*521d0*/  @P1 STG.E.U8 desc[UR32][R174.64], R2 ;  /* 0x00000002ae001986 */ /* 0x0001e8000c101120 */
[----:B-1----:R-:W4:Y:S04]  /*521e0*/  LDL.LU.64 R172, [R1+0x390] ;  /* 0x0003900001ac7983 */ /* 0x002f280000300a00 */
[----:B0-----:R-:W4:Y:S04]  /*521f0*/  LDL.LU.64 R174, [R1+0x388] ;  /* 0x0003880001ae7983 */ /* 0x001f280000300a00 */
[----:B------:R0:W-:Y:S04]  /*52200*/  @P2 STG.E.U8 desc[UR32][R176.64], R123 ;  /* 0x0000007bb0002986 */ /* 0x0001e8000c101120 */
[----:B0-----:R-:W4:Y:S01]  /*52210*/  LDL.LU.64 R176, [R1+0x380] ;  /* 0x0003800001b07983 */ /* 0x001f220000300a00 */
[----:B------:R-:W-:-:S02]  /*52220*/  LOP3.LUT P4, RZ, R242, 0x1, RZ, 0xc0, !PT ;  /* 0x00000001f2ff7812 */ /* 0x000fc4000788c0ff */
[----:B------:R-:W-:-:S11]  /*52230*/  LOP3.LUT R0, R0, 0xefffffff, RZ, 0xc0, !PT ;  /* 0xefffffff00007812 */ /* 0x000fd600078ec0ff */
[----:B------:R-:W-:Y:S02]  /*52240*/  @P4 LOP3.LUT R0, R0, 0x10000000, RZ, 0xfc, !PT ;  /* 0x1000000000004812 */ /* 0x000fe400078efcff */
[----:B------:R-:W-:Y:S02]  /*52250*/  LOP3.LUT P4, RZ, R242, 0x2, RZ, 0xc0, !PT ;  /* 0x00000002f2ff7812 */ /* 0x000fe4000788c0ff */
[----:B--2---:R-:W-:-:S05]  /*52260*/  PRMT R2, R116, 0x7770, RZ ;  /* 0x0000777074027816 */ /* 0x004fca00000000ff */
[----:B------:R0:W-:Y:S02]  /*52270*/  @P3 STG.E.U8 desc[UR32][R178.64], R2 ;  /* 0x00000002b2003986 */ /* 0x0001e4000c101120 */
[----:B0-----:R-:W-:Y:S02]  /*52280*/  PRMT R2, R116, 0x7771, RZ ;  /* 0x0000777174027816 */ /* 0x001fe400000000ff */
[----:B------:R-:W2:Y:S04]  /*52290*/  LDL.LU.64 R178, [R1+0x378] ;  /* 0x0003780001b27983 */ /* 0x000ea80000300a00 */
[----:B------:R-:W2:Y:S04]  /*522a0*/  LDL.LU.64 R158, [R1+0x370] ;  /* 0x00037000019e7983 */ /* 0x000ea80000300a00 */
[----:B------:R0:W-:Y:S04]  /*522b0*/  @P0 STG.E.U8 desc[UR32][R118.64], R2 ;  /* 0x0000000276000986 */ /* 0x0001e8000c101120 */
[----:B0-----:R-:W2:Y:S04]  /*522c0*/  LDL.LU.64 R118, [R1+0x1138] ;  /* 0x0011380001767983 */ /* 0x001ea80000300a00 */
[----:B------:R-:W2:Y:S04]  /*522d0*/  LDL.LU.64 R160, [R1+0x368] ;  /* 0x0003680001a07983 */ /* 0x000ea80000300a00 */
[----:B------:R-:W2:Y:S04]  /*522e0*/  LDL.LU.64 R162, [R1+0x360] ;  /* 0x0003600001a27983 */ /* 0x000ea80000300a00 */
[----:B------:R-:W2:Y:S01]  /*522f0*/  LDL.LU.64 R164, [R1+0x358] ;  /* 0x0003580001a47983 */ /* 0x000ea20000300a00 */
[----:B------:R-:W-:-:S02]  /*52300*/  LOP3.LUT R0, R0, 0xdfffffff, RZ, 0xc0, !PT ;  /* 0xdfffffff00007812 */ /* 0x000fc400078ec0ff */
[----:B------:R-:W-:Y:S01]  /*52310*/  LOP3.LUT R7, R7, 0xfffffffe, RZ, 0xc0, !PT ;  /* 0xfffffffe07077812 */ /* 0x000fe200078ec0ff */
[----:B------:R-:W2:Y:S01]  /*52320*/  LDL.LU.64 R166, [R1+0x348] ;  /* 0x0003480001a67983 */ /* 0x000ea20000300a00 */
[----:B------:R-:W-:Y:S02]  /*52330*/  @P4 LOP3.LUT R0, R0, 0x20000000, RZ, 0xfc, !PT ;  /* 0x2000000000004812 */ /* 0x000fe400078efcff */
[----:B------:R-:W-:Y:S01]  /*52340*/  LOP3.LUT P4, RZ, R242, 0x4, RZ, 0xc0, !PT ;  /* 0x00000004f2ff7812 */ /* 0x000fe2000788c0ff */
[----:B------:R-:W2:Y:S01]  /*52350*/  LDL.LU.64 R168, [R1+0x340] ;  /* 0x0003400001a87983 */ /* 0x000ea20000300a00 */
        /* <DEDUP_REMOVED lines=10> */
[C---:B------:R-:W-:Y:S02]  /*52400*/  LOP3.LUT P4, RZ, R242.reuse, 0x40, RZ, 0xc0, !PT ;  /* 0x00000040f2ff7812 */ /* 0x040fe4000788c0ff */
[----:B------:R-:W-:Y:S02]  /*52410*/  LOP3.LUT R7, R7, 0xfffffffb, RZ, 0xc0, !PT ;  /* 0xfffffffb07077812 */ /* 0x000fe400078ec0ff */
[C---:B------:R-:W-:Y:S02]  /*52420*/  LOP3.LUT P1, RZ, R242.reuse, 0x800, RZ, 0xc0, !PT ;  /* 0x00000800f2ff7812 */ /* 0x040fe4000782c0ff */
[----:B------:R-:W-:Y:S02]  /*52430*/  LOP3.LUT P2, RZ, R242, 0x400, RZ, 0xc0, !PT ;  /* 0x00000400f2ff7812 */ /* 0x000fe4000784c0ff */
[----:B------:R-:W-:-:S05]  /*52440*/  PRMT R2, R117, 0x7770, RZ ;  /* 0x0000777075027816 */ /* 0x000fca00000000ff */
[----:B------:R-:W-:Y:S02]  /*52450*/  @P4 LOP3.LUT R7, R7, 0x4, RZ, 0xfc, !PT ;  /* 0x0000000407074812 */ /* 0x000fe400078efcff */
[C---:B------:R-:W-:Y:S02]  /*52460*/  LOP3.LUT P4, RZ, R242.reuse, 0x80, RZ, 0xc0, !PT ;  /* 0x00000080f2ff7812 */ /* 0x040fe4000788c0ff */
[----:B------:R-:W-:Y:S01]  /*52470*/  LOP3.LUT P3, RZ, R242, 0x200, RZ, 0xc0, !PT ;  /* 0x00000200f2ff7812 */ /* 0x000fe2000786c0ff */
[----:B---3--:R0:W-:Y:S01]  /*52480*/  @P1 STG.E.U8 desc[UR32][R170.64], R2 ;  /* 0x00000002aa001986 */ /* 0x0081e2000c101120 */
[----:B------:R-:W-:Y:S02]  /*52490*/  LOP3.LUT R7, R7, 0xfffffff7, RZ, 0xc0, !PT ;  /* 0xfffffff707077812 */ /* 0x000fe400078ec0ff */
[----:B0-----:R-:W-:Y:S01]  /*524a0*/  PRMT R2, R117, 0x7771, RZ ;  /* 0x0000777175027816 */ /* 0x001fe200000000ff */
[----:B------:R-:W3:Y:S06]  /*524b0*/  LDL.LU.64 R170, [R1+0x338] ;  /* 0x0003380001aa7983 */ /* 0x000eec0000300a00 */
[----:B------:R-:W-:-:S02]  /*524c0*/  @P4 LOP3.LUT R7, R7, 0x8, RZ, 0xfc, !PT ;  /* 0x0000000807074812 */ /* 0x000fc400078efcff */
[----:B------:R-:W-:Y:S01]  /*524d0*/  LOP3.LUT P4, RZ, R242, 0x100, RZ, 0xc0, !PT ;  /* 0x00000100f2ff7812 */ /* 0x000fe2000788c0ff */
[----:B----4-:R0:W-:Y:S04]  /*524e0*/  @P2 STG.E.U8 desc[UR32][R172.64], R2 ;  /* 0x00000002ac002986 */ /* 0x0101e8000c101120 */
[----:B0-----:R-:W4:Y:S01]  /*524f0*/  LDL.LU.64 R172, [R1+0x330] ;  /* 0x0003300001ac7983 */ /* 0x001f220000300a00 */
[----:B--2---:R-:W-:-:S05]  /*52500*/  PRMT R2, R118, 0x7770, RZ ;  /* 0x0000777076027816 */ /* 0x004fca00000000ff */
[----:B------:R0:W-:Y:S02]  /*52510*/  @P3 STG.E.U8 desc[UR32][R174.64], R2 ;  /* 0x00000002ae003986 */ /* 0x0001e4000c101120 */
[----:B0-----:R-:W-:Y:S02]  /*52520*/  PRMT R2, R118, 0x7771, RZ ;  /* 0x0000777176027816 */ /* 0x001fe400000000ff */
[----:B------:R-:W2:Y:S04]  /*52530*/  LDL.LU.64 R174, [R1+0x328] ;  /* 0x0003280001ae7983 */ /* 0x000ea80000300a00 */
        /* <DEDUP_REMOVED lines=10> */
[----:B0-----:R-:W-:-:S11]  /*525e0*/  PRMT R2, R116, 0x7772, RZ ;  /* 0x0000777274027816 */ /* 0x001fd600000000ff */
[----:B------:R0:W-:Y:S01]  /*525f0*/  @P4 STG.E.U8 desc[UR32][R160.64], R2 ;  /* 0x00000002a0004986 */ /* 0x0001e2000c101120 */
[----:B------:R-:W-:Y:S02]  /*52600*/  LOP3.LUT P4, RZ, R7, 0x1, RZ, 0xc0, !PT ;  /* 0x0000000107ff7812 */ /* 0x000fe4000788c0ff */
[----:B------:R-:W-:-:S11]  /*52610*/  PRMT R116, R116, 0x7773, RZ ;  /* 0x0000777374747816 */ /* 0x000fd600000000ff */
[----:B------:R-:W-:Y:S01]  /*52620*/  @P4 STG.E.U8 desc[UR32][R162.64], R116 ;  /* 0x00000074a2004986 */ /* 0x000fe2000c101120 */
[----:B------:R-:W-:Y:S02]  /*52630*/  LOP3.LUT P4, RZ, R0, 0x80000000, RZ, 0xc0, !PT ;  /* 0x8000000000ff7812 */ /* 0x000fe4000788c0ff */
[C---:B0-----:R-:W-:Y:S02]  /*52640*/  PRMT R2, R117.reuse, 0x7772, RZ ;  /* 0x0000777275027816 */ /* 0x041fe400000000ff */
[----:B------:R-:W-:-:S09]  /*52650*/  PRMT R117, R117, 0x7773, RZ ;  /* 0x0000777375757816 */ /* 0x000fd200000000ff */
[----:B------:R-:W-:Y:S01]  /*52660*/  @P4 STG.E.U8 desc[UR32][R164.64], R2 ;  /* 0x00000002a4004986 */ /* 0x000fe2000c101120 */
[----:B------:R-:W-:-:S13]  /*52670*/  LOP3.LUT P4, RZ, R0, 0x40000000, RZ, 0xc0, !PT ;  /* 0x4000000000ff7812 */ /* 0x000fda000788c0ff */
[----:B------:R0:W-:Y:S04]  /*52680*/  @P4 STG.E.U8 desc[UR32][R112.64], R117 ;  /* 0x0000007570004986 */ /* 0x0001e8000c101120 */
[----:B0-----:R-:W2:Y:S01]  /*52690*/  LDL.LU.64 R112, [R1+0x1130] ;  /* 0x0011300001707983 */ /* 0x001ea20000300a00 */
[----:B------:R-:W-:Y:S02]  /*526a0*/  LOP3.LUT P4, RZ, R0, 0x20000000, RZ, 0xc0, !PT ;  /* 0x2000000000ff7812 */ /* 0x000fe4000788c0ff */
[----:B------:R-:W-:Y:S02]  /*526b0*/  PRMT R2, R118, 0x7772, RZ ;  /* 0x0000777276027816 */ /* 0x000fe400000000ff */
[C---:B------:R-:W-:Y:S02]  /*526c0*/  LOP3.LUT P5, RZ, R243.reuse, 0x80000000, RZ, 0xc0, !PT ;  /* 0x80000000f3ff7812 */ /* 0x040fe400078ac0ff */
[----:B------:R-:W-:-:S07]  /*526d0*/  LOP3.LUT P6, RZ, R243, 0x40000000, RZ, 0xc0, !PT ;  /* 0x40000000f3ff7812 */ /* 0x000fce00078cc0ff */
[----:B------:R0:W-:Y:S01]  /*526e0*/  @P4 STG.E.U8 desc[UR32][R166.64], R2 ;  /* 0x00000002a6004986 */ /* 0x0001e2000c101120 */
[----:B------:R-:W-:Y:S02]  /*526f0*/  LOP3.LUT P4, RZ, R0, 0x10000000, RZ, 0xc0, !PT ;  /* 0x1000000000ff7812 */ /* 0x000fe4000788c0ff */
[C---:B------:R-:W-:Y:S02]  /*52700*/  LOP3.LUT P0, RZ, R243.reuse, 0x20000000, RZ, 0xc0, !PT ;  /* 0x20000000f3ff7812 */ /* 0x040fe4000780c0ff */
[----:B------:R-:W-:Y:S02]  /*52710*/  PRMT R118, R118, 0x7773, RZ ;  /* 0x0000777376767816 */ /* 0x000fe400000000ff */
[----:B------:R-:W-:Y:S02]  /*52720*/  LOP3.LUT P1, RZ, R243, 0x10000000, RZ, 0xc0, !PT ;  /* 0x10000000f3ff7812 */ /* 0x000fe4000782c0ff */
[----:B0-----:R-:W-:-:S05]  /*52730*/  PRMT R2, R119, 0x7772, RZ ;  /* 0x0000777277027816 */ /* 0x001fca00000000ff */
[----:B------:R-:W-:Y:S01]  /*52740*/  @P4 STG.E.U8 desc[UR32][R168.64], R118 ;  /* 0x00000076a8004986 */ /* 0x000fe2000c101120 */
[----:B------:R-:W-:-:S03]  /*52750*/  PRMT R119, R119, 0x7773, RZ ;  /* 0x0000777377777816 */ /* 0x000fc600000000ff */
[----:B---3--:R2:W-:Y:S01]  /*52760*/  @P5 STG.E.U8 desc[UR32][R170.64], R2 ;  /* 0x00000002aa005986 */ /* 0x0085e2000c101120 */
[----:B------:R-:W-:-:S03]  /*52770*/  LOP3.LUT P2, RZ, R243, 0x8000000, RZ, 0xc0, !PT ;  /* 0x08000000f3ff7812 */ /* 0x000fc6000784c0ff */
[----:B----4-:R-:W-:Y:S01]  /*52780*/  @P6 STG.E.U8 desc[UR32][R172.64], R119 ;  /* 0x00000077ac006986 */ /* 0x010fe2000c101120 */
[C---:B------:R-:W-:Y:S02]  /*52790*/  LOP3.LUT P3, RZ, R243.reuse, 0x4000000, RZ, 0xc0, !PT ;  /* 0x04000000f3ff7812 */ /* 0x040fe4000786c0ff */
[----:B------:R-:W-:Y:S02]  /*527a0*/  LOP3.LUT P4, RZ, R243, 0x2000, RZ, 0xc0, !PT ;  /* 0x00002000f3ff7812 */ /* 0x000fe4000788c0ff */
[----:B------:R-:W-:-:S11]  /*527b0*/  LOP3.LUT R0, R0, 0xffefffff, RZ, 0xc0, !PT ;  /* 0xffefffff00007812 */ /* 0x000fd600078ec0ff */
[----:B------:R-:W-:Y:S02]  /*527c0*/  @P4 LOP3.LUT R0, R0, 0x100000, RZ, 0xfc, !PT ;  /* 0x0010000000004812 */ /* 0x000fe400078efcff */
[----:B------:R-:W-:Y:S02]  /*527d0*/  LOP3.LUT P4, RZ, R243, 0x4000, RZ, 0xc0, !PT ;  /* 0x00004000f3ff7812 */ /* 0x000fe4000788c0ff */
[----:B--2---:R-:W-:-:S05]  /*527e0*/  PRMT R2, R112, 0x7770, RZ ;  /* 0x0000777070027816 */ /* 0x004fca00000000ff */
[----:B------:R0:W-:Y:S02]  /*527f0*/  @P0 STG.E.U8 desc[UR32][R174.64], R2 ;  /* 0x00000002ae000986 */ /* 0x0001e4000c101120 */
[----:B0-----:R-:W-:-:S05]  /*52800*/  PRMT R2, R112, 0x7771, RZ ;  /* 0x0000777170027816 */ /* 0x001fca00000000ff */
[----:B------:R0:W-:Y:S02]  /*52810*/  @P1 STG.E.U8 desc[UR32][R176.64], R2 ;  /* 0x00000002b0001986 */ /* 0x0001e4000c101120 */
        /* <DEDUP_REMOVED lines=14> */
[----:B------:R-:W-:-:S02]  /*52900*/  LOP3.LUT R0, R0, 0xffdfffff, RZ, 0xc0, !PT ;  /* 0xffdfffff00007812 */ /* 0x000fc400078ec0ff */
[C---:B------:R-:W-:Y:S01]  /*52910*/  LOP3.LUT P0, RZ, R243.reuse, 0x2000000, RZ, 0xc0, !PT ;  /* 0x02000000f3ff7812 */ /* 0x040fe2000780c0ff */
[----:B------:R-:W4:Y:S01]  /*52920*/  LDL.LU.64 R166, [R1+0x2b0] ;  /* 0x0002b00001a67983 */ /* 0x000f220000300a00 */
        /* <DEDUP_REMOVED lines=19> */
[----:B------:R-:W-:Y:S02]  /*52a60*/  LOP3.LUT P3, RZ, R243, 0x400000, RZ, 0xc0, !PT ;  /* 0x00400000f3ff7812 */ /* 0x000fe4000786c0ff */
[----:B------:R-:W-:-:S09]  /*52a70*/  LOP3.LUT R0, R0, 0xf7ffffff, RZ, 0xc0, !PT ;  /* 0xf7ffffff00007812 */ /* 0x000fd200078ec0ff */
[----:B------:R-:W-:Y:S02]  /*52a80*/  @P4 LOP3.LUT R0, R0, 0x8000000, RZ, 0xfc, !PT ;  /* 0x0800000000004812 */ /* 0x000fe400078efcff */
[----:B------:R-:W-:Y:S02]  /*52a90*/  LOP3.LUT P4, RZ, R243, 0x200000, RZ, 0xc0, !PT ;  /* 0x00200000f3ff7812 */ /* 0x000fe4000788c0ff */
[----:B--2---:R-:W-:-:S05]  /*52aa0*/  PRMT R2, R114, 0x7770, RZ ;  /* 0x0000777072027816 */ /* 0x004fca00000000ff */
[----:B---3--:R0:W-:Y:S02]  /*52ab0*/  @P0 STG.E.U8 desc[UR32][R168.64], R2 ;  /* 0x00000002a8000986 */ /* 0x0081e4000c101120 */
[----:B0-----:R-:W-:Y:S02]  /*52ac0*/  PRMT R2, R114, 0x7771, RZ ;  /* 0x0000777172027816 */ /* 0x001fe400000000ff */
[----:B------:R-:W2:Y:S04]  /*52ad0*/  LDL.LU.64 R168, [R1+0x2a8] ;  /* 0x0002a80001a87983 */ /* 0x000ea80000300a00 */
[----:B----4-:R0:W-:Y:S02]  /*52ae0*/  @P1 STG.E.U8 desc[UR32][R170.64], R2 ;  /* 0x00000002aa001986 */ /* 0x0101e4000c101120 */
[----:B0-----:R-:W-:-:S02]  /*52af0*/  PRMT R2, R115, 0x7770, RZ ;  /* 0x0000777073027816 */ /* 0x001fc400000000ff */
[----:B------:R-:W3:Y:S04]  /*52b00*/  LDL.LU.64 R170, [R1+0x2a0] ;  /* 0x0002a00001aa7983 */ /* 0x000ee80000300a00 */
[----:B------:R0:W-:Y:S02]  /*52b10*/  @P2 STG.E.U8 desc[UR32][R172.64], R2 ;  /* 0x00000002ac002986 */ /* 0x0001e4000c101120 */
[----:B0-----:R-:W-:Y:S02]  /*52b20*/  PRMT R2, R115, 0x7771, RZ ;  /* 0x0000777173027816 */ /* 0x001fe400000000ff */
[----:B------:R-:W4:Y:S04]  /*52b30*/  LDL.LU.64 R172, [R1+0x298] ;  /* 0x0002980001ac7983 */ /* 0x000f280000300a00 */
[----:B------:R0:W-:Y:S02]  /*52b40*/  @P3 STG.E.U8 desc[UR32][R174.64], R2 ;  /* 0x00000002ae003986 */ /* 0x0001e4000c101120 */
[----:B0-----:R-:W-:-:S02]  /*52b50*/  PRMT R2, R112, 0x7772, RZ ;  /* 0x0000777270027816 */ /* 0x001fc400000000ff */
[----:B------:R-:W4:Y:S04]  /*52b60*/  LDL.LU.64 R174, [R1+0x290] ;  /* 0x0002900001ae7983 */ /* 0x000f280000300a00 */
[----:B------:R0:W-:Y:S01]  /*52b70*/  @P4 STG.E.U8 desc[UR32][R176.64], R2 ;  /* 0x00000002b0004986 */ /* 0x0001e2000c101120 */
[----:B------:R-:W-:Y:S02]  /*52b80*/  LOP3.LUT P4, RZ, R0, 0x8000000, RZ, 0xc0, !PT ;  /* 0x0800000000ff7812 */ /* 0x000fe4000788c0ff */
[----:B------:R-:W-:Y:S02]  /*52b90*/  PRMT R112, R112, 0x7773, RZ ;  /* 0x0000777370707816 */ /* 0x000fe400000000ff */
[----:B0-----:R-:W-:Y:S01]  /*52ba0*/  PRMT R2, R113, 0x7772, RZ ;  /* 0x0000777271027816 */ /* 0x001fe200000000ff */
[----:B------:R-:W4:Y:S08]  /*52bb0*/  LDL.LU.64 R176, [R1+0x288] ;  /* 0x0002880001b07983 */ /* 0x000f300000300a00 */
[----:B------:R-:W-:Y:S01]  /*52bc0*/  @P4 STG.E.U8 desc[UR32][R160.64], R112 ;  /* 0x00000070a0004986 */ /* 0x000fe2000c101120 */
[----:B------:R-:W-:-:S02]  /*52bd0*/  LOP3.LUT P4, RZ, R0, 0x4000000, RZ, 0xc0, !PT ;  /* 0x0400000000ff7812 */ /* 0x000fc4000788c0ff */
[----:B------:R-:W-:-:S11]  /*52be0*/  PRMT R113, R113, 0x7773, RZ ;  /* 0x0000777371717816 */ /* 0x000fd600000000ff */
[----:B------:R0:W-:Y:S01]  /*52bf0*/  @P4 STG.E.U8 desc[UR32][R178.64], R2 ;  /* 0x00000002b2004986 */ /* 0x0001e2000c101120 */
[----:B------:R-:W-:Y:S02]  /*52c00*/  LOP3.LUT P4, RZ, R0, 0x2000000, RZ, 0xc0, !PT ;  /* 0x0200000000ff7812 */ /* 0x000fe4000788c0ff */
[----:B0-----:R-:W-:Y:S01]  /*52c10*/  PRMT R2, R114, 0x7772, RZ ;  /* 0x0000777272027816 */ /* 0x001fe200000000ff */
[----:B------:R-:W4:Y:S10]  /*52c20*/  LDL.LU.64 R178, [R1+0x278] ;  /* 0x0002780001b27983 */ /* 0x000f340000300a00 */
[----:B------:R-:W-:Y:S01]  /*52c30*/  @P4 STG.E.U8 desc[UR32][R162.64], R113 ;  /* 0x00000071a2004986 */ /* 0x000fe2000c101120 */
[----:B------:R-:W-:-:S02]  /*52c40*/  LOP3.LUT P4, RZ, R0, 0x1000000, RZ, 0xc0, !PT ;  /* 0x0100000000ff7812 */ /* 0x000fc4000788c0ff */
[----:B------:R-:W-:-:S11]  /*52c50*/  PRMT R114, R114, 0x7773, RZ ;  /* 0x0000777372727816 */ /* 0x000fd600000000ff */
[----:B------:R0:W-:Y:S01]  /*52c60*/  @P4 STG.E.U8 desc[UR32][R108.64], R2 ;  /* 0x000000026c004986 */ /* 0x0001e2000c101120 */
[----:B------:R-:W-:-:S03]  /*52c70*/  LOP3.LUT P4, RZ, R0, 0x800000, RZ, 0xc0, !PT ;  /* 0x0080000000ff7812 */ /* 0x000fc6000788c0ff */
[----:B0-----:R-:W2:Y:S10]  /*52c80*/  LDL.LU.64 R108, [R1+0x1120] ;  /* 0x00112000016c7983 */ /* 0x001eb40000300a00 */
[----:B------:R-:W-:Y:S01]  /*52c90*/  @P4 STG.E.U8 desc[UR32][R164.64], R114 ;  /* 0x00000072a4004986 */ /* 0x000fe2000c101120 */
[----:B------:R-:W-:-:S02]  /*52ca0*/  LOP3.LUT P4, RZ, R0, 0x400000, RZ, 0xc0, !PT ;  /* 0x0040000000ff7812 */ /* 0x000fc4000788c0ff */
[----:B------:R-:W-:-:S11]  /*52cb0*/  PRMT R2, R115, 0x7772, RZ ;  /* 0x0000777273027816 */ /* 0x000fd600000000ff */
[----:B------:R0:W-:Y:S04]  /*52cc0*/  @P4 STG.E.U8 desc[UR32][R110.64], R2 ;  /* 0x000000026e004986 */ /* 0x0001e8000c101120 */
[----:B0-----:R-:W4:Y:S01]  /*52cd0*/  LDL.LU.64 R110, [R1+0x1118] ;  /* 0x00111800016e7983 */ /* 0x001f220000300a00 */
[----:B------:R-:W-:Y:S02]  /*52ce0*/  LOP3.LUT P4, RZ, R0, 0x200000, RZ, 0xc0, !PT ;  /* 0x0020000000ff7812 */ /* 0x000fe4000788c0ff */
[----:B------:R-:W-:Y:S02]  /*52cf0*/  PRMT R115, R115, 0x7773, RZ ;  /* 0x0000777373737816 */ /* 0x000fe400000000ff */
[----:B------:R-:W-:-:S09]  /*52d00*/  LOP3.LUT P5, RZ, R243, 0x1000, RZ, 0xc0, !PT ;  /* 0x00001000f3ff7812 */ /* 0x000fd200078ac0ff */
[----:B------:R-:W-:Y:S01]  /*52d10*/  @P4 STG.E.U8 desc[UR32][R166.64], R115 ;  /* 0x00000073a6004986 */ /* 0x000fe2000c101120 */
[----:B------:R-:W-:Y:S02]  /*52d20*/  LOP3.LUT P4, RZ, R0, 0x100000, RZ, 0xc0, !PT ;  /* 0x0010000000ff7812 */ /* 0x000fe4000788c0ff */
[C---:B------:R-:W-:Y:S02]  /*52d30*/  LOP3.LUT P6, RZ, R243.reuse, 0x800, RZ, 0xc0, !PT ;  /* 0x00000800f3ff7812 */ /* 0x040fe400078cc0ff */
[C---:B------:R-:W-:Y:S02]  /*52d40*/  LOP3.LUT P0, RZ, R243.reuse, 0x400, RZ, 0xc0, !PT ;  /* 0x00000400f3ff7812 */ /* 0x040fe4000780c0ff */
[C---:B------:R-:W-:Y:S02]  /*52d50*/  LOP3.LUT P1, RZ, R243.reuse, 0x200, RZ, 0xc0, !PT ;  /* 0x00000200f3ff7812 */ /* 0x040fe4000782c0ff */
[C---:B------:R-:W-:Y:S02]  /*52d60*/  LOP3.LUT P2, RZ, R243.reuse, 0x100, RZ, 0xc0, !PT ;  /* 0x00000100f3ff7812 */ /* 0x040fe4000784c0ff */
[----:B------:R-:W-:-:S02]  /*52d70*/  LOP3.LUT P3, RZ, R243, 0x80, RZ, 0xc0, !PT ;  /* 0x00000080f3ff7812 */ /* 0x000fc4000786c0ff */
[----:B--2---:R-:W-:-:S05]  /*52d80*/  PRMT R2, R108, 0x7770, RZ ;  /* 0x000077706c027816 */ /* 0x004fca00000000ff */
[----:B------:R0:W-:Y:S02]  /*52d90*/  @P4 STG.E.U8 desc[UR32][R168.64], R2 ;  /* 0x00000002a8004986 */ /* 0x0001e4000c101120 */
[----:B0-----:R-:W-:-:S05]  /*52da0*/  PRMT R2, R108, 0x7771, RZ ;  /* 0x000077716c027816 */ /* 0x001fca00000000ff */
[----:B---3--:R0:W-:Y:S02]  /*52db0*/  @P5 STG.E.U8 desc[UR32][R170.64], R2 ;  /* 0x00000002aa005986 */ /* 0x0081e4000c101120 */
[----:B0-----:R-:W-:-:S05]  /*52dc0*/  PRMT R2, R109, 0x7770, RZ ;  /* 0x000077706d027816 */ /* 0x001fca00000000ff */
[----:B----4-:R0:W-:Y:S02]  /*52dd0*/  @P6 STG.E.U8 desc[UR32][R172.64], R2 ;  /* 0x00000002ac006986 */ /* 0x0101e4000c101120 */
        /* <DEDUP_REMOVED lines=11> */
[----:B------:R-:W4:Y:S01]  /*52e90*/  LDL.LU.64 R176, [R1+0x250] ;  /* 0x0002500001b07983 */ /* 0x000f220000300a00 */
[----:B------:R-:W-:-:S05]  /*52ea0*/  PRMT R2, R111, 0x7770, RZ ;  /* 0x000077706f027816 */ /* 0x000fca00000000ff */
[----:B------:R0:W-:Y:S04]  /*52eb0*/  @P3 STG.E.U8 desc[UR32][R178.64], R2 ;  /* 0x00000002b2003986 */ /* 0x0001e8000c101120 */
[----:B0-----:R-:W4:Y:S04]  /*52ec0*/  LDL.LU.64 R178, [R1+0x240] ;  /* 0x0002400001b27983 */ /* 0x001f280000300a00 */
[----:B------:R-:W4:Y:S01]  /*52ed0*/  LDL.LU.64 R158, [R1+0x238] ;  /* 0x00023800019e7983 */ /* 0x000f220000300a00 */
[----:B------:R-:W-:Y:S02]  /*52ee0*/  LOP3.LUT R0, R0, 0xffffefff, RZ, 0xc0, !PT ;  /* 0xffffefff00007812 */ /* 0x000fe400078ec0ff */
[C---:B------:R-:W-:Y:S01]  /*52ef0*/  LOP3.LUT P0, RZ, R243.reuse, 0x40, RZ, 0xc0, !PT ;  /* 0x00000040f3ff7812 */ /* 0x040fe2000780c0ff */
[----:B------:R-:W4:Y:S01]  /*52f00*/  LDL.LU.64 R160, [R1+0x228] ;  /* 0x0002280001a07983 */ /* 0x000f220000300a00 */
[----:B------:R-:W-:-:S02]  /*52f10*/  LOP3.LUT P1, RZ, R243, 0x20, RZ, 0xc0, !PT ;  /* 0x00000020f3ff7812 */ /* 0x000fc4000782c0ff */
[----:B------:R-:W-:Y:S01]  /*52f20*/  PRMT R2, R111, 0x7771, RZ ;  /* 0x000077716f027816 */ /* 0x000fe200000000ff */
[----:B------:R-:W4:Y:S01]  /*52f30*/  LDL.LU.64 R162, [R1+0x220] ;  /* 0x0002200001a27983 */ /* 0x000f220000300a00 */
[C---:B------:R-:W-:Y:S02]  /*52f40*/  LOP3.LUT P2, RZ, R243.reuse, 0x10, RZ, 0xc0, !PT ;  /* 0x00000010f3ff7812 */ /* 0x040fe4000784c0ff */
[----:B------:R-:W-:Y:S01]  /*52f50*/  LOP3.LUT P3, RZ, R243, 0x8, RZ, 0xc0, !PT ;  /* 0x00000008f3ff7812 */ /* 0x000fe2000786c0ff */
[----:B------:R-:W4:Y:S04]  /*52f60*/  LDL.LU.64 R164, [R1+0x218] ;  /* 0x0002180001a47983 */ /* 0x000f280000300a00 */
[----:B------:R-:W4:Y:S01]  /*52f70*/  LDL.LU.64 R166, [R1+0x210] ;  /* 0x0002100001a67983 */ /* 0x000f220000300a00 */
[----:B--2---:R-:W-:-:S13]  /*52f80*/  LOP3.LUT P4, RZ, R244, 0x4000000, RZ, 0xc0, !PT ;  /* 0x04000000f4ff7812 */ /* 0x004fda000788c0ff */
        /* <DEDUP_REMOVED lines=21> */
[----:B---3--:R0:W-:Y:S10]  /*530e0*/  @P0 STG.E.U8 desc[UR32][R168.64], R2 ;  /* 0x00000002a8000986 */ /* 0x0081f4000c101120 */
[----:B------:R-:W-:-:S02]  /*530f0*/  @P4 LOP3.LUT R0, R0, 0x80000, RZ, 0xfc, !PT ;  /* 0x0008000000004812 */ /* 0x000fc400078efcff */
[----:B------:R-:W-:Y:S01]  /*53100*/  LOP3.LUT P4, RZ, R243, 0x4, RZ, 0xc0, !PT ;  /* 0x00000004f3ff7812 */ /* 0x000fe2000788c0ff */
[----:B0-----:R-:W2:Y:S01]  /*53110*/  LDL.LU.64 R168, [R1+0x208] ;  /* 0x0002080001a87983 */ /* 0x001ea20000300a00 */
[C---:B------:R-:W-:Y:S02]  /*53120*/  PRMT R2, R108.reuse, 0x7772, RZ ;  /* 0x000077726c027816 */ /* 0x040fe400000000ff */
[----:B------:R-:W-:-:S03]  /*53130*/  PRMT R108, R108, 0x7773, RZ ;  /* 0x000077736c6c7816 */ /* 0x000fc600000000ff */
[----:B----4-:R0:W-:Y:S04]  /*53140*/  @P1 STG.E.U8 desc[UR32][R170.64], R2 ;  /* 0x00000002aa001986 */ /* 0x0101e8000c101120 */
[----:B------:R1:W-:Y:S01]  /*53150*/  @P2 STG.E.U8 desc[UR32][R172.64], R108 ;  /* 0x0000006cac002986 */ /* 0x0003e2000c101120 */
[----:B0-----:R-:W-:-:S03]  /*53160*/  PRMT R2, R109, 0x7772, RZ ;  /* 0x000077726d027816 */ /* 0x001fc600000000ff */
[----:B------:R-:W3:Y:S01]  /*53170*/  LDL.LU.64 R170, [R1+0x200] ;  /* 0x0002000001aa7983 */ /* 0x000ee20000300a00 */
[----:B------:R-:W-:-:S03]  /*53180*/  PRMT R109, R109, 0x7773, RZ ;  /* 0x000077736d6d7816 */ /* 0x000fc600000000ff */
[----:B------:R0:W-:Y:S04]  /*53190*/  @P3 STG.E.U8 desc[UR32][R174.64], R2 ;  /* 0x00000002ae003986 */ /* 0x0001e8000c101120 */
[----:B------:R-:W-:Y:S01]  /*531a0*/  @P4 STG.E.U8 desc[UR32][R176.64], R109 ;  /* 0x0000006db0004986 */ /* 0x000fe2000c101120 */
[----:B------:R-:W-:-:S03]  /*531b0*/  LOP3.LUT P4, RZ, R0, 0x80000, RZ, 0xc0, !PT ;  /* 0x0008000000ff7812 */ /* 0x000fc6000788c0ff */
[----:B-1----:R-:W4:Y:S01]  /*531c0*/  LDL.LU.64 R172, [R1+0x1f8] ;  /* 0x0001f80001ac7983 */ /* 0x002f220000300a00 */
[----:B0-----:R-:W-:-:S09]  /*531d0*/  PRMT R2, R110, 0x7772, RZ ;  /* 0x000077726e027816 */ /* 0x001fd200000000ff */
[----:B------:R0:W-:Y:S01]  /*531e0*/  @P4 STG.E.U8 desc[UR32][R104.64], R2 ;  /* 0x0000000268004986 */ /* 0x0001e2000c101120 */
[----:B------:R-:W-:-:S03]  /*531f0*/  LOP3.LUT P4, RZ, R0, 0x40000, RZ, 0xc0, !PT ;  /* 0x0004000000ff7812 */ /* 0x000fc6000788c0ff */
[----:B0-----:R-:W2:Y:S01]  /*53200*/  LDL.LU.64 R104, [R1+0x1108] ;  /* 0x0011080001687983 */ /* 0x001ea20000300a00 */
[----:B------:R-:W-:Y:S02]  /*53210*/  PRMT R110, R110, 0x7773, RZ ;  /* 0x000077736e6e7816 */ /* 0x000fe400000000ff */
[----:B------:R-:W-:Y:S01]  /*53220*/  PRMT R2, R111, 0x7772, RZ ;  /* 0x000077726f027816 */ /* 0x000fe200000000ff */
[----:B------:R-:W4:Y:S06]  /*53230*/  LDL.LU.64 R174, [R1+0x1f0] ;  /* 0x0001f00001ae7983 */ /* 0x000f2c0000300a00 */
[----:B------:R0:W-:Y:S01]  /*53240*/  @P4 STG.E.U8 desc[UR32][R178.64], R110 ;  /* 0x0000006eb2004986 */ /* 0x0001e2000c101120 */
[----:B------:R-:W-:-:S02]  /*53250*/  LOP3.LUT P4, RZ, R0, 0x20000, RZ, 0xc0, !PT ;  /* 0x0002000000ff7812 */ /* 0x000fc4000788c0ff */
[----:B------:R-:W-:Y:S01]  /*53260*/  PRMT R111, R111, 0x7773, RZ ;  /* 0x000077736f6f7816 */ /* 0x000fe200000000ff */
[----:B------:R-:W4:Y:S04]  /*53270*/  LDL.LU.64 R176, [R1+0x1e8] ;  /* 0x0001e80001b07983 */ /* 0x000f280000300a00 */
[----:B0-----:R-:W4:Y:S06]  /*53280*/  LDL.LU.64 R178, [R1+0x1e0] ;  /* 0x0001e00001b27983 */ /* 0x001f2c0000300a00 */
        /* <DEDUP_REMOVED lines=19> */
[----:B------:R3:W-:Y:S02]  /*533c0*/  @P4 STG.E.U8 desc[UR32][R166.64], R2 ;  /* 0x00000002a6004986 */ /* 0x0007e4000c101120 */
[----:B---3--:R-:W-:-:S05]  /*533d0*/  PRMT R2, R106, 0x7770, RZ ;  /* 0x000077706a027816 */ /* 0x008fca00000000ff */
[----:B------:R0:W-:Y:S02]  /*533e0*/  @P5 STG.E.U8 desc[UR32][R168.64], R2 ;  /* 0x00000002a8005986 */ /* 0x0001e4000c101120 */
[----:B0-----:R-:W-:-:S05]  /*533f0*/  PRMT R2, R106, 0x7771, RZ ;  /* 0x000077716a027816 */ /* 0x001fca00000000ff */
[----:B------:R0:W-:Y:S02]  /*53400*/  @P6 STG.E.U8 desc[UR32][R170.64], R2 ;  /* 0x00000002aa006986 */ /* 0x0001e4000c101120 */
[C---:B0-----:R-:W-:Y:S02]  /*53410*/  PRMT R2, R107.reuse, 0x7770, RZ ;  /* 0x000077706b027816 */ /* 0x041fe400000000ff */
[----:B------:R-:W2:Y:S04]  /*53420*/  LDL.LU.64 R170, [R1+0x1d8] ;  /* 0x0001d80001aa7983 */ /* 0x000ea80000300a00 */
[----:B----4-:R0:W-:Y:S02]  /*53430*/  @P0 STG.E.U8 desc[UR32][R172.64], R2 ;  /* 0x00000002ac000986 */ /* 0x0101e4000c101120 */
[----:B0-----:R-:W-:-:S02]  /*53440*/  PRMT R2, R107, 0x7771, RZ ;  /* 0x000077716b027816 */ /* 0x001fc400000000ff */
[----:B------:R-:W3:Y:S04]  /*53450*/  LDL.LU.64 R172, [R1+0x1d0] ;  /* 0x0001d00001ac7983 */ /* 0x000ee80000300a00 */
[----:B------:R0:W-:Y:S04]  /*53460*/  @P1 STG.E.U8 desc[UR32][R174.64], R2 ;  /* 0x00000002ae001986 */ /* 0x0001e8000c101120 */
[----:B0-----:R-:W4:Y:S01]  /*53470*/  LDL.LU.64 R174, [R1+0x1c8] ;  /* 0x0001c80001ae7983 */ /* 0x001f220000300a00 */
[----:B------:R-:W-:Y:S02]  /*53480*/  LOP3.LUT P2, RZ, R244, 0x200000, RZ, 0xc0, !PT ;  /* 0x00200000f4ff7812 */ /* 0x000fe4000784c0ff */
[----:B------:R-:W-:-:S02]  /*53490*/  PRMT R2, R104, 0x7772, RZ ;  /* 0x0000777268027816 */ /* 0x000fc400000000ff */
[C---:B------:R-:W-:Y:S02]  /*534a0*/  LOP3.LUT P3, RZ, R244.reuse, 0x100000, RZ, 0xc0, !PT ;  /* 0x00100000f4ff7812 */ /* 0x040fe4000786c0ff */
[----:B------:R-:W-:Y:S02]  /*534b0*/  LOP3.LUT P0, RZ, R244, 0x80000, RZ, 0xc0, !PT ;  /* 0x00080000f4ff7812 */ /* 0x000fe4000780c0ff */
[----:B------:R-:W-:-:S05]  /*534c0*/  PRMT R104, R104, 0x7773, RZ ;  /* 0x0000777368687816 */ /* 0x000fca00000000ff */
[----:B------:R0:W-:Y:S01]  /*534d0*/  @P2 STG.E.U8 desc[UR32][R176.64], R2 ;  /* 0x00000002b0002986 */ /* 0x0001e2000c101120 */
[C---:B------:R-:W-:Y:S02]  /*534e0*/  LOP3.LUT P1, RZ, R244.reuse, 0x40000, RZ, 0xc0, !PT ;  /* 0x00040000f4ff7812 */ /* 0x040fe4000782c0ff */
[C---:B------:R-:W-:Y:S01]  /*534f0*/  LOP3.LUT P2, RZ, R244.reuse, 0x20000, RZ, 0xc0, !PT ;  /* 0x00020000f4ff7812 */ /* 0x040fe2000784c0ff */
[----:B------:R1:W-:Y:S04]  /*53500*/  @P3 STG.E.U8 desc[UR32][R178.64], R104 ;  /* 0x00000068b2003986 */ /* 0x0003e8000c101120 */
[----:B0-----:R-:W4:Y:S01]  /*53510*/  LDL.LU.64 R176, [R1+0x1b8] ;  /* 0x0001b80001b07983 */ /* 0x001f220000300a00 */
[----:B------:R-:W-:Y:S02]  /*53520*/  LOP3.LUT P3, RZ, R244, 0x10000, RZ, 0xc0, !PT ;  /* 0x00010000f4ff7812 */ /* 0x000fe4000786c0ff */
[C---:B------:R-:W-:Y:S01]  /*53530*/  PRMT R2, R105.reuse, 0x7772, RZ ;  /* 0x0000777269027816 */ /* 0x040fe200000000ff */
[----:B-1----:R-:W4:Y:S01]  /*53540*/  LDL.LU.64 R178, [R1+0x1b0] ;  /* 0x0001b00001b27983 */ /* 0x002f220000300a00 */
[----:B------:R-:W-:-:S03]  /*53550*/  PRMT R105, R105, 0x7773, RZ ;  /* 0x0000777369697816 */ /* 0x000fc600000000ff */
        /* <DEDUP_REMOVED lines=11> */
[----:B--2---:R0:W-:Y:S02]  /*53610*/  @P0 STG.E.U8 desc[UR32][R170.64], R2 ;  /* 0x00000002aa000986 */ /* 0x0041e4000c101120 */
[C---:B0-----:R-:W-:Y:S02]  /*53620*/  PRMT R2, R106.reuse, 0x7772, RZ ;  /* 0x000077726a027816 */ /* 0x041fe400000000ff */
[----:B------:R-:W-:Y:S01]  /*53630*/  PRMT R106, R106, 0x7773, RZ ;  /* 0x000077736a6a7816 */ /* 0x000fe200000000ff */
[----:B---3--:R-:W-:Y:S04]  /*53640*/  @P1 STG.E.U8 desc[UR32][R172.64], R105 ;  /* 0x00000069ac001986 */ /* 0x008fe8000c101120 */
[----:B----4-:R-:W-:Y:S04]  /*53650*/  @P2 STG.E.U8 desc[UR32][R174.64], R2 ;  /* 0x00000002ae002986 */ /* 0x010fe8000c101120 */
[----:B------:R0:W-:Y:S04]  /*53660*/  @P3 STG.E.U8 desc[UR32][R100.64], R106 ;  /* 0x0000006a64003986 */ /* 0x0001e8000c101120 */
[----:B0-----:R-:W2:Y:S01]  /*53670*/  LDL.LU.64 R100, [R1+0x10f8] ;  /* 0x0010f80001647983 */ /* 0x001ea20000300a00 */
[----:B------:R-:W-:-:S02]  /*53680*/  LOP3.LUT R0, R0, 0xffffffbf, RZ, 0xc0, !PT ;  /* 0xffffffbf00007812 */ /* 0x000fc400078ec0ff */
[C---:B------:R-:W-:Y:S01]  /*53690*/  PRMT R2, R107.reuse, 0x7772, RZ ;  /* 0x000077726b027816 */ /* 0x040fe200000000ff */
[----:B------:R-:W3:Y:S01]  /*536a0*/  LDL.LU.64 R164, [R1+0x180] ;  /* 0x0001800001a47983 */ /* 0x000ee20000300a00 */
[----:B------:R-:W-:Y:S02]  /*536b0*/  @P4 LOP3.LUT R0, R0, 0x40, RZ, 0xfc, !PT ;  /* 0x0000004000004812 */ /* 0x000fe400078efcff */
[----:B------:R-:W-:Y:S01]  /*536c0*/  LOP3.LUT P4, RZ, R244, 0x400, RZ, 0xc0, !PT ;  /* 0x00000400f4ff7812 */ /* 0x000fe2000788c0ff */
[----:B------:R-:W4:Y:S01]  /*536d0*/  LDL.LU.64 R166, [R1+0x178] ;  /* 0x0001780001a67983 */ /* 0x000f220000300a00 */
[----:B------:R-:W-:Y:S02]  /*536e0*/  LOP3.LUT R0, R0, 0xffffff7f, RZ, 0xc0, !PT ;  /* 0xffffff7f00007812 */ /* 0x000fe400078ec0ff */
[----:B------:R-:W-:Y:S01]  /*536f0*/  PRMT R107, R107, 0x7773, RZ ;  /* 0x000077736b6b7816 */ /* 0x000fe200000000ff */
[----:B------:R-:W4:Y:S04]  /*53700*/  LDL.LU.64 R168, [R1+0x170] ;  /* 0x0001700001a87983 */ /* 0x000f280000300a00 */
[----:B------:R-:W4:Y:S04]  /*53710*/  LDL.LU.64 R170, [R1+0x168] ;  /* 0x0001680001aa7983 */ /* 0x000f280000300a00 */
[----:B------:R-:W-:Y:S01]  /*53720*/  @P4 LOP3.LUT R0, R0, 0x80, RZ, 0xfc, !PT ;  /* 0x0000008000004812 */ /* 0x000fe200078efcff */
        /* <DEDUP_REMOVED lines=16> */
[----:B------:R-:W-:-:S03]  /*53830*/  LOP3.LUT P4, RZ, R0, 0x800, RZ, 0xc0, !PT ;  /* 0x0000080000ff7812 */ /* 0x000fc6000788c0ff */
[----:B0-----:R-:W4:Y:S10]  /*53840*/  LDL.LU.64 R176, [R1+0xb08] ;  /* 0x000b080001b07983 */ /* 0x001f340000300a00 */
[----:B------:R-:W-:Y:S01]  /*53850*/  @P4 STG.E.U8 desc[UR32][R178.64], R107 ;  /* 0x0000006bb2004986 */ /* 0x000fe2000c101120 */
[----:B------:R-:W-:-:S02]  /*53860*/  LOP3.LUT P4, RZ, R0, 0x400, RZ, 0xc0, !PT ;  /* 0x0000040000ff7812 */ /* 0x000fc4000788c0ff */
        /* <DEDUP_REMOVED lines=24> */
[----:B---3--:R0:W-:Y:S01]  /*539f0*/  @P4 STG.E.U8 desc[UR32][R164.64], R2 ;  /* 0x00000002a4004986 */ /* 0x0081e2000c101120 */
[----:B------:R-:W-:Y:S02]  /*53a00*/  LOP3.LUT P4, RZ, R0, 0x10, RZ, 0xc0, !PT ;  /* 0x0000001000ff7812 */ /* 0x000fe4000788c0ff */
[----:B0-----:R-:W-:-:S11]  /*53a10*/  PRMT R2, R103, 0x7770, RZ ;  /* 0x0000777067027816 */ /* 0x001fd600000000ff */
[----:B----4-:R0:W-:Y:S02]  /*53a20*/  @P4 STG.E.U8 desc[UR32][R166.64], R2 ;  /* 0x00000002a6004986 */ /* 0x0101e4000c101120 */
[----:B0-----:R-:W-:-:S05]  /*53a30*/  PRMT R2, R103, 0x7771, RZ ;  /* 0x0000777167027816 */ /* 0x001fca00000000ff */
[----:B------:R0:W-:Y:S02]  /*53a40*/  @P5 STG.E.U8 desc[UR32][R168.64], R2 ;  /* 0x00000002a8005986 */ /* 0x0001e4000c101120 */
[C---:B0-----:R-:W-:Y:S02]  /*53a50*/  PRMT R2, R100.reuse, 0x7772, RZ ;  /* 0x0000777264027816 */ /* 0x041fe400000000ff */
[----:B------:R-:W-:-:S03]  /*53a60*/  PRMT R100, R100, 0x7773, RZ ;  /* 0x0000777364647816 */ /* 0x000fc600000000ff */
[----:B------:R0:W-:Y:S04]  /*53a70*/  @P6 STG.E.U8 desc[UR32][R170.64], R2 ;  /* 0x00000002aa006986 */ /* 0x0001e8000c101120 */
[----:B------:R-:W-:Y:S01]  /*53a80*/  @P0 STG.E.U8 desc[UR32][R172.64], R100 ;  /* 0x00000064ac000986 */ /* 0x000fe2000c101120 */
[----:B------:R-:W-:Y:S02]  /*53a90*/  LOP3.LUT P0, RZ, R244, 0x1, RZ, 0xc0, !PT ;  /* 0x00000001f4ff7812 */ /* 0x000fe4000780c0ff */
[C---:B0-----:R-:W-:Y:S02]  /*53aa0*/  PRMT R2, R101.reuse, 0x7772, RZ ;  /* 0x0000777265027816 */ /* 0x041fe400000000ff */
[----:B------:R-:W-:-:S03]  /*53ab0*/  PRMT R101, R101, 0x7773, RZ ;  /* 0x0000777365657816 */ /* 0x000fc600000000ff */
[----:B------:R0:W-:Y:S04]  /*53ac0*/  @P1 STG.E.U8 desc[UR32][R174.64], R2 ;  /* 0x00000002ae001986 */ /* 0x0001e8000c101120 */
[----:B------:R1:W-:Y:S01]  /*53ad0*/  @P2 STG.E.U8 desc[UR32][R176.64], R101 ;  /* 0x00000065b0002986 */ /* 0x0003e2000c101120 */
[----:B0-----:R-:W-:-:S03]  /*53ae0*/  PRMT R2, R102, 0x7772, RZ ;  /* 0x0000777266027816 */ /* 0x001fc600000000ff */
[----:B------:R-:W2:Y:S01]  /*53af0*/  LDL.LU.64 R174, [R1+0xb28] ;  /* 0x000b280001ae7983 */ /* 0x000ea20000300a00 */
[----:B------:R-:W-:-:S03]  /*53b00*/  PRMT R102, R102, 0x7773, RZ ;  /* 0x0000777366667816 */ /* 0x000fc600000000ff */
[----:B------:R0:W-:Y:S04]  /*53b10*/  @P3 STG.E.U8 desc[UR32][R178.64], R2 ;  /* 0x00000002b2003986 */ /* 0x0001e8000c101120 */
[----:B-1----:R-:W3:Y:S04]  /*53b20*/  LDL.LU.64 R176, [R1+0xb30] ;  /* 0x000b300001b07983 */ /* 0x002ee80000300a00 */
[----:B------:R1:W-:Y:S04]  /*53b30*/  @P0 STG.E.U8 desc[UR32][R96.64], R102 ;  /* 0x0000006660000986 */ /* 0x0003e8000c101120 */
[----:B0-----:R-:W4:Y:S04]  /*53b40*/  LDL.LU.64 R178, [R1+0xb40] ;  /* 0x000b400001b27983 */ /* 0x001f280000300a00 */
[----:B------:R-:W4:Y:S04]  /*53b50*/  LDL.LU.64 R156, [R1+0xb48] ;  /* 0x000b4800019c7983 */ /* 0x000f280000300a00 */
[----:B------:R-:W4:Y:S04]  /*53b60*/  LDL.LU.64 R158, [R1+0xb50] ;  /* 0x000b5000019e7983 */ /* 0x000f280000300a00 */
[----:B-1----:R-:W4:Y:S01]  /*53b70*/  LDL.LU.64 R96, [R1+0x10e8] ;  /* 0x0010e80001607983 */ /* 0x002f220000300a00 */
[----:B------:R-:W-:-:S02]  /*53b80*/  LOP3.LUT P4, RZ, R245, 0x100000, RZ, 0xc0, !PT ;  /* 0x00100000f5ff7812 */ /* 0x000fc4000788c0ff */
[----:B------:R-:W-:Y:S01]  /*53b90*/  LOP3.LUT R5, R5, 0xefffffff, RZ, 0xc0, !PT ;  /* 0xefffffff05057812 */ /* 0x000fe200078ec0ff */
[----:B------:R-:W4:Y:S01]  /*53ba0*/  LDL.LU.64 R160, [R1+0xb60] ;  /* 0x000b600001a07983 */ /* 0x000f220000300a00 */
[C---:B------:R-:W-:Y:S02]  /*53bb0*/  LOP3.LUT P1, RZ, R245.reuse, 0x80000000, RZ, 0xc0, !PT ;  /* 0x80000000f5ff7812 */ /* 0x040fe4000782c0ff */
[C---:B------:R-:W-:Y:S01]  /*53bc0*/  LOP3.LUT P2, RZ, R245.reuse, 0x40000000, RZ, 0xc0, !PT ;  /* 0x40000000f5ff7812 */ /* 0x040fe2000784c0ff */
[----:B------:R-:W4:Y:S01]  /*53bd0*/  LDL.LU.64 R162, [R1+0xb68] ;  /* 0x000b680001a27983 */ /* 0x000f220000300a00 */
[----:B------:R-:W-:Y:S02]  /*53be0*/  LOP3.LUT P3, RZ, R245, 0x20000000, RZ, 0xc0, !PT ;  /* 0x20000000f5ff7812 */ /* 0x000fe4000786c0ff */
[----:B------:R-:W-:Y:S01]  /*53bf0*/  PRMT R2, R103, 0x7772, RZ ;  /* 0x0000777267027816 */ /* 0x000fe200000000ff */
[----:B------:R-:W4:Y:S02]  /*53c00*/  LDL.LU.64 R164, [R1+0xb70] ;  /* 0x000b700001a47983 */ /* 0x000f240000300a00 */
[----:B------:R-:W-:-:S02]  /*53c10*/  @P4 LOP3.LUT R5, R5, 0x10000000, RZ, 0xfc, !PT ;  /* 0x1000000005054812 */ /* 0x000fc400078efcff */
[----:B------:R-:W-:Y:S01]  /*53c20*/  LOP3.LUT P4, RZ, R245, 0x200000, RZ, 0xc0, !PT ;  /* 0x00200000f5ff7812 */ /* 0x000fe2000788c0ff */
[----:B------:R-:W4:Y:S01]  /*53c30*/  LDL.LU.64 R166, [R1+0xb78] ;  /* 0x000b780001a67983 */ /* 0x000f220000300a00 */
[----:B------:R-:W-:Y:S02]  /*53c40*/  LOP3.LUT R5, R5, 0xdfffffff, RZ, 0xc0, !PT ;  /* 0xdfffffff05057812 */ /* 0x000fe400078ec0ff */
[----:B------:R-:W-:Y:S01]  /*53c50*/  PRMT R103, R103, 0x7773, RZ ;  /* 0x0000777367677816 */ /* 0x000fe200000000ff */
[----:B------:R-:W4:Y:S08]  /*53c60*/  LDL.LU.64 R168, [R1+0xb80] ;  /* 0x000b800001a87983 */ /* 0x000f300000300a00 */
        /* <DEDUP_REMOVED lines=20> */
[----:B--2---:R4:W-:Y:S04]  /*53db0*/  @P1 STG.E.U8 desc[UR32][R174.64], R2 ;  /* 0x00000002ae001986 */ /* 0x0049e8000c101120 */
[----:B---3--:R-:W-:Y:S01]  /*53dc0*/  @P2 STG.E.U8 desc[UR32][R176.64], R103 ;  /* 0x00000067b0002986 */ /* 0x008fe2000c101120 */
[----:B----4-:R-:W-:-:S05]  /*53dd0*/  PRMT R2, R96, 0x7770, RZ ;  /* 0x0000777060027816 */ /* 0x010fca00000000ff */
[----:B------:R0:W-:Y:S04]  /*53de0*/  @P3 STG.E.U8 desc[UR32][R98.64], R2 ;  /* 0x0000000262003986 */ /* 0x0001e8000c101120 */
[----:B0-----:R-:W2:Y:S04]  /*53df0*/  LDL.LU.64 R98, [R1+0x10e0] ;  /* 0x0010e00001627983 */ /* 0x001ea80000300a00 */
[----:B------:R-:W3:Y:S04]  /*53e00*/  LDL.LU.64 R170, [R1+0xb88] ;  /* 0x000b880001aa7983 */ /* 0x000ee80000300a00 */
[----:B------:R-:W4:Y:S01]  /*53e10*/  LDL.LU.64 R172, [R1+0xb98] ;  /* 0x000b980001ac7983 */ /* 0x000f220000300a00 */
[----:B------:R-:W-:-:S03]  /*53e20*/  PRMT R2, R96, 0x7771, RZ ;  /* 0x0000777160027816 */ /* 0x000fc600000000ff */
[----:B------:R-:W4:Y:S04]  /*53e30*/  LDL.LU.64 R174, [R1+0xba0] ;  /* 0x000ba00001ae7983 */ /* 0x000f280000300a00 */
[----:B------:R-:W4:Y:S04]  /*53e40*/  LDL.LU.64 R176, [R1+0xba8] ;  /* 0x000ba80001b07983 */ /* 0x000f280000300a00 */
[----:B------:R0:W-:Y:S04]  /*53e50*/  @P4 STG.E.U8 desc[UR32][R178.64], R2 ;  /* 0x00000002b2004986 */ /* 0x0001e8000c101120 */
[----:B0-----:R-:W4:Y:S01]  /*53e60*/  LDL.LU.64 R178, [R1+0xbb0] ;  /* 0x000bb00001b27983 */ /* 0x001f220000300a00 */
        /* <DEDUP_REMOVED lines=14> */
[----:B------:R-:W-:Y:S01]  /*53f50*/  @P4 STG.E.U8 desc[UR32][R160.64], R2 ;  /* 0x00000002a0004986 */ /* 0x000fe2000c101120 */
        /* <DEDUP_REMOVED lines=13> */
[----:B------:R-:W-:Y:S02]  /*54030*/  PRMT R96, R96, 0x7773, RZ ;  /* 0x0000777360607816 */ /* 0x000fe400000000ff */
[----:B0-----:R-:W-:-:S09]  /*54040*/  PRMT R0, R97, 0x7772, RZ ;  /* 0x0000777261007816 */ /* 0x001fd200000000ff */
[----:B---3--:R-:W-:Y:S01]  /*54050*/  @P4 STG.E.U8 desc[UR32][R170.64], R96 ;  /* 0x00000060aa004986 */ /* 0x008fe2000c101120 */
[----:B------:R-:W-:-:S03]  /*54060*/  PRMT R97, R97, 0x7773, RZ ;  /* 0x0000777361617816 */ /* 0x000fc600000000ff */
        /* <DEDUP_REMOVED lines=9> */
[----:B------:R1:W-:Y:S04]  /*54100*/  @P3 STG.E.U8 desc[UR32][R246.64], R99 ;  /* 0x00000063f6003986 */ /* 0x0003e8000c101120 */
[----:B0-----:R-:W2:Y:S04]  /*54110*/  LDL.LU.64 R92, [R1+0x10d8] ;  /* 0x0010d800015c7983 */ /* 0x001ea80000300a00 */
[----:B-1----:R-:W3:Y:S04]  /*54120*/  LDL.LU.64 R246, [R1+0x10d0] ;  /* 0x0010d00001f67983 */ /* 0x002ee80000300a00 */
[----:B------:R-:W4:Y:S01]  /*54130*/  LDL.LU.64 R170, [R1+0xbd0] ;  /* 0x000bd00001aa7983 */ /* 0x000f220000300a00 */
[----:B------:R-:W-:-:S02]  /*54140*/  LOP3.LUT P0, RZ, R245, 0x2000, RZ, 0xc0, !PT ;  /* 0x00002000f5ff7812 */ /* 0x000fc4000780c0ff */
[C---:B------:R-:W-:Y:S01]  /*54150*/  LOP3.LUT P1, RZ, R245.reuse, 0x1000, RZ, 0xc0, !PT ;  /* 0x00001000f5ff7812 */ /* 0x040fe2000782c0ff */
[----:B------:R-:W3:Y:S04]  /*54160*/  LDL.LU.64 R172, [R1+0xbe0] ;  /* 0x000be00001ac7983 */ /* 0x000ee80000300a00 */
[----:B------:R-:W3:Y:S04]  /*54170*/  LDL.LU.64 R174, [R1+0xbe8] ;  /* 0x000be80001ae7983 */ /* 0x000ee80000300a00 */
[----:B------:R-:W3:Y:S04]  /*54180*/  LDL.LU.64 R176, [R1+0xbf0] ;  /* 0x000bf00001b07983 */ /* 0x000ee80000300a00 */
[----:B------:R-:W3:Y:S04]  /*54190*/  LDL.LU.64 R178, [R1+0xbf8] ;  /* 0x000bf80001b27983 */ /* 0x000ee80000300a00 */
[----:B------:R-:W3:Y:S04]  /*541a0*/  LDL.LU.64 R158, [R1+0xc00] ;  /* 0x000c0000019e7983 */ /* 0x000ee80000300a00 */
[----:B------:R-:W3:Y:S04]  /*541b0*/  LDL.LU.64 R160, [R1+0xc08] ;  /* 0x000c080001a07983 */ /* 0x000ee80000300a00 */
[----:B------:R-:W3:Y:S01]  /*541c0*/  LDL.LU.64 R162, [R1+0xc18] ;  /* 0x000c180001a27983 */ /* 0x000ee20000300a00 */
        /* <DEDUP_REMOVED lines=9> */
[----:B----4-:R0:W-:Y:S02]  /*54260*/  @P0 STG.E.U8 desc[UR32][R170.64], R0 ;  /* 0x00000000aa000986 */ /* 0x0101e4000c101120 */
[----:B0-----:R-:W-:-:S05]  /*54270*/  PRMT R0, R92, 0x7771, RZ ;  /* 0x000077715c007816 */ /* 0x001fca00000000ff */
[----:B------:R0:W-:Y:S04]  /*54280*/  @P1 STG.E.U8 desc[UR32][R94.64], R0 ;  /* 0x000000005e001986 */ /* 0x0001e8000c101120 */
[----:B0-----:R-:W2:Y:S04]  /*54290*/  LDL.LU.64 R94, [R1+0x10c8] ;  /* 0x0010c800015e7983 */ /* 0x001ea80000300a00 */
[----:B------:R-:W4:Y:S01]  /*542a0*/  LDL.LU.64 R164, [R1+0xc20] ;  /* 0x000c200001a47983 */ /* 0x000f220000300a00 */
[----:B------:R-:W-:Y:S02]  /*542b0*/  @P4 LOP3.LUT R5, R5, 0x400000, RZ, 0xfc, !PT ;  /* 0x0040000005054812 */ /* 0x000fe400078efcff */
[----:B------:R-:W-:Y:S01]  /*542c0*/  LOP3.LUT P4, RZ, R245, 0x10, RZ, 0xc0, !PT ;  /* 0x00000010f5ff7812 */ /* 0x000fe2000788c0ff */
[----:B------:R-:W4:Y:S01]  /*542d0*/  LDL.LU.64 R166, [R1+0xc30] ;  /* 0x000c300001a67983 */ /* 0x000f220000300a00 */
[----:B------:R-:W-:-:S02]  /*542e0*/  LOP3.LUT R5, R5, 0xff7fffff, RZ, 0xc0, !PT ;  /* 0xff7fffff05057812 */ /* 0x000fc400078ec0ff */
[C---:B------:R-:W-:Y:S01]  /*542f0*/  LOP3.LUT P2, RZ, R245.reuse, 0x800, RZ, 0xc0, !PT ;  /* 0x00000800f5ff7812 */ /* 0x040fe2000784c0ff */
[----:B------:R-:W4:Y:S01]  /*54300*/  LDL.LU.64 R168, [R1+0xc40] ;  /* 0x000c400001a87983 */ /* 0x000f220000300a00 */
[----:B------:R-:W-:Y:S02]  /*54310*/  LOP3.LUT P3, RZ, R245, 0x400, RZ, 0xc0, !PT ;  /* 0x00000400f5ff7812 */ /* 0x000fe4000786c0ff */
[----:B------:R-:W-:Y:S01]  /*54320*/  PRMT R0, R93, 0x7770, RZ ;  /* 0x000077705d007816 */ /* 0x000fe200000000ff */
[----:B------:R-:W4:Y:S04]  /*54330*/  LDL.LU.64 R170, [R1+0xc48] ;  /* 0x000c480001aa7983 */ /* 0x000f280000300a00 */
        /* <DEDUP_REMOVED lines=15> */
[----:B0-----:R-:W3:Y:S01]  /*54430*/  LDL.LU.64 R172, [R1+0xc50] ;  /* 0x000c500001ac7983 */ /* 0x001ee20000300a00 */
[----:B------:R-:W-:-:S05]  /*54440*/  PRMT R0, R93, 0x7771, RZ ;  /* 0x000077715d007816 */ /* 0x000fca00000000ff */
[----:B------:R0:W-:Y:S04]  /*54450*/  @P3 STG.E.U8 desc[UR32][R174.64], R0 ;  /* 0x00000000ae003986 */ /* 0x0001e8000c101120 */
[----:B0-----:R-:W3:Y:S01]  /*54460*/  LDL.LU.64 R174, [R1+0xc58] ;  /* 0x000c580001ae7983 */ /* 0x001ee20000300a00 */
[----:B--2---:R-:W-:-:S05]  /*54470*/  PRMT R0, R94, 0x7770, RZ ;  /* 0x000077705e007816 */ /* 0x004fca00000000ff */
[----:B------:R0:W-:Y:S01]  /*54480*/  @P4 STG.E.U8 desc[UR32][R176.64], R0 ;  /* 0x00000000b0004986 */ /* 0x0001e2000c101120 */
[C---:B------:R-:W-:Y:S02]  /*54490*/  LOP3.LUT P4, RZ, R5.reuse, 0x8000000, RZ, 0xc0, !PT ;  /* 0x0800000005ff7812 */ /* 0x040fe4000788c0ff */
        /* <DEDUP_REMOVED lines=14> */
[----:B------:R-:W-:-:S11]  /*54580*/  PRMT R92, R92, 0x7773, RZ ;  /* 0x000077735c5c7816 */ /* 0x000fd600000000ff */
[----:B----4-:R-:W-:Y:S01]  /*54590*/  @P4 STG.E.U8 desc[UR32][R164.64], R92 ;  /* 0x0000005ca4004986 */ /* 0x010fe2000c101120 */
[----:B------:R-:W-:Y:S02]  /*545a0*/  LOP3.LUT P4, RZ, R5, 0x400000, RZ, 0xc0, !PT ;  /* 0x0040000005ff7812 */ /* 0x000fe4000788c0ff */
[----:B0-----:R-:W-:-:S11]  /*545b0*/  PRMT R0, R93, 0x7772, RZ ;  /* 0x000077725d007816 */ /* 0x001fd600000000ff */
[----:B------:R0:W-:Y:S04]  /*545c0*/  @P4 STG.E.U8 desc[UR32][R88.64], R0 ;  /* 0x0000000058004986 */ /* 0x0001e8000c101120 */
[----:B0-----:R-:W4:Y:S01]  /*545d0*/  LDL.LU.64 R88, [R1+0x10c0] ;  /* 0x0010c00001587983 */ /* 0x001f220000300a00 */
[----:B------:R-:W-:Y:S02]  /*545e0*/  LOP3.LUT P4, RZ, R5, 0x200000, RZ, 0xc0, !PT ;  /* 0x0020000005ff7812 */ /* 0x000fe4000788c0ff */
[----:B------:R-:W-:Y:S02]  /*545f0*/  PRMT R93, R93, 0x7773, RZ ;  /* 0x000077735d5d7816 */ /* 0x000fe400000000ff */
[----:B------:R-:W-:Y:S02]  /*54600*/  LOP3.LUT P5, RZ, R245, 0x1, RZ, 0xc0, !PT ;  /* 0x00000001f5ff7812 */ /* 0x000fe400078ac0ff */
[----:B------:R-:W-:-:S07]  /*54610*/  LOP3.LUT P6, RZ, R246, 0x80000000, RZ, 0xc0, !PT ;  /* 0x80000000f6ff7812 */ /* 0x000fce00078cc0ff */
[----:B------:R-:W-:Y:S01]  /*54620*/  @P4 STG.E.U8 desc[UR32][R166.64], R93 ;  /* 0x0000005da6004986 */ /* 0x000fe2000c101120 */
[----:B------:R-:W-:Y:S02]  /*54630*/  LOP3.LUT P4, RZ, R5, 0x100000, RZ, 0xc0, !PT ;  /* 0x0010000005ff7812 */ /* 0x000fe4000788c0ff */
[----:B------:R-:W-:Y:S02]  /*54640*/  PRMT R0, R94, 0x7772, RZ ;  /* 0x000077725e007816 */ /* 0x000fe400000000ff */
[C---:B------:R-:W-:Y:S02]  /*54650*/  LOP3.LUT P0, RZ, R246.reuse, 0x40000000, RZ, 0xc0, !PT ;  /* 0x40000000f6ff7812 */ /* 0x040fe4000780c0ff */
[----:B------:R-:W-:Y:S02]  /*54660*/  LOP3.LUT P1, RZ, R246, 0x20000000, RZ, 0xc0, !PT ;  /* 0x20000000f6ff7812 */ /* 0x000fe4000782c0ff */
[----:B------:R-:W-:-:S05]  /*54670*/  PRMT R94, R94, 0x7773, RZ ;  /* 0x000077735e5e7816 */ /* 0x000fca00000000ff */
[----:B------:R0:W-:Y:S01]  /*54680*/  @P4 STG.E.U8 desc[UR32][R168.64], R0 ;  /* 0x00000000a8004986 */ /* 0x0001e2000c101120 */
[----:B------:R-:W-:-:S03]  /*54690*/  LOP3.LUT P2, RZ, R246, 0x10000000, RZ, 0xc0, !PT ;  /* 0x10000000f6ff7812 */ /* 0x000fc6000784c0ff */
[----:B------:R-:W-:Y:S01]  /*546a0*/  @P5 STG.E.U8 desc[UR32][R170.64], R94 ;  /* 0x0000005eaa005986 */ /* 0x000fe2000c101120 */
[C---:B0-----:R-:W-:Y:S02]  /*546b0*/  PRMT R0, R95.reuse, 0x7772, RZ ;  /* 0x000077725f007816 */ /* 0x041fe400000000ff */
[----:B------:R-:W-:-:S03]  /*546c0*/  PRMT R95, R95, 0x7773, RZ ;  /* 0x000077735f5f7816 */ /* 0x000fc600000000ff */
[----:B---3--:R4:W-:Y:S01]  /*546d0*/  @P6 STG.E.U8 desc[UR32][R172.64], R0 ;  /* 0x00000000ac006986 */ /* 0x0089e2000c101120 */
[----:B------:R-:W-:-:S03]  /*546e0*/  LOP3.LUT P3, RZ, R246, 0x8000000, RZ, 0xc0, !PT ;  /* 0x08000000f6ff7812 */ /* 0x000fc6000786c0ff */
[----:B------:R-:W-:Y:S01]  /*546f0*/  @P0 STG.E.U8 desc[UR32][R174.64], R95 ;  /* 0x0000005fae000986 */ /* 0x000fe2000c101120 */
[----:B------:R-:W-:Y:S02]  /*54700*/  LOP3.LUT P4, RZ, R246, 0x4000, RZ, 0xc0, !PT ;  /* 0x00004000f6ff7812 */ /* 0x000fe4000788c0ff */
[----:B------:R-:W-:-:S11]  /*54710*/  LOP3.LUT R5, R5, 0xffffefff, RZ, 0xc0, !PT ;  /* 0xffffefff05057812 */ /* 0x000fd600078ec0ff */
[----:B------:R-:W-:Y:S02]  /*54720*/  @P4 LOP3.LUT R5, R5, 0x1000, RZ, 0xfc, !PT ;  /* 0x0000100005054812 */ /* 0x000fe400078efcff */
[----:B------:R-:W-:Y:S02]  /*54730*/  LOP3.LUT P4, RZ, R246, 0x8000, RZ, 0xc0, !PT ;  /* 0x00008000f6ff7812 */ /* 0x000fe4000788c0ff */
[----:B----4-:R-:W-:-:S05]  /*54740*/  PRMT R0, R88, 0x7770, RZ ;  /* 0x0000777058007816 */ /* 0x010fca00000000ff */
        /* <DEDUP_REMOVED lines=16> */
[----:B------:R-:W-:-:S04]  /*54850*/  LOP3.LUT R5, R5, 0xffffdfff, RZ, 0xc0, !PT ;  /* 0xffffdfff05057812 */ /* 0x000fc800078ec0ff */
        /* <DEDUP_REMOVED lines=12> */
[----:B------:R-:W-:-:S09]  /*54920*/  LOP3.LUT P0, RZ, R246, 0x4000000, RZ, 0xc0, !PT ;  /* 0x04000000f6ff7812 */ /* 0x000fd2000780c0ff */
[----:B------:R-:W-:Y:S02]  /*54930*/  @P4 LOP3.LUT R5, R5, 0x20000, RZ, 0xfc, !PT ;  /* 0x0002000005054812 */ /* 0x000fe400078efcff */
[C---:B------:R-:W-:Y:S02]  /*54940*/  LOP3.LUT P4, RZ, R246.reuse, 0x100000, RZ, 0xc0, !PT ;  /* 0x00100000f6ff7812 */ /* 0x040fe4000788c0ff */
[----:B------:R-:W-:Y:S02]  /*54950*/  LOP3.LUT R5, R5, 0xfffbffff, RZ, 0xc0, !PT ;  /* 0xfffbffff05057812 */ /* 0x000fe400078ec0ff */
[C---:B------:R-:W-:Y:S02]  /*54960*/  LOP3.LUT P1, RZ, R246.reuse, 0x2000000, RZ, 0xc0, !PT ;  /* 0x02000000f6ff7812 */ /* 0x040fe4000782c0ff */
[----:B------:R-:W-:Y:S02]  /*54970*/  PRMT R0, R89, 0x7771, RZ ;  /* 0x0000777159007816 */ /* 0x000fe400000000ff */
[----:B------:R-:W-:-:S05]  /*54980*/  LOP3.LUT P2, RZ, R246, 0x1000000, RZ, 0xc0, !PT ;  /* 0x01000000f6ff7812 */ /* 0x000fca000784c0ff */
[----:B------:R-:W-:Y:S02]  /*54990*/  @P4 LOP3.LUT R5, R5, 0x40000, RZ, 0xfc, !PT ;  /* 0x0004000005054812 */ /* 0x000fe400078efcff */
[C---:B------:R-:W-:Y:S02]  /*549a0*/  LOP3.LUT P4, RZ, R246.reuse, 0x200000, RZ, 0xc0, !PT ;  /* 0x00200000f6ff7812 */ /* 0x040fe4000788c0ff */
[----:B------:R-:W-:Y:S02]  /*549b0*/  LOP3.LUT P3, RZ, R246, 0x800000, RZ, 0xc0, !PT ;  /* 0x00800000f6ff7812 */ /* 0x000fe4000786c0ff */
[----:B------:R-:W-:-:S09]  /*549c0*/  LOP3.LUT R5, R5, 0xfff7ffff, RZ, 0xc0, !PT ;  /* 0xfff7ffff05057812 */ /* 0x000fd200078ec0ff */
[----:B------:R-:W-:Y:S02]  /*549d0*/  @P4 LOP3.LUT R5, R5, 0x80000, RZ, 0xfc, !PT ;  /* 0x0008000005054812 */ /* 0x000fe400078efcff */
[----:B------:R-:W-:Y:S01]  /*549e0*/  LOP3.LUT P4, RZ, R246, 0x400000, RZ, 0xc0, !PT ;  /* 0x00400000f6ff7812 */ /* 0x000fe2000788c0ff */
[----:B---3--:R2:W-:Y:S02]  /*549f0*/  @P0 STG.E.U8 desc[UR32][R166.64], R0 ;  /* 0x00000000a6000986 */ /* 0x0085e4000c101120 */
[C---:B--2---:R-:W-:Y:S02]  /*54a00*/  PRMT R0, R90.reuse, 0x7770, RZ ;  /* 0x000077705a007816 */ /* 0x044fe400000000ff */
[----:B------:R-:W2:Y:S04]  /*54a10*/  LDL.LU.64 R166, [R1+0xce8] ;  /* 0x000ce80001a67983 */ /* 0x000ea80000300a00 */
[----:B----4-:R0:W-:Y:S02]  /*54a20*/  @P1 STG.E.U8 desc[UR32][R168.64], R0 ;  /* 0x00000000a8001986 */ /* 0x0101e4000c101120 */
[----:B0-----:R-:W-:-:S02]  /*54a30*/  PRMT R0, R90, 0x7771, RZ ;  /* 0x000077715a007816 */ /* 0x001fc400000000ff */
[----:B------:R-:W3:Y:S04]  /*54a40*/  LDL.LU.64 R168, [R1+0xcf0] ;  /* 0x000cf00001a87983 */ /* 0x000ee80000300a00 */
[----:B------:R0:W-:Y:S02]  /*54a50*/  @P2 STG.E.U8 desc[UR32][R170.64], R0 ;  /* 0x00000000aa002986 */ /* 0x0001e4000c101120 */
[C---:B0-----:R-:W-:Y:S02]  /*54a60*/  PRMT R0, R91.reuse, 0x7770, RZ ;  /* 0x000077705b007816 */ /* 0x041fe400000000ff */
        /* <DEDUP_REMOVED lines=10> */
[----:B------:R-:W-:Y:S02]  /*54b10*/  PRMT R88, R88, 0x7773, RZ ;  /* 0x0000777358587816 */ /* 0x000fe400000000ff */
[----:B0-----:R-:W-:Y:S01]  /*54b20*/  PRMT R0, R89, 0x7772, RZ ;  /* 0x0000777259007816 */ /* 0x001fe200000000ff */
[----:B------:R-:W4:Y:S08]  /*54b30*/  LDL.LU.64 R176, [R1+0xd10] ;  /* 0x000d100001b07983 */ /* 0x000f300000300a00 */
[----:B------:R0:W-:Y:S01]  /*54b40*/  @P4 STG.E.U8 desc[UR32][R178.64], R88 ;  /* 0x00000058b2004986 */ /* 0x0001e2000c101120 */
[----:B------:R-:W-:-:S02]  /*54b50*/  LOP3.LUT P4, RZ, R5, 0x20000, RZ, 0xc0, !PT ;  /* 0x0002000005ff7812 */ /* 0x000fc4000788c0ff */
[----:B------:R-:W-:Y:S01]  /*54b60*/  PRMT R89, R89, 0x7773, RZ ;  /* 0x0000777359597816 */ /* 0x000fe200000000ff */
[----:B0-----:R-:W4:Y:S10]  /*54b70*/  LDL.LU.64 R178, [R1+0xd20] ;  /* 0x000d200001b27983 */ /* 0x001f340000300a00 */
[----:B------:R0:W-:Y:S01]  /*54b80*/  @P4 STG.E.U8 desc[UR32][R160.64], R0 ;  /* 0x00000000a0004986 */ /* 0x0001e2000c101120 */
[----:B------:R-:W-:-:S13]  /*54b90*/  LOP3.LUT P4, RZ, R5, 0x10000, RZ, 0xc0, !PT ;  /* 0x0001000005ff7812 */ /* 0x000fda000788c0ff */
[----:B------:R-:W-:Y:S01]  /*54ba0*/  @P4 STG.E.U8 desc[UR32][R162.64], R89 ;  /* 0x00000059a2004986 */ /* 0x000fe2000c101120 */
[----:B------:R-:W-:Y:S02]  /*54bb0*/  LOP3.LUT P4, RZ, R5, 0x8000, RZ, 0xc0, !PT ;  /* 0x0000800005ff7812 */ /* 0x000fe4000788c0ff */
[C---:B0-----:R-:W-:Y:S02]  /*54bc0*/  PRMT R0, R90.reuse, 0x7772, RZ ;  /* 0x000077725a007816 */ /* 0x041fe400000000ff */
[----:B------:R-:W-:-:S09]  /*54bd0*/  PRMT R90, R90, 0x7773, RZ ;  /* 0x000077735a5a7816 */ /* 0x000fd200000000ff */
[----:B------:R0:W-:Y:S01]  /*54be0*/  @P4 STG.E.U8 desc[UR32][R84.64], R0 ;  /* 0x0000000054004986 */ /* 0x0001e2000c101120 */
[----:B------:R-:W-:-:S03]  /*54bf0*/  LOP3.LUT P4, RZ, R5, 0x4000, RZ, 0xc0, !PT ;  /* 0x0000400005ff7812 */ /* 0x000fc6000788c0ff */
[----:B0-----:R-:W3:Y:S10]  /*54c00*/  LDL.LU.64 R84, [R1+0x10b0] ;  /* 0x0010b00001547983 */ /* 0x001ef40000300a00 */
[----:B------:R-:W-:Y:S01]  /*54c10*/  @P4 STG.E.U8 desc[UR32][R164.64], R90 ;  /* 0x0000005aa4004986 */ /* 0x000fe2000c101120 */
[----:B------:R-:W-:-:S02]  /*54c20*/  LOP3.LUT P4, RZ, R5, 0x2000, RZ, 0xc0, !PT ;  /* 0x0000200005ff7812 */ /* 0x000fc4000788c0ff */
[----:B------:R-:W-:-:S11]  /*54c30*/  PRMT R0, R91, 0x7772, RZ ;  /* 0x000077725b007816 */ /* 0x000fd600000000ff */
[----:B------:R0:W-:Y:S04]  /*54c40*/  @P4 STG.E.U8 desc[UR32][R86.64], R0 ;  /* 0x0000000056004986 */ /* 0x0001e8000c101120 */
[----:B0-----:R-:W4:Y:S01]  /*54c50*/  LDL.LU.64 R86, [R1+0x10a8] ;  /* 0x0010a80001567983 */ /* 0x001f220000300a00 */
[----:B------:R-:W-:Y:S02]  /*54c60*/  LOP3.LUT P4, RZ, R5, 0x1000, RZ, 0xc0, !PT ;  /* 0x0000100005ff7812 */ /* 0x000fe4000788c0ff */
[C---:B------:R-:W-:Y:S02]  /*54c70*/  LOP3.LUT P5, RZ, R246.reuse, 0x2000, RZ, 0xc0, !PT ;  /* 0x00002000f6ff7812 */ /* 0x040fe400078ac0ff */
[----:B------:R-:W-:Y:S02]  /*54c80*/  LOP3.LUT P6, RZ, R246, 0x1000, RZ, 0xc0, !PT ;  /* 0x00001000f6ff7812 */ /* 0x000fe400078cc0ff */
[----:B------:R-:W-:-:S02]  /*54c90*/  PRMT R91, R91, 0x7773, RZ ;  /* 0x000077735b5b7816 */ /* 0x000fc400000000ff */
[C---:B------:R-:W-:Y:S02]  /*54ca0*/  LOP3.LUT P0, RZ, R246.reuse, 0x800, RZ, 0xc0, !PT ;  /* 0x00000800f6ff7812 */ /* 0x040fe4000780c0ff */
[C---:B------:R-:W-:Y:S02]  /*54cb0*/  LOP3.LUT P1, RZ, R246.reuse, 0x400, RZ, 0xc0, !PT ;  /* 0x00000400f6ff7812 */ /* 0x040fe4000782c0ff */
[C---:B------:R-:W-:Y:S02]  /*54cc0*/  LOP3.LUT P2, RZ, R246.reuse, 0x200, RZ, 0xc0, !PT ;  /* 0x00000200f6ff7812 */ /* 0x040fe4000784c0ff */
[----:B------:R-:W-:Y:S01]  /*54cd0*/  LOP3.LUT P3, RZ, R246, 0x100, RZ, 0xc0, !PT ;  /* 0x00000100f6ff7812 */ /* 0x000fe2000786c0ff */
[----:B--2---:R-:W-:Y:S01]  /*54ce0*/  @P4 STG.E.U8 desc[UR32][R166.64], R91 ;  /* 0x0000005ba6004986 */ /* 0x004fe2000c101120 */
[----:B---3--:R-:W-:-:S05]  /*54cf0*/  PRMT R0, R84, 0x7770, RZ ;  /* 0x0000777054007816 */ /* 0x008fca00000000ff */
[----:B------:R0:W-:Y:S02]  /*54d00*/  @P5 STG.E.U8 desc[UR32][R168.64], R0 ;  /* 0x00000000a8005986 */ /* 0x0001e4000c101120 */
[----:B0-----:R-:W-:-:S05]  /*54d10*/  PRMT R0, R84, 0x7771, RZ ;  /* 0x0000777154007816 */ /* 0x001fca00000000ff */
[----:B----4-:R0:W-:Y:S02]  /*54d20*/  @P6 STG.E.U8 desc[UR32][R170.64], R0 ;  /* 0x00000000aa006986 */ /* 0x0101e4000c101120 */
[----:B0-----:R-:W-:-:S05]  /*54d30*/  PRMT R0, R85, 0x7770, RZ ;  /* 0x0000777055007816 */ /* 0x001fca00000000ff */
        /* <DEDUP_REMOVED lines=13> */
[----:B------:R-:W-:-:S02]  /*54e10*/  LOP3.LUT P6, RZ, R246, 0x80, RZ, 0xc0, !PT ;  /* 0x00000080f6ff7812 */ /* 0x000fc400078cc0ff */
        /* <DEDUP_REMOVED lines=12> */
[----:B------:R-:W-:Y:S01]  /*54ee0*/  @P4 LOP3.LUT R5, R5, 0x100, RZ, 0xfc, !PT ;  /* 0x0000010005054812 */ /* 0x000fe200078efcff */
[----:B--2---:R0:W-:Y:S04]  /*54ef0*/  @P6 STG.E.U8 desc[UR32][R178.64], R0 ;  /* 0x00000000b2006986 */ /* 0x0041e8000c101120 */
[----:B0-----:R-:W2:Y:S04]  /*54f00*/  LDL.LU.64 R178, [R1+0xd68] ;  /* 0x000d680001b27983 */ /* 0x001ea80000300a00 */
[----:B------:R-:W2:Y:S01]  /*54f10*/  LDL.LU.64 R160, [R1+0xd78] ;  /* 0x000d780001a07983 */ /* 0x000ea20000300a00 */
[----:B------:R-:W-:-:S02]  /*54f20*/  LOP3.LUT P4, RZ, R247, 0x80000000, RZ, 0xc0, !PT ;  /* 0x80000000f7ff7812 */ /* 0x000fc4000788c0ff */
[----:B------:R-:W-:Y:S01]  /*54f30*/  LOP3.LUT R5, R5, 0xfffffdff, RZ, 0xc0, !PT ;  /* 0xfffffdff05057812 */ /* 0x000fe200078ec0ff */
[----:B------:R-:W2:Y:S01]  /*54f40*/  LDL.LU.64 R162, [R1+0xd88] ;  /* 0x000d880001a27983 */ /* 0x000ea20000300a00 */
[C---:B------:R-:W-:Y:S02]  /*54f50*/  LOP3.LUT P2, RZ, R246.reuse, 0x40, RZ, 0xc0, !PT ;  /* 0x00000040f6ff7812 */ /* 0x040fe4000784c0ff */
[C---:B------:R-:W-:Y:S01]  /*54f60*/  LOP3.LUT P3, RZ, R246.reuse, 0x20, RZ, 0xc0, !PT ;  /* 0x00000020f6ff7812 */ /* 0x040fe2000786c0ff */
[----:B------:R-:W2:Y:S01]  /*54f70*/  LDL.LU.64 R164, [R1+0xd90] ;  /* 0x000d900001a47983 */ /* 0x000ea20000300a00 */
[----:B------:R-:W-:Y:S02]  /*54f80*/  PRMT R0, R87, 0x7771, RZ ;  /* 0x0000777157007816 */ /* 0x000fe400000000ff */
[----:B------:R-:W-:Y:S01]  /*54f90*/  LOP3.LUT P0, RZ, R246, 0x10, RZ, 0xc0, !PT ;  /* 0x00000010f6ff7812 */ /* 0x000fe2000780c0ff */
[----:B------:R-:W2:Y:S02]  /*54fa0*/  LDL.LU.64 R166, [R1+0xd98] ;  /* 0x000d980001a67983 */ /* 0x000ea40000300a00 */
[----:B------:R-:W-:-:S02]  /*54fb0*/  @P4 LOP3.LUT R5, R5, 0x200, RZ, 0xfc, !PT ;  /* 0x0000020005054812 */ /* 0x000fc400078efcff */
[----:B------:R-:W-:Y:S02]  /*54fc0*/  LOP3.LUT P4, RZ, R246, 0x1, RZ, 0xc0, !PT ;  /* 0x00000001f6ff7812 */ /* 0x000fe4000788c0ff */
[----:B------:R-:W-:-:S11]  /*54fd0*/  LOP3.LUT R5, R5, 0xfffffbff, RZ, 0xc0, !PT ;  /* 0xfffffbff05057812 */ /* 0x000fd600078ec0ff */
[----:B------:R-:W-:Y:S02]  /*54fe0*/  @P4 LOP3.LUT R5, R5, 0x400, RZ, 0xfc, !PT ;  /* 0x0000040005054812 */ /* 0x000fe400078efcff */
[C---:B------:R-:W-:Y:S02]  /*54ff0*/  LOP3.LUT P4, RZ, R246.reuse, 0x2, RZ, 0xc0, !PT ;  /* 0x00000002f6ff7812 */ /* 0x040fe4000788c0ff */
[----:B------:R-:W-:Y:S01]  /*55000*/  LOP3.LUT R5, R5, 0xfffff7ff, RZ, 0xc0, !PT ;  /* 0xfffff7ff05057812 */ /* 0x000fe200078ec0ff */
[----:B---3--:R0:W-:Y:S01]  /*55010*/  @P2 STG.E.U8 desc[UR32][R168.64], R0 ;  /* 0x00000000a8002986 */ /* 0x0081e2000c101120 */
[----:B------:R-:W-:-:S09]  /*55020*/  LOP3.LUT P1, RZ, R246, 0x8, RZ, 0xc0, !PT ;  /* 0x00000008f6ff7812 */ /* 0x000fd2000782c0ff */
[----:B------:R-:W-:Y:S02]  /*55030*/  @P4 LOP3.LUT R5, R5, 0x800, RZ, 0xfc, !PT ;  /* 0x0000080005054812 */ /* 0x000fe400078efcff */
[----:B------:R-:W-:Y:S01]  /*55040*/  LOP3.LUT P4, RZ, R246, 0x4, RZ, 0xc0, !PT ;  /* 0x00000004f6ff7812 */ /* 0x000fe2000788c0ff */
[----:B0-----:R-:W3:Y:S01]  /*55050*/  LDL.LU.64 R168, [R1+0xda0] ;  /* 0x000da00001a87983 */ /* 0x001ee20000300a00 */
[C---:B------:R-:W-:Y:S02]  /*55060*/  PRMT R0, R84.reuse, 0x7772, RZ ;  /* 0x0000777254007816 */ /* 0x040fe400000000ff */
[----:B------:R-:W-:-:S03]  /*55070*/  PRMT R84, R84, 0x7773, RZ ;  /* 0x0000777354547816 */ /* 0x000fc600000000ff */
[----:B----4-:R0:W-:Y:S04]  /*55080*/  @P3 STG.E.U8 desc[UR32][R170.64], R0 ;  /* 0x00000000aa003986 */ /* 0x0101e8000c101120 */
[----:B------:R1:W-:Y:S01]  /*55090*/  @P0 STG.E.U8 desc[UR32][R172.64], R84 ;  /* 0x00000054ac000986 */ /* 0x0003e2000c101120 */
[----:B0-----:R-:W-:-:S03]  /*550a0*/  PRMT R0, R85, 0x7772, RZ ;  /* 0x0000777255007816 */ /* 0x001fc600000000ff */
[----:B------:R-:W4:Y:S01]  /*550b0*/  LDL.LU.64 R170, [R1+0xda8] ;  /* 0x000da80001aa7983 */ /* 0x000f220000300a00 */
[----:B------:R-:W-:-:S03]  /*550c0*/  PRMT R85, R85, 0x7773, RZ ;  /* 0x0000777355557816 */ /* 0x000fc600000000ff */
[----:B------:R0:W-:Y:S04]  /*550d0*/  @P1 STG.E.U8 desc[UR32][R174.64], R0 ;  /* 0x00000000ae001986 */ /* 0x0001e8000c101120 */
[----:B------:R-:W-:Y:S01]  /*550e0*/  @P4 STG.E.U8 desc[UR32][R176.64], R85 ;  /* 0x00000055b0004986 */ /* 0x000fe2000c101120 */
[----:B------:R-:W-:-:S03]  /*550f0*/  LOP3.LUT P4, RZ, R5, 0x800, RZ, 0xc0, !PT ;  /* 0x0000080005ff7812 */ /* 0x000fc6000788c0ff */
[----:B-1----:R-:W4:Y:S01]  /*55100*/  LDL.LU.64 R172, [R1+0xdb0] ;  /* 0x000db00001ac7983 */ /* 0x002f220000300a00 */
[----:B0-----:R-:W-:-:S03]  /*55110*/  PRMT R0, R86, 0x7772, RZ ;  /* 0x0000777256007816 */ /* 0x001fc600000000ff */
[----:B------:R-:W4:Y:S06]  /*55120*/  LDL.LU.64 R174, [R1+0xdb8] ;  /* 0x000db80001ae7983 */ /* 0x000f2c0000300a00 */
[----:B------:R0:W-:Y:S01]  /*55130*/  @P4 STG.E.U8 desc[UR32][R80.64], R0 ;  /* 0x0000000050004986 */ /* 0x0001e2000c101120 */
[----:B------:R-:W-:Y:S02]  /*55140*/  LOP3.LUT P4, RZ, R5, 0x400, RZ, 0xc0, !PT ;  /* 0x0000040005ff7812 */ /* 0x000fe4000788c0ff */
[----:B------:R-:W-:Y:S01]  /*55150*/  PRMT R86, R86, 0x7773, RZ ;  /* 0x0000777356567816 */ /* 0x000fe200000000ff */
[----:B0-----:R-:W3:Y:S01]  /*55160*/  LDL.LU.64 R80, [R1+0x10a0] ;  /* 0x0010a00001507983 */ /* 0x001ee20000300a00 */
[----:B------:R-:W-:-:S02]  /*55170*/  PRMT R0, R87, 0x7772, RZ ;  /* 0x0000777257007816 */ /* 0x000fc400000000ff */
[----:B------:R-:W-:Y:S01]  /*55180*/  PRMT R87, R87, 0x7773, RZ ;  /* 0x0000777357577816 */ /* 0x000fe200000000ff */
[----:B------:R-:W4:Y:S06]  /*55190*/  LDL.LU.64 R176, [R1+0xdc0] ;  /* 0x000dc00001b07983 */ /* 0x000f2c0000300a00 */
[----:B--2---:R0:W-:Y:S01]  /*551a0*/  @P4 STG.E.U8 desc[UR32][R178.64], R86 ;  /* 0x00000056b2004986 */ /* 0x0041e2000c101120 */
[----:B------:R-:W-:-:S03]  /*551b0*/  LOP3.LUT P4, RZ, R5, 0x200, RZ, 0xc0, !PT ;  /* 0x0000020005ff7812 */ /* 0x000fc6000788c0ff */
[----:B0-----:R-:W2:Y:S10]  /*551c0*/  LDL.LU.64 R178, [R1+0xdc8] ;  /* 0x000dc80001b27983 */ /* 0x001eb40000300a00 */
[----:B------:R-:W-:Y:S01]  /*551d0*/  @P4 STG.E.U8 desc[UR32][R160.64], R0 ;  /* 0x00000000a0004986 */ /* 0x000fe2000c101120 */
[----:B------:R-:W-:-:S13]  /*551e0*/  LOP3.LUT P4, RZ, R5, 0x100, RZ, 0xc0, !PT ;  /* 0x0000010005ff7812 */ /* 0x000fda000788c0ff */
[----:B------:R0:W-:Y:S04]  /*551f0*/  @P4 STG.E.U8 desc[UR32][R82.64], R87 ;  /* 0x0000005752004986 */ /* 0x0001e8000c101120 */
[----:B0-----:R-:W4:Y:S01]  /*55200*/  LDL.LU.64 R82, [R1+0x1098] ;  /* 0x0010980001527983 */ /* 0x001f220000300a00 */
[----:B------:R-:W-:Y:S02]  /*55210*/  LOP3.LUT P4, RZ, R5, 0x80, RZ, 0xc0, !PT ;  /* 0x0000008005ff7812 */ /* 0x000fe4000788c0ff */
[C---:B------:R-:W-:Y:S02]  /*55220*/  LOP3.LUT P5, RZ, R247.reuse, 0x4000000, RZ, 0xc0, !PT ;  /* 0x04000000f7ff7812 */ /* 0x040fe400078ac0ff */
[C---:B------:R-:W-:Y:S02]  /*55230*/  LOP3.LUT P6, RZ, R247.reuse, 0x2000000, RZ, 0xc0, !PT ;  /* 0x02000000f7ff7812 */ /* 0x040fe400078cc0ff */
[----:B------:R-:W-:-:S02]  /*55240*/  LOP3.LUT P2, RZ, R247, 0x1000000, RZ, 0xc0, !PT ;  /* 0x01000000f7ff7812 */ /* 0x000fc4000784c0ff */
[C---:B------:R-:W-:Y:S02]  /*55250*/  LOP3.LUT P3, RZ, R247.reuse, 0x800000, RZ, 0xc0, !PT ;  /* 0x00800000f7ff7812 */ /* 0x040fe4000786c0ff */
[----:B------:R-:W-:Y:S02]  /*55260*/  LOP3.LUT P0, RZ, R247, 0x400000, RZ, 0xc0, !PT ;  /* 0x00400000f7ff7812 */ /* 0x000fe4000780c0ff */
[----:B---3--:R-:W-:-:S05]  /*55270*/  PRMT R0, R80, 0x7770, RZ ;  /* 0x0000777050007816 */ /* 0x008fca00000000ff */
[----:B------:R0:W-:Y:S01]  /*55280*/  @P4 STG.E.U8 desc[UR32][R162.64], R0 ;  /* 0x00000000a2004986 */ /* 0x0001e2000c101120 */
[----:B------:R-:W-:Y:S02]  /*55290*/  LOP3.LUT P4, RZ, R5, 0x40, RZ, 0xc0, !PT ;  /* 0x0000004005ff7812 */ /* 0x000fe4000788c0ff */
[----:B0-----:R-:W-:-:S11]  /*552a0*/  PRMT R0, R80, 0x7771, RZ ;  /* 0x0000777150007816 */ /* 0x001fd600000000ff */
[----:B------:R0:W-:Y:S01]  /*552b0*/  @P4 STG.E.U8 desc[UR32][R164.64], R0 ;  /* 0x00000000a4004986 */ /* 0x0001e2000c101120 */
[----:B------:R-:W-:Y:S02]  /*552c0*/  LOP3.LUT P4, RZ, R5, 0x20, RZ, 0xc0, !PT ;  /* 0x0000002005ff7812 */ /* 0x000fe4000788c0ff */
[----:B0-----:R-:W-:-:S11]  /*552d0*/  PRMT R0, R81, 0x7770, RZ ;  /* 0x0000777051007816 */ /* 0x001fd600000000ff */
[----:B------:R0:W-:Y:S02]  /*552e0*/  @P4 STG.E.U8 desc[UR32][R166.64], R0 ;  /* 0x00000000a6004986 */ /* 0x0001e4000c101120 */
[----:B0-----:R-:W-:-:S05]  /*552f0*/  PRMT R0, R81, 0x7771, RZ ;  /* 0x0000777151007816 */ /* 0x001fca00000000ff */
[----:B------:R4:W-:Y:S02]  /*55300*/  @P5 STG.E.U8 desc[UR32][R168.64], R0 ;  /* 0x00000000a8005986 */ /* 0x0009e4000c101120 */
[----:B----4-:R-:W-:-:S05]  /*55310*/  PRMT R0, R82, 0x7770, RZ ;  /* 0x0000777052007816 */ /* 0x010fca00000000ff */
[----:B------:R0:W-:Y:S02]  /*55320*/  @P6 STG.E.U8 desc[UR32][R170.64], R0 ;  /* 0x00000000aa006986 */ /* 0x0001e4000c101120 */
[----:B0-----:R-:W-:-:S05]  /*55330*/  PRMT R0, R82, 0x7771, RZ ;  /* 0x0000777152007816 */ /* 0x001fca00000000ff */
[----:B------:R0:W-:Y:S02]  /*55340*/  @P2 STG.E.U8 desc[UR32][R172.64], R0 ;  /* 0x00000000ac002986 */ /* 0x0001e4000c101120 */
[----:B0-----:R-:W-:-:S05]  /*55350*/  PRMT R0, R83, 0x7770, RZ ;  /* 0x0000777053007816 */ /* 0x001fca00000000ff */
[----:B------:R0:W-:Y:S02]  /*55360*/  @P3 STG.E.U8 desc[UR32][R174.64], R0 ;  /* 0x00000000ae003986 */ /* 0x0001e4000c101120 */
[----:B0-----:R-:W-:Y:S02]  /*55370*/  PRMT R0, R83, 0x7771, RZ ;  /* 0x0000777153007816 */ /* 0x001fe400000000ff */
[----:B------:R-:W3:Y:S04]  /*55380*/  LDL.LU.64 R174, [R1+0xdd0] ;  /* 0x000dd00001ae7983 */ /* 0x000ee80000300a00 */
[----:B------:R0:W-:Y:S04]  /*55390*/  @P0 STG.E.U8 desc[UR32][R176.64], R0 ;  /* 0x00000000b0000986 */ /* 0x0001e8000c101120 */
[----:B0-----:R-:W4:Y:S04]  /*553a0*/  LDL.LU.64 R176, [R1+0xde0] ;  /* 0x000de00001b07983 */ /* 0x001f280000300a00 */
[----:B------:R-:W4:Y:S04]  /*553b0*/  LDL.LU.64 R168, [R1+0xde8] ;  /* 0x000de80001a87983 */ /* 0x000f280000300a00 */
[----:B------:R-:W4:Y:S01]  /*553c0*/  LDL.LU.64 R170, [R1+0xdf0] ;  /* 0x000df00001aa7983 */ /* 0x000f220000300a00 */
[----:B------:R-:W-:-:S02]  /*553d0*/  LOP3.LUT P1, RZ, R247, 0x200000, RZ, 0xc0, !PT ;  /* 0x00200000f7ff7812 */ /* 0x000fc4000782c0ff */
[----:B------:R-:W-:-:S11]  /*553e0*/  PRMT R0, R80, 0x7772, RZ ;  /* 0x0000777250007816 */ /* 0x000fd600000000ff */
[----:B--2---:R0:W-:Y:S01]  /*553f0*/  @P1 STG.E.U8 desc[UR32][R178.64], R0 ;  /* 0x00000000b2001986 */ /* 0x0041e2000c101120 */
[----:B------:R-:W-:Y:S02]  /*55400*/  LOP3.LUT P1, RZ, R247, 0x2000, RZ, 0xc0, !PT ;  /* 0x00002000f7ff7812 */ /* 0x000fe4000782c0ff */
[----:B------:R-:W-:Y:S02]  /*55410*/  LOP3.LUT R5, R5, 0xfffffffb, RZ, 0xc0, !PT ;  /* 0xfffffffb05057812 */ /* 0x000fe400078ec0ff */
[C---:B------:R-:W-:Y:S02]  /*55420*/  LOP3.LUT P2, RZ, R247.reuse, 0x100000, RZ, 0xc0, !PT ;  /* 0x00100000f7ff7812 */ /* 0x040fe4000784c0ff */
[----:B------:R-:W-:Y:S01]  /*55430*/  LOP3.LUT P3, RZ, R247, 0x80000, RZ, 0xc0, !PT ;  /* 0x00080000f7ff7812 */ /* 0x000fe2000786c0ff */
[----:B0-----:R-:W2:Y:S06]  /*55440*/  LDL.LU.64 R178, [R1+0xe08] ;  /* 0x000e080001b27983 */ /* 0x001eac0000300a00 */
[----:B------:R-:W-:-:S02]  /*55450*/  @P1 LOP3.LUT R5, R5, 0x4, RZ, 0xfc, !PT ;  /* 0x0000000405051812 */ /* 0x000fc400078efcff */
[----:B------:R-:W-:Y:S01]  /*55460*/  LOP3.LUT P1, RZ, R247, 0x4000, RZ, 0xc0, !PT ;  /* 0x00004000f7ff7812 */ /* 0x000fe2000782c0ff */
[----:B------:R-:W2:Y:S01]  /*55470*/  LDL.LU.64 R172, [R1+0xe10] ;  /* 0x000e100001ac7983 */ /* 0x000ea20000300a00 */
[----:B------:R-:W-:Y:S02]  /*55480*/  LOP3.LUT R5, R5, 0xfffffff7, RZ, 0xc0, !PT ;  /* 0xfffffff705057812 */ /* 0x000fe400078ec0ff */
[----:B------:R-:W-:Y:S01]  /*55490*/  LOP3.LUT P5, RZ, R247, 0x40000, RZ, 0xc0, !PT ;  /* 0x00040000f7ff7812 */ /* 0x000fe200078ac0ff */
[----:B------:R-:W2:Y:S08]  /*554a0*/  LDL.LU.64 R164, [R1+0xe20] ;  /* 0x000e200001a47983 */ /* 0x000eb00000300a00 */
[----:B------:R-:W-:-:S02]  /*554b0*/  @P1 LOP3.LUT R5, R5, 0x8, RZ, 0xfc, !PT ;  /* 0x0000000805051812 */ /* 0x000fc400078efcff */
[----:B------:R-:W-:Y:S02]  /*554c0*/  LOP3.LUT P1, RZ, R247, 0x8000, RZ, 0xc0, !PT ;  /* 0x00008000f7ff7812 */ /* 0x000fe4000782c0ff */
[----:B------:R-:W-:Y:S02]  /*554d0*/  LOP3.LUT R5, R5, 0xffffffef, RZ, 0xc0, !PT ;  /* 0xffffffef05057812 */ /* 0x000fe400078ec0ff */
[----:B------:R-:W-:Y:S02]  /*554e0*/  LOP3.LUT P4, RZ, R247, 0x20000, RZ, 0xc0, !PT ;  /* 0x00020000f7ff7812 */ /* 0x000fe4000788c0ff */
[----:B------:R-:W-:Y:S02]  /*554f0*/  PRMT R80, R80, 0x7773, RZ ;  /* 0x0000777350507816 */ /* 0x000fe400000000ff */
[----:B------:R-:W-:-:S05]  /*55500*/  PRMT R0, R81, 0x7772, RZ ;  /* 0x0000777251007816 */ /* 0x000fca00000000ff */
[----:B------:R-:W-:Y:S02]  /*55510*/  @P1 LOP3.LUT R5, R5, 0x10, RZ, 0xfc, !PT ;  /* 0x0000001005051812 */ /* 0x000fe400078efcff */
[----:B------:R-:W-:Y:S02]  /*55520*/  LOP3.LUT P1, RZ, R247, 0x10000, RZ, 0xc0, !PT ;  /* 0x00010000f7ff7812 */ /* 0x000fe4000782c0ff */
[----:B------:R-:W-:Y:S01]  /*55530*/  PRMT R81, R81, 0x7773, RZ ;  /* 0x0000777351517816 */ /* 0x000fe200000000ff */
[----:B---3--:R0:W-:Y:S04]  /*55540*/  @P2 STG.E.U8 desc[UR32][R174.64], R80 ;  /* 0x00000050ae002986 */ /* 0x0081e8000c101120 */
[----:B0-----:R-:W3:Y:S04]  /*55550*/  LDL.LU.64 R174, [R1+0xe00] ;  /* 0x000e000001ae7983 */ /* 0x001ee80000300a00 */
[----:B----4-:R0:W-:Y:S04]  /*55560*/  @P3 STG.E.U8 desc[UR32][R176.64], R0 ;  /* 0x00000000b0003986 */ /* 0x0101e8000c101120 */
[----:B------:R-:W-:Y:S01]  /*55570*/  @P5 STG.E.U8 desc[UR32][R168.64], R81 ;  /* 0x00000051a8005986 */ /* 0x000fe2000c101120 */
[----:B0-----:R-:W-:-:S03]  /*55580*/  PRMT R0, R82, 0x7772, RZ ;  /* 0x0000777252007816 */ /* 0x001fc600000000ff */
[----:B------:R-:W4:Y:S01]  /*55590*/  LDL.LU.64 R176, [R1+0xdd8] ;  /* 0x000dd80001b07983 */ /* 0x000f220000300a00 */
[----:B------:R-:W-:-:S03]  /*555a0*/  PRMT R82, R82, 0x7773, RZ ;  /* 0x0000777352527816 */ /* 0x000fc600000000ff */
[----:B------:R-:W-:Y:S04]  /*555b0*/  @P4 STG.E.U8 desc[UR32][R170.64], R0 ;  /* 0x00000000aa004986 */ /* 0x000fe8000c101120 */
[----:B------:R-:W4:Y:S04]  /*555c0*/  LDL.LU.64 R166, [R1+0xd48] ;  /* 0x000d480001a67983 */ /* 0x000f280000300a00 */
[----:B------:R0:W-:Y:S04]  /*555d0*/  @P1 STG.E.U8 desc[UR32][R76.64], R82 ;  /* 0x000000524c001986 */ /* 0x0001e8000c101120 */
[----:B0-----:R-:W3:Y:S01]  /*555e0*/  LDL.LU.64 R76, [R1+0x1090] ;  /* 0x00109000014c7983 */ /* 0x001ee20000300a00 */
        /* <DEDUP_REMOVED lines=9> */
[----:B------:R-:W-:-:S04]  /*55680*/  @P0 LOP3.LUT R5, R5, 0x2, RZ, 0xfc, !PT ;  /* 0x0000000205050812 */ /* 0x000fc800078efcff */
[----:B------:R-:W-:Y:S02]  /*55690*/  LOP3.LUT P1, RZ, R5, 0x10, RZ, 0xc0, !PT ;  /* 0x0000001005ff7812 */ /* 0x000fe4000782c0ff */
[C---:B------:R-:W-:Y:S02]  /*556a0*/  PRMT R0, R83.reuse, 0x7772, RZ ;  /* 0x0000777253007816 */ /* 0x040fe400000000ff */
[----:B------:R-:W-:-:S09]  /*556b0*/  PRMT R83, R83, 0x7773, RZ ;  /* 0x0000777353537816 */ /* 0x000fd200000000ff */
[----:B--2---:R0:W-:Y:S01]  /*556c0*/  @P1 STG.E.U8 desc[UR32][R178.64], R0 ;  /* 0x00000000b2001986 */ /* 0x0041e2000c101120 */
[----:B------:R-:W-:-:S03]  /*556d0*/  LOP3.LUT P1, RZ, R5, 0x8, RZ, 0xc0, !PT ;  /* 0x0000000805ff7812 */ /* 0x000fc6000782c0ff */
[----:B0-----:R-:W2:Y:S10]  /*556e0*/  LDL.LU.64 R178, [R1+0xcc8] ;  /* 0x000cc80001b27983 */ /* 0x001eb40000300a00 */
[----:B------:R0:W-:Y:S01]  /*556f0*/  @P1 STG.E.U8 desc[UR32][R172.64], R83 ;  /* 0x00000053ac001986 */ /* 0x0001e2000c101120 */
[----:B------:R-:W-:-:S03]  /*55700*/  LOP3.LUT P1, RZ, R5, 0x4, RZ, 0xc0, !PT ;  /* 0x0000000405ff7812 */ /* 0x000fc6000782c0ff */
[----:B------:R-:W2:Y:S04]  /*55710*/  LDL.LU.64 R170, [R1+0xca0] ;  /* 0x000ca00001aa7983 */ /* 0x000ea80000300a00 */
[----:B0-----:R-:W2:Y:S01]  /*55720*/  LDL.LU.64 R172, [R1+0xc38] ;  /* 0x000c380001ac7983 */ /* 0x001ea20000300a00 */
[----:B---3--:R-:W-:-:S05]  /*55730*/  PRMT R0, R76, 0x7770, RZ ;  /* 0x000077704c007816 */ /* 0x008fca00000000ff */
[----:B------:R0:W-:Y:S04]  /*55740*/  @P1 STG.E.U8 desc[UR32][R78.64], R0 ;  /* 0x000000004e001986 */ /* 0x0001e8000c101120 */
[----:B0-----:R-:W3:Y:S01]  /*55750*/  LDL.LU.64 R78, [R1+0x1088] ;  /* 0x00108800014e7983 */ /* 0x001ee20000300a00 */
[C---:B------:R-:W-:Y:S02]  /*55760*/  LOP3.LUT P6, RZ, R247.reuse, 0x1000, RZ, 0xc0, !PT ;  /* 0x00001000f7ff7812 */ /* 0x040fe400078cc0ff */
[----:B------:R-:W-:Y:S02]  /*55770*/  LOP3.LUT P0, RZ, R247, 0x800, RZ, 0xc0, !PT ;  /* 0x00000800f7ff7812 */ /* 0x000fe4000780c0ff */
[----:B------:R-:W-:Y:S02]  /*55780*/  PRMT R0, R76, 0x7771, RZ ;  /* 0x000077714c007816 */ /* 0x000fe400000000ff */
[----:B------:R-:W-:-:S07]  /*55790*/  PRMT R2, R77, 0x7770, RZ ;  /* 0x000077704d027816 */ /* 0x000fce00000000ff */
[----:B------:R-:W-:Y:S04]  /*557a0*/  @P6 STG.E.U8 desc[UR32][R164.64], R0 ;  /* 0x00000000a4006986 */ /* 0x000fe8000c101120 */
[----:B------:R0:W-:Y:S01]  /*557b0*/  @P0 STG.E.U8 desc[UR32][R174.64], R2 ;  /* 0x00000002ae000986 */ /* 0x0001e2000c101120 */
[----:B------:R-:W-:Y:S02]  /*557c0*/  LOP3.LUT P0, RZ, R5, 0x2, RZ, 0xc0, !PT ;  /* 0x0000000205ff7812 */ /* 0x000fe4000780c0ff */
[----:B------:R-:W-:Y:S02]  /*557d0*/  PRMT R6, R77, 0x7771, RZ ;  /* 0x000077714d067816 */ /* 0x000fe400000000ff */
[C---:B------:R-:W-:Y:S02]  /*557e0*/  LOP3.LUT P2, RZ, R247.reuse, 0x80, RZ, 0xc0, !PT ;  /* 0x00000080f7ff7812 */ /* 0x040fe4000784c0ff */
[----:B------:R-:W-:Y:S01]  /*557f0*/  LOP3.LUT P3, RZ, R247, 0x40, RZ, 0xc0, !PT ;  /* 0x00000040f7ff7812 */ /* 0x000fe2000786c0ff */
[----:B0-----:R-:W2:Y:S06]  /*55800*/  LDL.LU.64 R174, [R1+0xc10] ;  /* 0x000c100001ae7983 */ /* 0x001eac0000300a00 */
[----:B----4-:R0:W-:Y:S01]  /*55810*/  @P0 STG.E.U8 desc[UR32][R176.64], R6 ;  /* 0x00000006b0000986 */ /* 0x0101e2000c101120 */
[----:B------:R-:W-:-:S03]  /*55820*/  LOP3.LUT P0, RZ, R5, 0x1, RZ, 0xc0, !PT ;  /* 0x0000000105ff7812 */ /* 0x000fc6000780c0ff */
[----:B0-----:R-:W4:Y:S01]  /*55830*/  LDL.LU.64 R176, [R1+0xbb8] ;  /* 0x000bb80001b07983 */ /* 0x001f220000300a00 */
[----:B---3--:R-:W-:-:S09]  /*55840*/  PRMT R5, R78, 0x7770, RZ ;  /* 0x000077704e057816 */ /* 0x008fd200000000ff */
[----:B------:R0:W-:Y:S01]  /*55850*/  @P0 STG.E.U8 desc[UR32][R248.64], R5 ;  /* 0x00000005f8000986 */ /* 0x0001e2000c101120 */
[----:B------:R-:W-:Y:S02]  /*55860*/  LOP3.LUT P0, RZ, R3, 0x80000000, RZ, 0xc0, !PT ;  /* 0x8000000003ff7812 */ /* 0x000fe4000780c0ff */
[----:B------:R-:W-:Y:S02]  /*55870*/  PRMT R7, R78, 0x7771, RZ ;  /* 0x000077714e077816 */ /* 0x000fe400000000ff */
[C---:B------:R-:W-:Y:S02]  /*55880*/  PRMT R8, R79.reuse, 0x7770, RZ ;  /* 0x000077704f087816 */ /* 0x040fe400000000ff */
[----:B------:R-:W-:Y:S01]  /*55890*/  PRMT R0, R79, 0x7771, RZ ;  /* 0x000077714f007816 */ /* 0x000fe200000000ff */
[----:B0-----:R-:W3:Y:S06]  /*558a0*/  LDL.LU.64 R248, [R1+0x1080] ;  /* 0x0010800001f87983 */ /* 0x001eec0000300a00 */
[----:B------:R-:W-:Y:S04]  /*558b0*/  @P0 STG.E.U8 desc[UR32][R166.64], R7 ;  /* 0x00000007a6000986 */ /* 0x000fe8000c101120 */
[----:B------:R-:W-:Y:S04]  /*558c0*/  @P2 STG.E.U8 desc[UR32][R168.64], R8 ;  /* 0x00000008a8002986 */ /* 0x000fe8000c101120 */
[----:B--2---:R0:W-:Y:S04]  /*558d0*/  @P3 STG.E.U8 desc[UR32][R178.64], R0 ;  /* 0x00000000b2003986 */ /* 0x0041e8000c101120 */
[----:B0-----:R-:W2:Y:S01]  /*558e0*/  LDL.LU.64 R178, [R1+0xb90] ;  /* 0x000b900001b27983 */ /* 0x001ea20000300a00 */
[----:B------:R-:W-:-:S02]  /*558f0*/  LOP3.LUT P5, RZ, R247, 0x20, RZ, 0xc0, !PT ;  /* 0x00000020f7ff7812 */ /* 0x000fc400078ac0ff */
[C---:B------:R-:W-:Y:S02]  /*55900*/  LOP3.LUT P4, RZ, R247.reuse, 0x10, RZ, 0xc0, !PT ;  /* 0x00000010f7ff7812 */ /* 0x040fe4000788c0ff */
[C---:B------:R-:W-:Y:S02]  /*55910*/  LOP3.LUT P1, RZ, R247.reuse, 0x8, RZ, 0xc0, !PT ;  /* 0x00000008f7ff7812 */ /* 0x040fe4000782c0ff */
[C---:B------:R-:W-:Y:S02]  /*55920*/  LOP3.LUT P6, RZ, R247.reuse, 0x4, RZ, 0xc0, !PT ;  /* 0x00000004f7ff7812 */ /* 0x040fe400078cc0ff */
[C---:B------:R-:W-:Y:S02]  /*55930*/  LOP3.LUT P0, RZ, R247.reuse, 0x2, RZ, 0xc0, !PT ;  /* 0x00000002f7ff7812 */ /* 0x040fe4000780c0ff */
[----:B------:R-:W-:Y:S02]  /*55940*/  LOP3.LUT P2, RZ, R247, 0x1, RZ, 0xc0, !PT ;  /* 0x00000001f7ff7812 */ /* 0x000fe4000784c0ff */
[----:B------:R-:W-:-:S02]  /*55950*/  PRMT R2, R76, 0x7772, RZ ;  /* 0x000077724c027816 */ /* 0x000fc400000000ff */
[----:B------:R-:W-:Y:S02]  /*55960*/  PRMT R76, R76, 0x7773, RZ ;  /* 0x000077734c4c7816 */ /* 0x000fe400000000ff */
[C---:B------:R-:W-:Y:S02]  /*55970*/  PRMT R5, R77.reuse, 0x7772, RZ ;  /* 0x000077724d057816 */ /* 0x040fe400000000ff */
[----:B------:R-:W-:Y:S01]  /*55980*/  PRMT R77, R77, 0x7773, RZ ;  /* 0x000077734d4d7816 */ /* 0x000fe200000000ff */
[----:B------:R0:W-:Y:S01]  /*55990*/  @P5 STG.E.U8 desc[UR32][R170.64], R2 ;  /* 0x00000002aa005986 */ /* 0x0001e2000c101120 */
[C---:B------:R-:W-:Y:S02]  /*559a0*/  PRMT R6, R78.reuse, 0x7772, RZ ;  /* 0x000077724e067816 */ /* 0x040fe400000000ff */
[----:B------:R-:W-:Y:S01]  /*559b0*/  PRMT R78, R78, 0x7773, RZ ;  /* 0x000077734e4e7816 */ /* 0x000fe200000000ff */
[----:B------:R1:W-:Y:S04]  /*559c0*/  @P4 STG.E.U8 desc[UR32][R172.64], R76 ;  /* 0x0000004cac004986 */ /* 0x0003e8000c101120 */
[----:B------:R4:W-:Y:S04]  /*559d0*/  @P1 STG.E.U8 desc[UR32][R174.64], R5 ;  /* 0x00000005ae001986 */ /* 0x0009e8000c101120 */
[----:B0-----:R-:W3:Y:S04]  /*559e0*/  LDL.LU.64 R170, [R1+0xb10] ;  /* 0x000b100001aa7983 */ /* 0x001ee80000300a00 */
[----:B-1----:R-:W3:Y:S04]  /*559f0*/  LDL.LU.64 R172, [R1+0x150] ;  /* 0x0001500001ac7983 */ /* 0x002ee80000300a00 */
[----:B----4-:R0:W-:Y:S04]  /*55a00*/  @P6 STG.E.U8 desc[UR32][R176.64], R77 ;  /* 0x0000004db0006986 */ /* 0x0101e8000c101120 */
[----:B------:R-:W4:Y:S04]  /*55a10*/  LDL.LU.64 R174, [R1+0x140] ;  /* 0x0001400001ae7983 */ /* 0x000f280000300a00 */
[----:B0-----:R-:W4:Y:S04]  /*55a20*/  LDL.LU.64 R176, [R1+0x138] ;  /* 0x0001380001b07983 */ /* 0x001f280000300a00 */
[----:B------:R-:W4:Y:S04]  /*55a30*/  LDL.LU.64 R160, [R1+0x130] ;  /* 0x0001300001a07983 */ /* 0x000f280000300a00 */
[----:B------:R-:W4:Y:S04]  /*55a40*/  LDL.LU.64 R162, [R1+0x128] ;  /* 0x0001280001a27983 */ /* 0x000f280000300a00 */
[----:B--2---:R-:W-:Y:S04]  /*55a50*/  @P0 STG.E.U8 desc[UR32][R178.64], R6 ;  /* 0x00000006b2000986 */ /* 0x004fe8000c101120 */
[----:B------:R0:W-:Y:S04]  /*55a60*/  @P2 STG.E.U8 desc[UR32][R72.64], R78 ;  /* 0x0000004e48002986 */ /* 0x0001e8000c101120 */
[----:B0-----:R-:W2:Y:S01]  /*55a70*/  LDL.LU.64 R72, [R1+0x1078] ;  /* 0x0010780001487983 */ /* 0x001ea20000300a00 */
[----:B---3--:R-:W-:-:S02]  /*55a80*/  LOP3.LUT P4, RZ, R248, 0x4000000, RZ, 0xc0, !PT ;  /* 0x04000000f8ff7812 */ /* 0x008fc4000788c0ff */
[C---:B------:R-:W-:Y:S01]  /*55a90*/  LOP3.LUT P3, RZ, R248.reuse, 0x80000000, RZ, 0xc0, !PT ;  /* 0x80000000f8ff7812 */ /* 0x040fe2000786c0ff */
[----:B------:R-:W3:Y:S01]  /*55aa0*/  LDL.LU.64 R178, [R1+0x120] ;  /* 0x0001200001b27983 */ /* 0x000ee20000300a00 */
[----:B------:R-:W-:Y:S02]  /*55ab0*/  P2R R9, PR, RZ, 0x10 ;  /* 0x00000010ff097803 */ /* 0x000fe40000000000 */
[C---:B------:R-:W-:Y:S01]  /*55ac0*/  LOP3.LUT P4, RZ, R248.reuse, 0x8000000, RZ, 0xc0, !PT ;  /* 0x08000000f8ff7812 */ /* 0x040fe2000788c0ff */
[----:B------:R-:W3:Y:S03]  /*55ad0*/  LDL.LU.64 R164, [R1+0x118] ;  /* 0x0001180001a47983 */ /* 0x000ee60000300a00 */
[----:B------:R-:W-:Y:S01]  /*55ae0*/  P2R R8, PR, RZ, 0x10 ;  /* 0x00000010ff087803 */ /* 0x000fe20000000000 */
[----:B------:R-:W3:Y:S01]  /*55af0*/  LDL.LU.64 R166, [R1+0x110] ;  /* 0x0001100001a67983 */ /* 0x000ee20000300a00 */
[----:B------:R-:W-:-:S02]  /*55b00*/  LOP3.LUT P4, RZ, R248, 0x10000000, RZ, 0xc0, !PT ;  /* 0x10000000f8ff7812 */ /* 0x000fc4000788c0ff */
[C---:B------:R-:W-:Y:S01]  /*55b10*/  LOP3.LUT P5, RZ, R248.reuse, 0x40000000, RZ, 0xc0, !PT ;  /* 0x40000000f8ff7812 */ /* 0x040fe200078ac0ff */
[----:B------:R-:W3:Y:S01]  /*55b20*/  LDL.LU.64 R168, [R1+0x108] ;  /* 0x0001080001a87983 */ /* 0x000ee20000300a00 */
[----:B------:R-:W-:Y:S02]  /*55b30*/  P2R R7, PR, RZ, 0x10 ;  /* 0x00000010ff077803 */ /* 0x000fe40000000000 */
[----:B------:R-:W-:Y:S02]  /*55b40*/  LOP3.LUT P4, RZ, R248, 0x20000000, RZ, 0xc0, !PT ;  /* 0x20000000f8ff7812 */ /* 0x000fe4000788c0ff */
[C---:B------:R-:W-:Y:S02]  /*55b50*/  PRMT R0, R79.reuse, 0x7772, RZ ;  /* 0x000077724f007816 */ /* 0x040fe400000000ff */
[----:B------:R-:W-:-:S03]  /*55b60*/  PRMT R79, R79, 0x7773, RZ ;  /* 0x000077734f4f7816 */ /* 0x000fc600000000ff */
[----:B------:R-:W-:Y:S04]  /*55b70*/  @P3 STG.E.U8 desc[UR32][R170.64], R0 ;  /* 0x00000000aa003986 */ /* 0x000fe8000c101120 */
[----:B------:R-:W-:Y:S01]  /*55b80*/  @P5 STG.E.U8 desc[UR32][R172.64], R79 ;  /* 0x0000004fac005986 */ /* 0x000fe2000c101120 */
[----:B--2---:R-:W-:-:S05]  /*55b90*/  PRMT R2, R72, 0x7770, RZ ;  /* 0x0000777048027816 */ /* 0x004fca00000000ff */
[----:B------:R0:W-:Y:S04]  /*55ba0*/  @P4 STG.E.U8 desc[UR32][R74.64], R2 ;  /* 0x000000024a004986 */ /* 0x0001e8000c101120 */
[----:B0-----:R-:W2:Y:S01]  /*55bb0*/  LDL.LU.64 R74, [R1+0x1070] ;  /* 0x00107000014a7983 */ /* 0x001ea20000300a00 */
[----:B------:R-:W-:Y:S02]  /*55bc0*/  ISETP.NE.AND P4, PT, R7, RZ, PT ;  /* 0x000000ff0700720c */ /* 0x000fe40003f85270 */
[----:B------:R-:W-:Y:S01]  /*55bd0*/  PRMT R5, R72, 0x7771, RZ ;  /* 0x0000777148057816 */ /* 0x000fe200000000ff */
[----:B------:R-:W3:Y:S01]  /*55be0*/  LDL.LU.64 R170, [R1+0x100] ;  /* 0x0001000001aa7983 */ /* 0x000ee20000300a00 */
[----:B------:R-:W-:Y:S02]  /*55bf0*/  LOP3.LUT P6, RZ, R248, 0x200000, RZ, 0xc0, !PT ;  /* 0x00200000f8ff7812 */ /* 0x000fe400078cc0ff */
[----:B------:R-:W-:Y:S01]  /*55c00*/  PRMT R6, R73, 0x7770, RZ ;  /* 0x0000777049067816 */ /* 0x000fe200000000ff */
[----:B------:R-:W3:Y:S06]  /*55c10*/  LDL.LU.64 R172, [R1+0xf8] ;  /* 0x0000f80001ac7983 */ /* 0x000eec0000300a00 */
[----:B----4-:R0:W-:Y:S01]  /*55c20*/  @P4 STG.E.U8 desc[UR32][R174.64], R5 ;  /* 0x00000005ae004986 */ /* 0x0101e2000c101120 */
[----:B------:R-:W-:-:S02]  /*55c30*/  ISETP.NE.AND P4, PT, R8, RZ, PT ;  /* 0x000000ff0800720c */ /* 0x000fc40003f85270 */
[----:B------:R-:W-:Y:S02]  /*55c40*/  P2R R80, PR, RZ, 0x40 ;  /* 0x00000040ff507803 */ /* 0x000fe40000000000 */
[----:B------:R-:W-:-:S04]  /*55c50*/  LOP3.LUT P6, RZ, R248, 0x400000, RZ, 0xc0, !PT ;  /* 0x00400000f8ff7812 */ /* 0x000fc800078cc0ff */
[----:B------:R-:W-:Y:S02]  /*55c60*/  P2R R77, PR, RZ, 0x40 ;  /* 0x00000040ff4d7803 */ /* 0x000fe40000000000 */
[C---:B------:R-:W-:Y:S01]  /*55c70*/  LOP3.LUT P6, RZ, R248.reuse, 0x800000, RZ, 0xc0, !PT ;  /* 0x00800000f8ff7812 */ /* 0x040fe200078cc0ff */
[----:B0-----:R-:W4:Y:S01]  /*55c80*/  LDL.LU.64 R174, [R1+0xf0] ;  /* 0x0000f00001ae7983 */ /* 0x001f220000300a00 */
[----:B------:R-:W-:-:S03]  /*55c90*/  LOP3.LUT P1, RZ, R248, 0x2000000, RZ, 0xc0, !PT ;  /* 0x02000000f8ff7812 */ /* 0x000fc6000782c0ff */
[----:B------:R0:W-:Y:S01]  /*55ca0*/  @P4 STG.E.U8 desc[UR32][R176.64], R6 ;  /* 0x00000006b0004986 */ /* 0x0001e2000c101120 */
[----:B------:R-:W-:Y:S02]  /*55cb0*/  ISETP.NE.AND P4, PT, R9, RZ, PT ;  /* 0x000000ff0900720c */ /* 0x000fe40003f85270 */
[----:B------:R-:W-:Y:S02]  /*55cc0*/  P2R R76, PR, RZ, 0x40 ;  /* 0x00000040ff4c7803 */ /* 0x000fe40000000000 */
[----:B------:R-:W-:Y:S02]  /*55cd0*/  LOP3.LUT P6, RZ, R248, 0x1000000, RZ, 0xc0, !PT ;  /* 0x01000000f8ff7812 */ /* 0x000fe400078cc0ff */
[----:B------:R-:W-:Y:S01]  /*55ce0*/  PRMT R7, R73, 0x7771, RZ ;  /* 0x0000777149077816 */ /* 0x000fe200000000ff */
[----:B0-----:R-:W4:Y:S06]  /*55cf0*/  LDL.LU.64 R176, [R1+0xe8] ;  /* 0x0000e80001b07983 */ /* 0x001f2c0000300a00 */
[----:B------:R-:W-:Y:S01]  /*55d00*/  @P4 STG.E.U8 desc[UR32][R160.64], R7 ;  /* 0x00000007a0004986 */ /* 0x000fe2000c101120 */
[----:B--2---:R-:W-:-:S02]  /*55d10*/  PRMT R0, R74, 0x7770, RZ ;  /* 0x000077704a007816 */ /* 0x004fc400000000ff */
[----:B------:R-:W-:-:S03]  /*55d20*/  PRMT R8, R74, 0x7771, RZ ;  /* 0x000077714a087816 */ /* 0x000fc600000000ff */
[----:B------:R-:W-:Y:S04]  /*55d30*/  @P1 STG.E.U8 desc[UR32][R162.64], R0 ;  /* 0x00000000a2001986 */ /* 0x000fe8000c101120 */
[----:B---3--:R0:W-:Y:S04]  /*55d40*/  @P6 STG.E.U8 desc[UR32][R178.64], R8 ;  /* 0x00000008b2006986 */ /* 0x0081e8000c101120 */
[----:B0-----:R-:W2:Y:S01]  /*55d50*/  LDL.LU.64 R178, [R1+0xe0] ;  /* 0x0000e00001b27983 */ /* 0x001ea20000300a00 */
[----:B------:R-:W-:Y:S02]  /*55d60*/  ISETP.NE.AND P6, PT, R76, RZ, PT ;  /* 0x000000ff4c00720c */ /* 0x000fe40003fc5270 */
[----:B------:R-:W-:-:S02]  /*55d70*/  PRMT R2, R75, 0x7770, RZ ;  /* 0x000077704b027816 */ /* 0x000fc400000000ff */
[----:B------:R-:W-:-:S09]  /*55d80*/  PRMT R5, R75, 0x7771, RZ ;  /* 0x000077714b057816 */ /* 0x000fd200000000ff */
[----:B------:R0:W-:Y:S01]  /*55d90*/  @P6 STG.E.U8 desc[UR32][R164.64], R2 ;  /* 0x00000002a4006986 */ /* 0x0001e2000c101120 */
[----:B------:R-:W-:Y:S02]  /*55da0*/  ISETP.NE.AND P6, PT, R77, RZ, PT ;  /* 0x000000ff4d00720c */ /* 0x000fe40003fc5270 */
[C---:B------:R-:W-:Y:S02]  /*55db0*/  LOP3.LUT P0, RZ, R248.reuse, 0x100000, RZ, 0xc0, !PT ;  /* 0x00100000f8ff7812 */ /* 0x040fe4000780c0ff */
[C---:B------:R-:W-:Y:S02]  /*55dc0*/  LOP3.LUT P2, RZ, R248.reuse, 0x80000, RZ, 0xc0, !PT ;  /* 0x00080000f8ff7812 */ /* 0x040fe4000784c0ff */
[C---:B------:R-:W-:Y:S02]  /*55dd0*/  LOP3.LUT P3, RZ, R248.reuse, 0x40000, RZ, 0xc0, !PT ;  /* 0x00040000f8ff7812 */ /* 0x040fe4000786c0ff */
[----:B------:R-:W-:-:S05]  /*55de0*/  LOP3.LUT P5, RZ, R248, 0x20000, RZ, 0xc0, !PT ;  /* 0x00020000f8ff7812 */ /* 0x000fca00078ac0ff */
[----:B------:R1:W-:Y:S01]  /*55df0*/  @P6 STG.E.U8 desc[UR32][R166.64], R5 ;  /* 0x00000005a6006986 */ /* 0x0003e2000c101120 */
[----:B------:R-:W-:Y:S02]  /*55e00*/  ISETP.NE.AND P6, PT, R80, RZ, PT ;  /* 0x000000ff5000720c */ /* 0x000fe40003fc5270 */
[C---:B------:R-:W-:Y:S02]  /*55e10*/  LOP3.LUT P4, RZ, R248.reuse, 0x10000, RZ, 0xc0, !PT ;  /* 0x00010000f8ff7812 */ /* 0x040fe4000788c0ff */
[----:B------:R-:W-:Y:S02]  /*55e20*/  LOP3.LUT P1, RZ, R248, 0x8000, RZ, 0xc0, !PT ;  /* 0x00008000f8ff7812 */ /* 0x000fe4000782c0ff */
[C---:B------:R-:W-:Y:S02]  /*55e30*/  PRMT R6, R72.reuse, 0x7772, RZ ;  /* 0x0000777248067816 */ /* 0x040fe400000000ff */
[----:B------:R-:W-:Y:S02]  /*55e40*/  PRMT R72, R72, 0x7773, RZ ;  /* 0x0000777348487816 */ /* 0x000fe400000000ff */
[----:B------:R-:W-:-:S02]  /*55e50*/  PRMT R0, R73, 0x7772, RZ ;  /* 0x0000777249007816 */ /* 0x000fc400000000ff */
[----:B------:R-:W-:Y:S01]  /*55e60*/  PRMT R73, R73, 0x7773, RZ ;  /* 0x0000777349497816 */ /* 0x000fe200000000ff */
[----:B------:R-:W-:Y:S01]  /*55e70*/  @P6 STG.E.U8 desc[UR32][R168.64], R6 ;  /* 0x00000006a8006986 */ /* 0x000fe2000c101120 */
[C---:B0-----:R-:W-:Y:S02]  /*55e80*/  PRMT R2, R74.reuse, 0x7772, RZ ;  /* 0x000077724a027816 */ /* 0x041fe400000000ff */
[----:B------:R-:W-:Y:S01]  /*55e90*/  PRMT R74, R74, 0x7773, RZ ;  /* 0x000077734a4a7816 */ /* 0x000fe200000000ff */
[----:B------:R-:W-:Y:S01]  /*55ea0*/  @P0 STG.E.U8 desc[UR32][R170.64], R72 ;  /* 0x00000048aa000986 */ /* 0x000fe2000c101120 */
[----:B-1----:R-:W-:-:S03]  /*55eb0*/  PRMT R5, R75, 0x7772, RZ ;  /* 0x000077724b057816 */ /* 0x002fc600000000ff */
[----:B------:R0:W-:Y:S04]  /*55ec0*/  @P2 STG.E.U8 desc[UR32][R172.64], R0 ;  /* 0x00000000ac002986 */ /* 0x0001e8000c101120 */
[----:B----4-:R1:W-:Y:S04]  /*55ed0*/  @P3 STG.E.U8 desc[UR32][R174.64], R73 ;  /* 0x00000049ae003986 */ /* 0x0103e8000c101120 */
[----:B------:R3:W-:Y:S04]  /*55ee0*/  @P5 STG.E.U8 desc[UR32][R176.64], R2 ;  /* 0x00000002b0005986 */ /* 0x0007e8000c101120 */
[----:B0-----:R-:W4:Y:S04]  /*55ef0*/  LDL.LU.64 R172, [R1+0xd0] ;  /* 0x0000d00001ac7983 */ /* 0x001f280000300a00 */
[----:B-1----:R-:W4:Y:S04]  /*55f00*/  LDL.LU.64 R174, [R1+0xc8] ;  /* 0x0000c80001ae7983 */ /* 0x002f280000300a00 */
[----:B---3--:R-:W3:Y:S04]  /*55f10*/  LDL.LU.64 R176, [R1+0xb8] ;  /* 0x0000b80001b07983 */ /* 0x008ee80000300a00 */
[----:B--2---:R0:W-:Y:S04]  /*55f20*/  @P4 STG.E.U8 desc[UR32][R178.64], R74 ;  /* 0x0000004ab2004986 */ /* 0x0041e8000c101120 */
[----:B------:R1:W-:Y:S04]  /*55f30*/  @P1 STG.E.U8 desc[UR32][R68.64], R5 ;  /* 0x0000000544001986 */ /* 0x0003e8000c101120 */
[----:B0-----:R-:W2:Y:S04]  /*55f40*/  LDL.LU.64 R178, [R1+0xb0] ;  /* 0x0000b00001b27983 */ /* 0x001ea80000300a00 */
[----:B-1----:R-:W3:Y:S01]  /*55f50*/  LDL.LU.64 R68, [R1+0x1068] ;  /* 0x0010680001447983 */ /* 0x002ee20000300a00 */
[----:B------:R-:W-:-:S02]  /*55f60*/  LOP3.LUT P6, RZ, R248, 0x4000, RZ, 0xc0, !PT ;  /* 0x00004000f8ff7812 */ /* 0x000fc400078cc0ff */
[C---:B------:R-:W-:Y:S01]  /*55f70*/  LOP3.LUT P0, RZ, R248.reuse, 0x2000, RZ, 0xc0, !PT ;  /* 0x00002000f8ff7812 */ /* 0x040fe2000780c0ff */
[----:B------:R-:W2:Y:S01]  /*55f80*/  LDL.LU.64 R160, [R1+0xa8] ;  /* 0x0000a80001a07983 */ /* 0x000ea20000300a00 */
[C---:B------:R-:W-:Y:S02]  /*55f90*/  LOP3.LUT P2, RZ, R248.reuse, 0x1000, RZ, 0xc0, !PT ;  /* 0x00001000f8ff7812 */ /* 0x040fe4000784c0ff */
[----:B------:R-:W-:Y:S01]  /*55fa0*/  PRMT R75, R75, 0x7773, RZ ;  /* 0x000077734b4b7816 */ /* 0x000fe200000000ff */
[----:B------:R-:W2:Y:S04]  /*55fb0*/  LDL.LU.64 R162, [R1+0xa0] ;  /* 0x0000a00001a27983 */ /* 0x000ea80000300a00 */
[----:B------:R-:W2:Y:S04]  /*55fc0*/  LDL.LU.64 R168, [R1+0x98] ;  /* 0x0000980001a87983 */ /* 0x000ea80000300a00 */
[----:B------:R-:W2:Y:S04]  /*55fd0*/  LDL.LU.64 R164, [R1+0x90] ;  /* 0x0000900001a47983 */ /* 0x000ea80000300a00 */
[----:B------:R-:W2:Y:S04]  /*55fe0*/  LDL.LU.64 R166, [R1+0x88] ;  /* 0x0000880001a67983 */ /* 0x000ea80000300a00 */
[----:B------:R-:W2:Y:S04]  /*55ff0*/  LDL.LU.64 R170, [R1+0x80] ;  /* 0x0000800001aa7983 */ /* 0x000ea80000300a00 */
[----:B----4-:R-:W-:Y:S01]  /*56000*/  @P6 STG.E.U8 desc[UR32][R172.64], R75 ;  /* 0x0000004bac006986 */ /* 0x010fe2000c101120 */
[----:B------:R-:W-:-:S04]  /*56010*/  LOP3.LUT P5, RZ, R248, 0x80, RZ, 0xc0, !PT ;  /* 0x00000080f8ff7812 */ /* 0x000fc800078ac0ff */
[----:B------:R-:W-:Y:S02]  /*56020*/  P2R R72, PR, RZ, 0x20 ;  /* 0x00000020ff487803 */ /* 0x000fe40000000000 */
[----:B------:R-:W-:-:S04]  /*56030*/  LOP3.LUT P5, RZ, R248, 0x100, RZ, 0xc0, !PT ;  /* 0x00000100f8ff7812 */ /* 0x000fc800078ac0ff */
[----:B------:R-:W-:Y:S02]  /*56040*/  P2R R9, PR, RZ, 0x20 ;  /* 0x00000020ff097803 */ /* 0x000fe40000000000 */
[C---:B------:R-:W-:Y:S02]  /*56050*/  LOP3.LUT P5, RZ, R248.reuse, 0x200, RZ, 0xc0, !PT ;  /* 0x00000200f8ff7812 */ /* 0x040fe400078ac0ff */
[C---:B------:R-:W-:Y:S02]  /*56060*/  LOP3.LUT P3, RZ, R248.reuse, 0x800, RZ, 0xc0, !PT ;  /* 0x00000800f8ff7812 */ /* 0x040fe4000786c0ff */
[----:B------:R-:W-:Y:S02]  /*56070*/  P2R R8, PR, RZ, 0x20 ;  /* 0x00000020ff087803 */ /* 0x000fe40000000000 */
[----:B------:R-:W-:Y:S02]  /*56080*/  LOP3.LUT P5, RZ, R248, 0x400, RZ, 0xc0, !PT ;  /* 0x00000400f8ff7812 */ /* 0x000fe400078ac0ff */
[----:B---3--:R-:W-:-:S02]  /*56090*/  PRMT R0, R68, 0x7770, RZ ;  /* 0x0000777044007816 */ /* 0x008fc400000000ff */
[----:B------:R-:W-:-:S03]  /*560a0*/  PRMT R6, R68, 0x7771, RZ ;  /* 0x0000777144067816 */ /* 0x000fc600000000ff */
[----:B------:R-:W-:Y:S04]  /*560b0*/  @P0 STG.E.U8 desc[UR32][R174.64], R0 ;  /* 0x00000000ae000986 */ /* 0x000fe8000c101120 */
[----:B------:R0:W-:Y:S04]  /*560c0*/  @P2 STG.E.U8 desc[UR32][R70.64], R6 ;  /* 0x0000000646002986 */ /* 0x0001e8000c101120 */
[----:B0-----:R-:W3:Y:S04]  /*560d0*/  LDL.LU.64 R70, [R1+0x1060] ;  /* 0x0010600001467983 */ /* 0x001ee80000300a00 */
[----:B------:R-:W4:Y:S01]  /*560e0*/  LDL.LU.64 R172, [R1+0x78] ;  /* 0x0000780001ac7983 */ /* 0x000f220000300a00 */
[----:B------:R-:W-:-:S02]  /*560f0*/  PRMT R2, R69, 0x7770, RZ ;  /* 0x0000777045027816 */ /* 0x000fc400000000ff */
[----:B------:R-:W-:Y:S01]  /*56100*/  PRMT R7, R69, 0x7771, RZ ;  /* 0x0000777145077816 */ /* 0x000fe200000000ff */
[----:B------:R-:W4:Y:S04]  /*56110*/  LDL.LU.64 R174, [R1+0x70] ;  /* 0x0000700001ae7983 */ /* 0x000f280000300a00 */
[----:B------:R0:W-:Y:S04]  /*56120*/  @P3 STG.E.U8 desc[UR32][R176.64], R2 ;  /* 0x00000002b0003986 */ /* 0x0001e8000c101120 */
[----:B--2---:R1:W-:Y:S04]  /*56130*/  @P5 STG.E.U8 desc[UR32][R178.64], R7 ;  /* 0x00000007b2005986 */ /* 0x0043e8000c101120 */
[----:B0-----:R-:W2:Y:S04]  /*56140*/  LDL.LU.64 R176, [R1+0x68] ;  /* 0x0000680001b07983 */ /* 0x001ea80000300a00 */
[----:B-1----:R-:W2:Y:S01]  /*56150*/  LDL.LU.64 R178, [R1+0x60] ;  /* 0x0000600001b27983 */ /* 0x002ea20000300a00 */
[----:B------:R-:W-:-:S02]  /*56160*/  ISETP.NE.AND P5, PT, R8, RZ, PT ;  /* 0x000000ff0800720c */ /* 0x000fc40003fa5270 */
        /* <DEDUP_REMOVED lines=8> */
[----:B------:R-:W-:-:S02]  /*561f0*/  PRMT R2, R68, 0x7772, RZ ;  /* 0x0000777244027816 */ /* 0x000fc400000000ff */
[----:B------:R-:W-:Y:S02]  /*56200*/  PRMT R68, R68, 0x7773, RZ ;  /* 0x0000777344447816 */ /* 0x000fe400000000ff */
[C---:B------:R-:W-:Y:S02]  /*56210*/  LOP3.LUT P6, RZ, R248.reuse, 0x2, RZ, 0xc0, !PT ;  /* 0x00000002f8ff7812 */ /* 0x040fe400078cc0ff */
[----:B------:R-:W-:Y:S02]  /*56220*/  LOP3.LUT P0, RZ, R248, 0x1, RZ, 0xc0, !PT ;  /* 0x00000001f8ff7812 */ /* 0x000fe4000780c0ff */
[----:B------:R-:W-:Y:S02]  /*56230*/  LOP3.LUT P2, RZ, R249, 0x80000000, RZ, 0xc0, !PT ;  /* 0x80000000f9ff7812 */ /* 0x000fe4000784c0ff */
[----:B---3--:R-:W-:-:S05]  /*56240*/  PRMT R5, R70, 0x7770, RZ ;  /* 0x0000777046057816 */ /* 0x008fca00000000ff */
[----:B------:R0:W-:Y:S01]  /*56250*/  @P5 STG.E.U8 desc[UR32][R160.64], R5 ;  /* 0x00000005a0005986 */ /* 0x0001e2000c101120 */
[----:B------:R-:W-:Y:S02]  /*56260*/  ISETP.NE.AND P5, PT, R9, RZ, PT ;  /* 0x000000ff0900720c */ /* 0x000fe40003fa5270 */
[----:B------:R-:W-:Y:S02]  /*56270*/  PRMT R8, R70, 0x7771, RZ ;  /* 0x0000777146087816 */ /* 0x000fe400000000ff */
[----:B------:R-:W-:-:S09]  /*56280*/  PRMT R0, R71, 0x7770, RZ ;  /* 0x0000777047007816 */ /* 0x000fd200000000ff */
[----:B------:R-:W-:Y:S01]  /*56290*/  @P5 STG.E.U8 desc[UR32][R162.64], R8 ;  /* 0x00000008a2005986 */ /* 0x000fe2000c101120 */
[----:B------:R-:W-:Y:S02]  /*562a0*/  ISETP.NE.AND P5, PT, R72, RZ, PT ;  /* 0x000000ff4800720c */ /* 0x000fe40003fa5270 */
[----:B------:R-:W-:-:S11]  /*562b0*/  PRMT R6, R71, 0x7771, RZ ;  /* 0x0000777147067816 */ /* 0x000fd600000000ff */
[----:B------:R1:W-:Y:S04]  /*562c0*/  @P5 STG.E.U8 desc[UR32][R168.64], R0 ;  /* 0x00000000a8005986 */ /* 0x0003e8000c101120 */
[----:B------:R-:W-:Y:S04]  /*562d0*/  @P4 STG.E.U8 desc[UR32][R164.64], R6 ;  /* 0x00000006a4004986 */ /* 0x000fe8000c101120 */
[----:B------:R3:W-:Y:S01]  /*562e0*/  @P1 STG.E.U8 desc[UR32][R166.64], R2 ;  /* 0x00000002a6001986 */ /* 0x0007e2000c101120 */
[----:B------:R-:W-:Y:S02]  /*562f0*/  ISETP.NE.AND P1, PT, R73, RZ, PT ;  /* 0x000000ff4900720c */ /* 0x000fe40003f25270 */
[----:B0-----:R-:W-:Y:S01]  /*56300*/  PRMT R5, R69, 0x7772, RZ ;  /* 0x0000777245057816 */ /* 0x001fe200000000ff */
[----:B-1----:R-:W2:Y:S10]  /*56310*/  LDL.LU.64 R168, [R1+0x50] ;  /* 0x0000500001a87983 */ /* 0x002eb40000300a00 */
[----:B------:R0:W-:Y:S01]  /*56320*/  @P1 STG.E.U8 desc[UR32][R170.64], R68 ;  /* 0x00000044aa001986 */ /* 0x0001e2000c101120 */
[----:B------:R-:W-:-:S02]  /*56330*/  ISETP.NE.AND P1, PT, R74, RZ, PT ;  /* 0x000000ff4a00720c */ /* 0x000fc40003f25270 */
[----:B------:R-:W-:Y:S02]  /*56340*/  PRMT R69, R69, 0x7773, RZ ;  /* 0x0000777345457816 */ /* 0x000fe400000000ff */
[----:B------:R-:W-:Y:S02]  /*56350*/  PRMT R0, R70, 0x7772, RZ ;  /* 0x0000777246007816 */ /* 0x000fe400000000ff */
[----:B---3--:R-:W-:Y:S01]  /*56360*/  PRMT R2, R71, 0x7772, RZ ;  /* 0x0000777247027816 */ /* 0x008fe200000000ff */
[----:B0-----:R-:W3:Y:S06]  /*56370*/  LDL.LU.64 R170, [R1+0x48] ;  /* 0x0000480001aa7983 */ /* 0x001eec0000300a00 */
[----:B----4-:R0:W-:Y:S01]  /*56380*/  @P1 STG.E.U8 desc[UR32][R172.64], R5 ;  /* 0x00000005ac001986 */ /* 0x0101e2000c101120 */
[----:B------:R-:W-:-:S02]  /*56390*/  ISETP.NE.AND P1, PT, R76, RZ, PT ;  /* 0x000000ff4c00720c */ /* 0x000fc40003f25270 */
[----:B------:R-:W-:Y:S01]  /*563a0*/  PRMT R70, R70, 0x7773, RZ ;  /* 0x0000777346467816 */ /* 0x000fe200000000ff */
[----:B0-----:R-:W4:Y:S10]  /*563b0*/  LDL.LU.64 R172, [R1+0x38] ;  /* 0x0000380001ac7983 */ /* 0x001f340000300a00 */
[----:B------:R0:W-:Y:S04]  /*563c0*/  @P1 STG.E.U8 desc[UR32][R174.64], R69 ;  /* 0x00000045ae001986 */ /* 0x0001e8000c101120 */
[----:B--2---:R-:W-:Y:S04]  /*563d0*/  @P6 STG.E.U8 desc[UR32][R176.64], R0 ;  /* 0x00000000b0006986 */ /* 0x004fe8000c101120 */
[----:B------:R-:W-:Y:S04]  /*563e0*/  @P0 STG.E.U8 desc[UR32][R178.64], R70 ;  /* 0x00000046b2000986 */ /* 0x000fe8000c101120 */
[----:B0-----:R-:W2:Y:S04]  /*563f0*/  LDL.LU.64 R174, [R1+0x30] ;  /* 0x0000300001ae7983 */ /* 0x001ea80000300a00 */
[----:B------:R0:W-:Y:S04]  /*56400*/  @P2 STG.E.U8 desc[UR32][R64.64], R2 ;  /* 0x0000000240002986 */ /* 0x0001e8000c101120 */
[----:B0-----:R-:W3:Y:S01]  /*56410*/  LDL.LU.64 R64, [R1+0x1058] ;  /* 0x0010580001407983 */ /* 0x001ee20000300a00 */
[----:B------:R-:W-:-:S02]  /*56420*/  LOP3.LUT P3, RZ, R249, 0x40000000, RZ, 0xc0, !PT ;  /* 0x40000000f9ff7812 */ /* 0x000fc4000786c0ff */
[C---:B------:R-:W-:Y:S01]  /*56430*/  LOP3.LUT P5, RZ, R249.reuse, 0x20000000, RZ, 0xc0, !PT ;  /* 0x20000000f9ff7812 */ /* 0x040fe200078ac0ff */
[----:B------:R-:W2:Y:S01]  /*56440*/  LDL.LU.64 R176, [R1+0x28] ;  /* 0x0000280001b07983 */ /* 0x000ea20000300a00 */
[----:B------:R-:W-:Y:S02]  /*56450*/  LOP3.LUT P4, RZ, R249, 0x10000000, RZ, 0xc0, !PT ;  /* 0x10000000f9ff7812 */ /* 0x000fe4000788c0ff */
[----:B------:R-:W-:Y:S01]  /*56460*/  PRMT R71, R71, 0x7773, RZ ;  /* 0x0000777347477816 */ /* 0x000fe200000000ff */
[----:B------:R-:W2:Y:S06]  /*56470*/  LDL.LU.64 R178, [R1+0x20] ;  /* 0x0000200001b27983 */ /* 0x000eac0000300a00 */
[----:B------:R-:W-:Y:S01]  /*56480*/  @P3 STG.E.U8 desc[UR32][R168.64], R71 ;  /* 0x00000047a8003986 */ /* 0x000fe2000c101120 */
[----:B---3--:R-:W-:-:S02]  /*56490*/  PRMT R5, R64, 0x7770, RZ ;  /* 0x0000777040057816 */ /* 0x008fc400000000ff */
[----:B------:R-:W-:-:S03]  /*564a0*/  PRMT R6, R64, 0x7771, RZ ;  /* 0x0000777140067816 */ /* 0x000fc600000000ff */
[----:B------:R-:W-:Y:S04]  /*564b0*/  @P5 STG.E.U8 desc[UR32][R170.64], R5 ;  /* 0x00000005aa005986 */ /* 0x000fe8000c101120 */
[----:B------:R0:W-:Y:S04]  /*564c0*/  @P4 STG.E.U8 desc[UR32][R66.64], R6 ;  /* 0x0000000642004986 */ /* 0x0001e8000c101120 */
[----:B0-----:R-:W3:Y:S01]  /*564d0*/  LDL.LU.64 R66, [R1+0x1050] ;  /* 0x0010500001427983 */ /* 0x001ee20000300a00 */
[----:B------:R-:W-:-:S04]  /*564e0*/  LOP3.LUT P3, RZ, R249, 0x100000, RZ, 0xc0, !PT ;  /* 0x00100000f9ff7812 */ /* 0x000fc8000786c0ff */
[----:B------:R-:W-:Y:S02]  /*564f0*/  P2R R69, PR, RZ, 0x8 ;  /* 0x00000008ff457803 */ /* 0x000fe40000000000 */
[C---:B------:R-:W-:Y:S02]  /*56500*/  LOP3.LUT P3, RZ, R249.reuse, 0x200000, RZ, 0xc0, !PT ;  /* 0x00200000f9ff7812 */ /* 0x040fe4000786c0ff */
[C---:B------:R-:W-:Y:S02]  /*56510*/  LOP3.LUT P1, RZ, R249.reuse, 0x8000000, RZ, 0xc0, !PT ;  /* 0x08000000f9ff7812 */ /* 0x040fe4000782c0ff */
[----:B------:R-:W-:Y:S02]  /*56520*/  P2R R68, PR, RZ, 0x8 ;  /* 0x00000008ff447803 */ /* 0x000fe40000000000 */
[C---:B------:R-:W-:Y:S02]  /*56530*/  LOP3.LUT P3, RZ, R249.reuse, 0x400000, RZ, 0xc0, !PT ;  /* 0x00400000f9ff7812 */ /* 0x040fe4000786c0ff */
[----:B------:R-:W-:-:S02]  /*56540*/  LOP3.LUT P6, RZ, R249, 0x4000000, RZ, 0xc0, !PT ;  /* 0x04000000f9ff7812 */ /* 0x000fc400078cc0ff */
[C---:B------:R-:W-:Y:S02]  /*56550*/  LOP3.LUT P0, RZ, R249.reuse, 0x2000000, RZ, 0xc0, !PT ;  /* 0x02000000f9ff7812 */ /* 0x040fe4000780c0ff */
[C---:B------:R-:W-:Y:S02]  /*56560*/  LOP3.LUT P2, RZ, R249.reuse, 0x1000000, RZ, 0xc0, !PT ;  /* 0x01000000f9ff7812 */ /* 0x040fe4000784c0ff */
[----:B------:R-:W-:Y:S02]  /*56570*/  P2R R9, PR, RZ, 0x8 ;  /* 0x00000008ff097803 */ /* 0x000fe40000000000 */
[----:B------:R-:W-:Y:S02]  /*56580*/  LOP3.LUT P3, RZ, R249, 0x800000, RZ, 0xc0, !PT ;  /* 0x00800000f9ff7812 */ /* 0x000fe4000786c0ff */
[C---:B------:R-:W-:Y:S02]  /*56590*/  PRMT R0, R65.reuse, 0x7770, RZ ;  /* 0x0000777041007816 */ /* 0x040fe400000000ff */
[----:B------:R-:W-:-:S03]  /*565a0*/  PRMT R7, R65, 0x7771, RZ ;  /* 0x0000777141077816 */ /* 0x000fc600000000ff */
[----:B----4-:R0:W-:Y:S04]  /*565b0*/  @P1 STG.E.U8 desc[UR32][R172.64], R0 ;  /* 0x00000000ac001986 */ /* 0x0101e8000c101120 */
[----:B--2---:R-:W-:Y:S01]  /*565c0*/  @P6 STG.E.U8 desc[UR32][R174.64], R7 ;  /* 0x00000007ae006986 */ /* 0x004fe2000c101120 */
[C---:B0-----:R-:W-:Y:S02]  /*565d0*/  PRMT R0, R64.reuse, 0x7772, RZ ;  /* 0x0000777240007816 */ /* 0x041fe400000000ff */
[----:B------:R-:W-:Y:S02]  /*565e0*/  PRMT R64, R64, 0x7773, RZ ;  /* 0x0000777340407816 */ /* 0x000fe400000000ff */
[C---:B---3--:R-:W-:Y:S02]  /*565f0*/  PRMT R2, R66.reuse, 0x7770, RZ ;  /* 0x0000777042027816 */ /* 0x048fe400000000ff */
[----:B------:R-:W-:-:S02]  /*56600*/  PRMT R8, R66, 0x7771, RZ ;  /* 0x0000777142087816 */ /* 0x000fc400000000ff */
[----:B------:R-:W-:Y:S01]  /*56610*/  PRMT R5, R67, 0x7770, RZ ;  /* 0x0000777043057816 */ /* 0x000fe200000000ff */
[----:B------:R-:W-:Y:S04]  /*56620*/  @P0 STG.E.U8 desc[UR32][R176.64], R2 ;  /* 0x00000002b0000986 */ /* 0x000fe8000c101120 */
[----:B------:R-:W-:Y:S04]  /*56630*/  @P2 STG.E.U8 desc[UR32][R178.64], R8 ;  /* 0x00000008b2002986 */ /* 0x000fe8000c101120 */
[----:B------:R0:W-:Y:S01]  /*56640*/  @P3 STG.E.U8 desc[UR32][R56.64], R5 ;  /* 0x0000000538003986 */ /* 0x0001e2000c101120 */
[----:B------:R-:W-:-:S02]  /*56650*/  ISETP.NE.AND P3, PT, R9, RZ, PT ;  /* 0x000000ff0900720c */ /* 0x000fc40003f65270 */
[----:B------:R-:W-:Y:S01]  /*56660*/  PRMT R6, R67, 0x7771, RZ ;  /* 0x0000777143067816 */ /* 0x000fe200000000ff */
[----:B0-----:R-:W2:Y:S10]  /*56670*/  LDL.LU.64 R56, [R1+0x1048] ;  /* 0x0010480001387983 */ /* 0x001eb40000300a00 */
[----:B------:R0:W-:Y:S01]  /*56680*/  @P3 STG.E.U8 desc[UR32][R58.64], R6 ;  /* 0x000000063a003986 */ /* 0x0001e2000c101120 */
[----:B------:R-:W-:-:S03]  /*56690*/  ISETP.NE.AND P3, PT, R68, RZ, PT ;  /* 0x000000ff4400720c */ /* 0x000fc60003f65270 */
[----:B0-----:R-:W3:Y:S10]  /*566a0*/  LDL.LU.64 R58, [R1+0x1040] ;  /* 0x00104000013a7983 */ /* 0x001ef40000300a00 */
[----:B------:R0:W-:Y:S04]  /*566b0*/  @P3 STG.E.U8 desc[UR32][R60.64], R0 ;  /* 0x000000003c003986 */ /* 0x0001e8000c101120 */
[----:B0-----:R-:W4:Y:S01]  /*566c0*/  LDL.LU.64 R60, [R1+0x1038] ;  /* 0x00103800013c7983 */ /* 0x001f220000300a00 */
[----:B------:R-:W-:-:S13]  /*566d0*/  ISETP.NE.AND P3, PT, R69, RZ, PT ;  /* 0x000000ff4500720c */ /* 0x000fda0003f65270 */
[----:B------:R0:W-:Y:S04]  /*566e0*/  @P3 STG.E.U8 desc[UR32][R62.64], R64 ;  /* 0x000000403e003986 */ /* 0x0001e8000c101120 */
[----:B0-----:R-:W2:Y:S01]  /*566f0*/  LDL.LU.64 R62, [R1+0x1030] ;  /* 0x00103000013e7983 */ /* 0x001ea20000300a00 */
        /* <DEDUP_REMOVED lines=9> */
[----:B------:R-:W-:-:S05]  /*56790*/  PRMT R65, R65, 0x7773, RZ ;  /* 0x0000777341417816 */ /* 0x000fca00000000ff */
[----:B------:R-:W-:Y:S04]  /*567a0*/  @P5 STG.E.U8 desc[UR32][R12.64], R7 ;  /* 0x000000070c005986 */ /* 0x000fe8000c101120 */
[----:B------:R-:W-:Y:S01]  /*567b0*/  @P4 STG.E.U8 desc[UR32][R14.64], R65 ;  /* 0x000000410e004986 */ /* 0x000fe2000c101120 */
[----:B------:R-:W-:Y:S02]  /*567c0*/  ISETP.NE.AND P4, PT, R70, RZ, PT ;  /* 0x000000ff4600720c */ /* 0x000fe40003f85270 */
[C---:B------:R-:W-:Y:S02]  /*567d0*/  PRMT R5, R66.reuse, 0x7772, RZ ;  /* 0x0000777242057816 */ /* 0x040fe400000000ff */
        /* <DEDUP_REMOVED lines=9> */
[C---:B------:R-:W-:Y:S02]  /*56870*/  PRMT R69, R67.reuse, 0x7772, RZ ;  /* 0x0000777243457816 */ /* 0x040fe400000000ff */
[----:B------:R-:W-:-:S09]  /*56880*/  PRMT R67, R67, 0x7773, RZ ;  /* 0x0000777343437816 */ /* 0x000fd200000000ff */
[----:B------:R-:W-:Y:S04]  /*56890*/  @P4 STG.E.U8 desc[UR32][R20.64], R69 ;  /* 0x0000004514004986 */ /* 0x000fe8000c101120 */
[----:B------:R-:W-:Y:S01]  /*568a0*/  @P1 STG.E.U8 desc[UR32][R22.64], R67 ;  /* 0x0000004316001986 */ /* 0x000fe2000c101120 */
[C---:B------:R-:W-:Y:S02]  /*568b0*/  LOP3.LUT P3, RZ, R249.reuse, 0x400, RZ, 0xc0, !PT ;  /* 0x00000400f9ff7812 */ /* 0x040fe4000786c0ff */
[C---:B------:R-:W-:Y:S02]  /*568c0*/  LOP3.LUT P5, RZ, R249.reuse, 0x200, RZ, 0xc0, !PT ;  /* 0x00000200f9ff7812 */ /* 0x040fe400078ac0ff */
[----:B------:R-:W-:Y:S02]  /*568d0*/  LOP3.LUT P1, RZ, R249, 0x100, RZ, 0xc0, !PT ;  /* 0x00000100f9ff7812 */ /* 0x000fe4000782c0ff */
[----:B------:R-:W-:-:S04]  /*568e0*/  LOP3.LUT P4, RZ, R4, 0x10000000, RZ, 0xc0, !PT ;  /* 0x1000000004ff7812 */ /* 0x000fc8000788c0ff */
[----:B0-----:R-:W-:Y:S02]  /*568f0*/  P2R R16, PR, RZ, 0x10 ;  /* 0x00000010ff107803 */ /* 0x001fe40000000000 */
[----:B------:R-:W-:-:S04]  /*56900*/  LOP3.LUT P4, RZ, R4, 0x20000000, RZ, 0xc0, !PT ;  /* 0x2000000004ff7812 */ /* 0x000fc8000788c0ff */
[----:B------:R-:W-:Y:S02]  /*56910*/  P2R R14, PR, RZ, 0x10 ;  /* 0x00000010ff0e7803 */ /* 0x000fe40000000000 */
[----:B------:R-:W-:-:S04]  /*56920*/  LOP3.LUT P4, RZ, R4, 0x40000000, RZ, 0xc0, !PT ;  /* 0x4000000004ff7812 */ /* 0x000fc8000788c0ff */
[----:B------:R-:W-:Y:S02]  /*56930*/  P2R R12, PR, RZ, 0x10 ;  /* 0x00000010ff0c7803 */ /* 0x000fe40000000000 */
[----:B------:R-:W-:-:S04]  /*56940*/  LOP3.LUT P4, RZ, R4, 0x80000000, RZ, 0xc0, !PT ;  /* 0x8000000004ff7812 */ /* 0x000fc8000788c0ff */
[----:B------:R-:W-:Y:S02]  /*56950*/  P2R R8, PR, RZ, 0x10 ;  /* 0x00000010ff087803 */ /* 0x000fe40000000000 */
[----:B------:R-:W-:Y:S02]  /*56960*/  LOP3.LUT P4, RZ, R249, 0x1, RZ, 0xc0, !PT ;  /* 0x00000001f9ff7812 */ /* 0x000fe4000788c0ff */
[C---:B----4-:R-:W-:Y:S02]  /*56970*/  PRMT R7, R60.reuse, 0x7770, RZ ;  /* 0x000077703c077816 */ /* 0x050fe400000000ff */
[----:B------:R-:W-:Y:S02]  /*56980*/  PRMT R13, R60, 0x7771, RZ ;  /* 0x000077713c0d7816 */ /* 0x000fe400000000ff */
[----:B------:R-:W-:Y:S01]  /*56990*/  PRMT R5, R61, 0x7770, RZ ;  /* 0x000077703d057816 */ /* 0x000fe200000000ff */
[----:B------:R0:W-:Y:S04]  /*569a0*/  @P6 STG.E.U8 desc[UR32][R24.64], R7 ;  /* 0x0000000718006986 */ /* 0x0001e8000c101120 */
[----:B------:R4:W-:Y:S04]  /*569b0*/  @P0 STG.E.U8 desc[UR32][R26.64], R13 ;  /* 0x0000000d1a000986 */ /* 0x0009e8000c101120 */
[----:B------:R3:W-:Y:S01]  /*569c0*/  @P2 STG.E.U8 desc[UR32][R28.64], R5 ;  /* 0x000000051c002986 */ /* 0x0007e2000c101120 */
[----:B------:R-:W-:-:S04]  /*569d0*/  LOP3.LUT P2, RZ, R249, 0x4, RZ, 0xc0, !PT ;  /* 0x00000004f9ff7812 */ /* 0x000fc8000784c0ff */
[----:B------:R-:W-:Y:S02]  /*569e0*/  P2R R6, PR, RZ, 0x4 ;  /* 0x00000004ff067803 */ /* 0x000fe40000000000 */
[----:B------:R-:W-:-:S04]  /*569f0*/  LOP3.LUT P2, RZ, R249, 0x8, RZ, 0xc0, !PT ;  /* 0x00000008f9ff7812 */ /* 0x000fc8000784c0ff */
[----:B------:R-:W-:Y:S02]  /*56a00*/  P2R R2, PR, RZ, 0x4 ;  /* 0x00000004ff027803 */ /* 0x000fe40000000000 */
[C---:B------:R-:W-:Y:S02]  /*56a10*/  LOP3.LUT P2, RZ, R249.reuse, 0x10, RZ, 0xc0, !PT ;  /* 0x00000010f9ff7812 */ /* 0x040fe4000784c0ff */
[C---:B------:R-:W-:Y:S02]  /*56a20*/  LOP3.LUT P6, RZ, R249.reuse, 0x80, RZ, 0xc0, !PT ;  /* 0x00000080f9ff7812 */ /* 0x040fe400078cc0ff */
[C---:B------:R-:W-:Y:S02]  /*56a30*/  LOP3.LUT P0, RZ, R249.reuse, 0x40, RZ, 0xc0, !PT ;  /* 0x00000040f9ff7812 */ /* 0x040fe4000780c0ff */
[----:B------:R-:W-:Y:S02]  /*56a40*/  P2R R0, PR, RZ, 0x4 ;  /* 0x00000004ff007803 */ /* 0x000fe40000000000 */
[----:B------:R-:W-:-:S02]  /*56a50*/  LOP3.LUT P2, RZ, R249, 0x20, RZ, 0xc0, !PT ;  /* 0x00000020f9ff7812 */ /* 0x000fc4000784c0ff */
[----:B-1----:R-:W-:Y:S02]  /*56a60*/  PRMT R9, R61, 0x7771, RZ ;  /* 0x000077713d097816 */ /* 0x002fe400000000ff */
[C---:B--2---:R-:W-:Y:S02]  /*56a70*/  PRMT R15, R62.reuse, 0x7770, RZ ;  /* 0x000077703e0f7816 */ /* 0x044fe400000000ff */
[----:B------:R-:W-:Y:S02]  /*56a80*/  PRMT R17, R62, 0x7771, RZ ;  /* 0x000077713e117816 */ /* 0x000fe400000000ff */
[C---:B0-----:R-:W-:Y:S01]  /*56a90*/  PRMT R7, R63.reuse, 0x7770, RZ ;  /* 0x000077703f077816 */ /* 0x041fe200000000ff */
[----:B------:R0:W-:Y:S01]  /*56aa0*/  @P3 STG.E.U8 desc[UR32][R30.64], R9 ;  /* 0x000000091e003986 */ /* 0x0001e2000c101120 */
[----:B----4-:R-:W-:Y:S02]  /*56ab0*/  PRMT R13, R63, 0x7771, RZ ;  /* 0x000077713f0d7816 */ /* 0x010fe400000000ff */
[----:B---3--:R-:W-:Y:S01]  /*56ac0*/  PRMT R5, R60, 0x7772, RZ ;  /* 0x000077723c057816 */ /* 0x008fe200000000ff */
[----:B------:R1:W-:Y:S04]  /*56ad0*/  @P5 STG.E.U8 desc[UR32][R32.64], R15 ;  /* 0x0000000f20005986 */ /* 0x0003e8000c101120 */
[----:B------:R-:W-:Y:S04]  /*56ae0*/  @P1 STG.E.U8 desc[UR32][R34.64], R17 ;  /* 0x0000001122001986 */ /* 0x000fe8000c101120 */
[----:B------:R2:W-:Y:S04]  /*56af0*/  @P6 STG.E.U8 desc[UR32][R36.64], R7 ;  /* 0x0000000724006986 */ /* 0x0005e8000c101120 */
[----:B------:R3:W-:Y:S04]  /*56b00*/  @P0 STG.E.U8 desc[UR32][R38.64], R13 ;  /* 0x0000000d26000986 */ /* 0x0007e8000c101120 */
[----:B------:R4:W-:Y:S01]  /*56b10*/  @P2 STG.E.U8 desc[UR32][R40.64], R5 ;  /* 0x0000000528002986 */ /* 0x0009e2000c101120 */
[----:B------:R-:W-:-:S02]  /*56b20*/  ISETP.NE.AND P2, PT, R0, RZ, PT ;  /* 0x000000ff0000720c */ /* 0x000fc40003f45270 */
[----:B0-----:R-:W-:Y:S02]  /*56b30*/  PRMT R9, R60, 0x7773, RZ ;  /* 0x000077733c097816 */ /* 0x001fe400000000ff */
[----:B-1----:R-:W-:-:S09]  /*56b40*/  PRMT R15, R61, 0x7772, RZ ;  /* 0x000077723d0f7816 */ /* 0x002fd200000000ff */
[----:B------:R0:W-:Y:S01]  /*56b50*/  @P2 STG.E.U8 desc[UR32][R42.64], R9 ;  /* 0x000000092a002986 */ /* 0x0001e2000c101120 */
[----:B------:R-:W-:Y:S02]  /*56b60*/  ISETP.NE.AND P2, PT, R2, RZ, PT ;  /* 0x000000ff0200720c */ /* 0x000fe40003f45270 */
[----:B------:R-:W-:Y:S02]  /*56b70*/  LOP3.LUT P3, RZ, R249, 0x2, RZ, 0xc0, !PT ;  /* 0x00000002f9ff7812 */ /* 0x000fe4000786c0ff */
[----:B------:R-:W-:Y:S01]  /*56b80*/  PRMT R61, R61, 0x7773, RZ ;  /* 0x000077733d3d7816 */ /* 0x000fe200000000ff */
[----:B------:R-:W1:Y:S08]  /*56b90*/  LDS.128 R248, [R251] ;  /* 0x00000000fbf87984 */ /* 0x000e700000000c00 */
[----:B------:R0:W-:Y:S01]  /*56ba0*/  @P2 STG.E.U8 desc[UR32][R44.64], R15 ;  /* 0x0000000f2c002986 */ /* 0x0001e2000c101120 */
[----:B------:R-:W-:-:S02]  /*56bb0*/  ISETP.NE.AND P2, PT, R6, RZ, PT ;  /* 0x000000ff0600720c */ /* 0x000fc40003f45270 */
[C---:B--2---:R-:W-:Y:S02]  /*56bc0*/  PRMT R7, R62.reuse, 0x7772, RZ ;  /* 0x000077723e077816 */ /* 0x044fe400000000ff */
[----:B---3--:R-:W-:-:S09]  /*56bd0*/  PRMT R13, R62, 0x7773, RZ ;  /* 0x000077733e0d7816 */ /* 0x008fd200000000ff */
[----:B------:R-:W-:Y:S04]  /*56be0*/  @P2 STG.E.U8 desc[UR32][R46.64], R61 ;  /* 0x0000003d2e002986 */ /* 0x000fe8000c101120 */
[----:B------:R2:W-:Y:S04]  /*56bf0*/  @P3 STG.E.U8 desc[UR32][R48.64], R7 ;  /* 0x0000000730003986 */ /* 0x0005e8000c101120 */
[----:B------:R3:W-:Y:S01]  /*56c00*/  @P4 STG.E.U8 desc[UR32][R50.64], R13 ;  /* 0x0000000d32004986 */ /* 0x0007e2000c101120 */
[----:B------:R-:W-:Y:S02]  /*56c10*/  ISETP.NE.AND P4, PT, R8, RZ, PT ;  /* 0x000000ff0800720c */ /* 0x000fe40003f85270 */
[----:B----4-:R-:W-:-:S02]  /*56c20*/  PRMT R5, R63, 0x7772, RZ ;  /* 0x000077723f057816 */ /* 0x010fc400000000ff */
[----:B------:R-:W-:-:S09]  /*56c30*/  PRMT R63, R63, 0x7773, RZ ;  /* 0x000077733f3f7816 */ /* 0x000fd200000000ff */
[----:B------:R4:W-:Y:S01]  /*56c40*/  @P4 STG.E.U8 desc[UR32][R52.64], R5 ;  /* 0x0000000534004986 */ /* 0x0009e2000c101120 */
[----:B------:R-:W-:Y:S02]  /*56c50*/  ISETP.NE.AND P4, PT, R12, RZ, PT ;  /* 0x000000ff0c00720c */ /* 0x000fe40003f85270 */
[----:B0-----:R-:W-:-:S11]  /*56c60*/  PRMT R9, R56, 0x7770, RZ ;  /* 0x0000777038097816 */ /* 0x001fd600000000ff */
[----:B------:R-:W-:Y:S01]  /*56c70*/  @P4 STG.E.U8 desc[UR32][R54.64], R63 ;  /* 0x0000003f36004986 */ /* 0x000fe2000c101120 */
[----:B------:R-:W-:Y:S02]  /*56c80*/  ISETP.NE.AND P4, PT, R14, RZ, PT ;  /* 0x000000ff0e00720c */ /* 0x000fe40003f85270 */
[----:B------:R-:W-:-:S11]  /*56c90*/  PRMT R15, R56, 0x7771, RZ ;  /* 0x00007771380f7816 */ /* 0x000fd600000000ff */
[----:B------:R0:W-:Y:S01]  /*56ca0*/  @P4 STG.E.U8 desc[UR32][R180.64], R9 ;  /* 0x00000009b4004986 */ /* 0x0001e2000c101120 */
[----:B------:R-:W-:Y:S02]  /*56cb0*/  ISETP.NE.AND P4, PT, R16, RZ, PT ;  /* 0x000000ff1000720c */ /* 0x000fe40003f85270 */
[C---:B------:R-:W-:Y:S02]  /*56cc0*/  LOP3.LUT P1, RZ, R4.reuse, 0x8000000, RZ, 0xc0, !PT ;  /* 0x0800000004ff7812 */ /* 0x040fe4000782c0ff */
[C---:B------:R-:W-:Y:S02]  /*56cd0*/  LOP3.LUT P5, RZ, R4.reuse, 0x4000000, RZ, 0xc0, !PT ;  /* 0x0400000004ff7812 */ /* 0x040fe400078ac0ff */
[----:B------:R-:W-:-:S07]  /*56ce0*/  LOP3.LUT P6, RZ, R4, 0x2000000, RZ, 0xc0, !PT ;  /* 0x0200000004ff7812 */ /* 0x000fce00078cc0ff */
[----:B------:R1:W-:Y:S01]  /*56cf0*/  @P4 STG.E.U8 desc[UR32][R182.64], R15 ;  /* 0x0000000fb6004986 */ /* 0x0003e2000c101120 */
[C---:B------:R-:W-:Y:S02]  /*56d00*/  LOP3.LUT P4, RZ, R4.reuse, 0x10000, RZ, 0xc0, !PT ;  /* 0x0001000004ff7812 */ /* 0x040fe4000788c0ff */
[C---:B--2---:R-:W-:Y:S02]  /*56d10*/  PRMT R7, R57.reuse, 0x7770, RZ ;  /* 0x0000777039077816 */ /* 0x044fe400000000ff */
[----:B------:R-:W-:Y:S02]  /*56d20*/  P2R R6, PR, RZ, 0x10 ;  /* 0x00000010ff067803 */ /* 0x000fe40000000000 */
[----:B------:R-:W-:Y:S02]  /*56d30*/  LOP3.LUT P4, RZ, R4, 0x20000, RZ, 0xc0, !PT ;  /* 0x0002000004ff7812 */ /* 0x000fe4000788c0ff */
[----:B---3--:R-:W-:Y:S02]  /*56d40*/  PRMT R13, R57, 0x7771, RZ ;  /* 0x00007771390d7816 */ /* 0x008fe400000000ff */
[----:B----4-:R-:W-:-:S02]  /*56d50*/  PRMT R5, R58, 0x7770, RZ ;  /* 0x000077703a057816 */ /* 0x010fc400000000ff */
[----:B------:R-:W-:Y:S01]  /*56d60*/  P2R R2, PR, RZ, 0x10 ;  /* 0x00000010ff027803 */ /* 0x000fe20000000000 */
[----:B------:R2:W-:Y:S01]  /*56d70*/  @P1 STG.E.U8 desc[UR32][R184.64], R7 ;  /* 0x00000007b8001986 */ /* 0x0005e2000c101120 */
[C---:B------:R-:W-:Y:S02]  /*56d80*/  LOP3.LUT P0, RZ, R4.reuse, 0x1000000, RZ, 0xc0, !PT ;  /* 0x0100000004ff7812 */ /* 0x040fe4000780c0ff */
[C---:B------:R-:W-:Y:S01]  /*56d90*/  LOP3.LUT P4, RZ, R4.reuse, 0x40000, RZ, 0xc0, !PT ;  /* 0x0004000004ff7812 */ /* 0x040fe2000788c0ff */
[----:B------:R3:W-:Y:S01]  /*56da0*/  @P5 STG.E.U8 desc[UR32][R186.64], R13 ;  /* 0x0000000dba005986 */ /* 0x0007e2000c101120 */
[C---:B------:R-:W-:Y:S02]  /*56db0*/  LOP3.LUT P2, RZ, R4.reuse, 0x800000, RZ, 0xc0, !PT ;  /* 0x0080000004ff7812 */ /* 0x040fe4000784c0ff */
[C---:B------:R-:W-:Y:S01]  /*56dc0*/  LOP3.LUT P3, RZ, R4.reuse, 0x400000, RZ, 0xc0, !PT ;  /* 0x0040000004ff7812 */ /* 0x040fe2000786c0ff */
[----:B------:R4:W-:Y:S01]  /*56dd0*/  @P6 STG.E.U8 desc[UR32][R188.64], R5 ;  /* 0x00000005bc006986 */ /* 0x0009e2000c101120 */
[----:B------:R-:W-:-:S02]  /*56de0*/  LOP3.LUT P1, RZ, R4, 0x200000, RZ, 0xc0, !PT ;  /* 0x0020000004ff7812 */ /* 0x000fc4000782c0ff */
[C---:B------:R-:W-:Y:S02]  /*56df0*/  LOP3.LUT P6, RZ, R4.reuse, 0x100000, RZ, 0xc0, !PT ;  /* 0x0010000004ff7812 */ /* 0x040fe400078cc0ff */
[----:B------:R-:W-:Y:S02]  /*56e00*/  P2R R0, PR, RZ, 0x10 ;  /* 0x00000010ff007803 */ /* 0x000fe40000000000 */
[----:B------:R-:W-:Y:S02]  /*56e10*/  LOP3.LUT P4, RZ, R4, 0x80000, RZ, 0xc0, !PT ;  /* 0x0008000004ff7812 */ /* 0x000fe4000788c0ff */
[----:B------:R-:W-:Y:S02]  /*56e20*/  PRMT R17, R58, 0x7771, RZ ;  /* 0x000077713a117816 */ /* 0x000fe400000000ff */
[C---:B0-----:R-:W-:Y:S02]  /*56e30*/  PRMT R9, R59.reuse, 0x7770, RZ ;  /* 0x000077703b097816 */ /* 0x041fe400000000ff */
[----:B-1----:R-:W-:-:S02]  /*56e40*/  PRMT R15, R59, 0x7771, RZ ;  /* 0x000077713b0f7816 */ /* 0x002fc400000000ff */
[C---:B--2---:R-:W-:Y:S01]  /*56e50*/  PRMT R7, R56.reuse, 0x7772, RZ ;  /* 0x0000777238077816 */ /* 0x044fe200000000ff */
[----:B------:R0:W-:Y:S01]  /*56e60*/  @P0 STG.E.U8 desc[UR32][R190.64], R17 ;  /* 0x00000011be000986 */ /* 0x0001e2000c101120 */
[----:B---3--:R-:W-:Y:S02]  /*56e70*/  PRMT R13, R56, 0x7773, RZ ;  /* 0x00007773380d7816 */ /* 0x008fe400000000ff */
[----:B----4-:R-:W-:Y:S01]  /*56e80*/  PRMT R5, R57, 0x7772, RZ ;  /* 0x0000777239057816 */ /* 0x010fe200000000ff */
[----:B------:R1:W-:Y:S04]  /*56e90*/  @P2 STG.E.U8 desc[UR32][R192.64], R9 ;  /* 0x00000009c0002986 */ /* 0x0003e8000c101120 */
[----:B------:R2:W-:Y:S04]  /*56ea0*/  @P3 STG.E.U8 desc[UR32][R194.64], R15 ;  /* 0x0000000fc2003986 */ /* 0x0005e8000c101120 */
[----:B------:R3:W-:Y:S04]  /*56eb0*/  @P1 STG.E.U8 desc[UR32][R196.64], R7 ;  /* 0x00000007c4001986 */ /* 0x0007e8000c101120 */
[----:B------:R-:W-:Y:S04]  /*56ec0*/  @P6 STG.E.U8 desc[UR32][R198.64], R13 ;  /* 0x0000000dc6006986 */ /* 0x000fe8000c101120 */
[----:B------:R4:W-:Y:S01]  /*56ed0*/  @P4 STG.E.U8 desc[UR32][R200.64], R5 ;  /* 0x00000005c8004986 */ /* 0x0009e2000c101120 */
[----:B------:R-:W-:-:S02]  /*56ee0*/  ISETP.NE.AND P4, PT, R0, RZ, PT ;  /* 0x000000ff0000720c */ /* 0x000fc40003f85270 */
[C---:B------:R-:W-:Y:S02]  /*56ef0*/  LOP3.LUT P3, RZ, R4.reuse, 0x400, RZ, 0xc0, !PT ;  /* 0x0000040004ff7812 */ /* 0x040fe4000786c0ff */
[----:B------:R-:W-:Y:S02]  /*56f00*/  PRMT R57, R57, 0x7773, RZ ;  /* 0x0000777339397816 */ /* 0x000fe400000000ff */
[----:B0-----:R-:W-:Y:S02]  /*56f10*/  P2R R17, PR, RZ, 0x8 ;  /* 0x00000008ff117803 */ /* 0x001fe40000000000 */
[----:B------:R-:W-:-:S04]  /*56f20*/  LOP3.LUT P3, RZ, R4, 0x800, RZ, 0xc0, !PT ;  /* 0x0000080004ff7812 */ /* 0x000fc8000786c0ff */
[----:B------:R-:W-:Y:S01]  /*56f30*/  P2R R16, PR, RZ, 0x8 ;  /* 0x00000008ff107803 */ /* 0x000fe20000000000 */
[----:B------:R-:W-:Y:S01]  /*56f40*/  @P4 STG.E.U8 desc[UR32][R202.64], R57 ;  /* 0x00000039ca004986 */ /* 0x000fe2000c101120 */
[----:B------:R-:W-:Y:S02]  /*56f50*/  LOP3.LUT P3, RZ, R4, 0x1000, RZ, 0xc0, !PT ;  /* 0x0000100004ff7812 */ /* 0x000fe4000786c0ff */
[----:B------:R-:W-:Y:S02]  /*56f60*/  ISETP.NE.AND P4, PT, R2, RZ, PT ;  /* 0x000000ff0200720c */ /* 0x000fe40003f85270 */
[----:B------:R-:W-:Y:S02]  /*56f70*/  P2R R14, PR, RZ, 0x8 ;  /* 0x00000008ff0e7803 */ /* 0x000fe40000000000 */
[----:B------:R-:W-:Y:S02]  /*56f80*/  LOP3.LUT P3, RZ, R4, 0x2000, RZ, 0xc0, !PT ;  /* 0x0000200004ff7812 */ /* 0x000fe4000786c0ff */
[----:B-1----:R-:W-:-:S02]  /*56f90*/  PRMT R9, R58, 0x7772, RZ ;  /* 0x000077723a097816 */ /* 0x002fc400000000ff */
[----:B------:R-:W-:Y:S02]  /*56fa0*/  P2R R12, PR, RZ, 0x8 ;  /* 0x00000008ff0c7803 */ /* 0x000fe40000000000 */
[----:B------:R-:W-:-:S03]  /*56fb0*/  LOP3.LUT P3, RZ, R4, 0x4000, RZ, 0xc0, !PT ;  /* 0x0000400004ff7812 */ /* 0x000fc6000786c0ff */
[----:B------:R0:W-:Y:S01]  /*56fc0*/  @P4 STG.E.U8 desc[UR32][R204.64], R9 ;  /* 0x00000009cc004986 */ /* 0x0001e2000c101120 */
[----:B------:R-:W-:Y:S02]  /*56fd0*/  P2R R8, PR, RZ, 0x8 ;  /* 0x00000008ff087803 */ /* 0x000fe40000000000 */
[----:B------:R-:W-:Y:S02]  /*56fe0*/  ISETP.NE.AND P4, PT, R6, RZ, PT ;  /* 0x000000ff0600720c */ /* 0x000fe40003f85270 */
[----:B------:R-:W-:Y:S02]  /*56ff0*/  LOP3.LUT P3, RZ, R4, 0x8000, RZ, 0xc0, !PT ;  /* 0x0000800004ff7812 */ /* 0x000fe4000786c0ff */
[----:B--2---:R-:W-:Y:S02]  /*57000*/  PRMT R15, R58, 0x7773, RZ ;  /* 0x000077733a0f7816 */ /* 0x004fe400000000ff */
[----:B---3--:R-:W-:-:S07]  /*57010*/  PRMT R7, R59, 0x7772, RZ ;  /* 0x000077723b077816 */ /* 0x008fce00000000ff */
[----:B------:R1:W-:Y:S04]  /*57020*/  @P4 STG.E.U8 desc[UR32][R206.64], R15 ;  /* 0x0000000fce004986 */ /* 0x0003e8000c101120 */
[----:B------:R2:W-:Y:S01]  /*57030*/  @P3 STG.E.U8 desc[UR32][R208.64], R7 ;  /* 0x00000007d0003986 */ /* 0x0005e2000c101120 */
[----:B------:R-:W-:Y:S02]  /*57040*/  ISETP.NE.AND P3, PT, R8, RZ, PT ;  /* 0x000000ff0800720c */ /* 0x000fe40003f65270 */
[----:B------:R-:W-:Y:S02]  /*57050*/  PRMT R59, R59, 0x7773, RZ ;  /* 0x000077733b3b7816 */ /* 0x000fe400000000ff */
[----:B----4-:R-:W-:-:S09]  /*57060*/  PRMT R5, R248, 0x7770, RZ ;  /* 0x00007770f8057816 */ /* 0x010fd200000000ff */
[----:B------:R-:W-:Y:S01]  /*57070*/  @P3 STG.E.U8 desc[UR32][R210.64], R59 ;  /* 0x0000003bd2003986 */ /* 0x000fe2000c101120 */
[----:B------:R-:W-:Y:S02]  /*57080*/  ISETP.NE.AND P3, PT, R12, RZ, PT ;  /* 0x000000ff0c00720c */ /* 0x000fe40003f65270 */
[----:B------:R-:W-:-:S11]  /*57090*/  PRMT R13, R248, 0x7771, RZ ;  /* 0x00007771f80d7816 */ /* 0x000fd600000000ff */
[----:B------:R3:W-:Y:S01]  /*570a0*/  @P3 STG.E.U8 desc[UR32][R212.64], R5 ;  /* 0x00000005d4003986 */ /* 0x0007e2000c101120 */
[----:B------:R-:W-:Y:S02]  /*570b0*/  ISETP.NE.AND P3, PT, R14, RZ, PT ;  /* 0x000000ff0e00720c */ /* 0x000fe40003f65270 */
[----:B0-----:R-:W-:-:S11]  /*570c0*/  PRMT R9, R249, 0x7770, RZ ;  /* 0x00007770f9097816 */ /* 0x001fd600000000ff */
        /* <DEDUP_REMOVED lines=8> */
[----:B------:R-:W-:Y:S02]  /*57150*/  LOP3.LUT P5, RZ, R4, 0x20, RZ, 0xc0, !PT ;  /* 0x0000002004ff7812 */ /* 0x000fe400078ac0ff */
[----:B-1----:R-:W-:Y:S02]  /*57160*/  PRMT R15, R249, 0x7771, RZ ;  /* 0x00007771f90f7816 */ /* 0x002fe400000000ff */
[C---:B--2---:R-:W-:Y:S02]  /*57170*/  PRMT R7, R250.reuse, 0x7770, RZ ;  /* 0x00007770fa077816 */ /* 0x044fe400000000ff */
[----:B------:R-:W-:Y:S02]  /*57180*/  PRMT R17, R250, 0x7771, RZ ;  /* 0x00007771fa117816 */ /* 0x000fe400000000ff */
[----:B---3--:R-:W-:-:S02]  /*57190*/  PRMT R5, R251, 0x7770, RZ ;  /* 0x00007770fb057816 */ /* 0x008fc400000000ff */
[----:B0-----:R-:W-:Y:S01]  /*571a0*/  PRMT R13, R251, 0x7771, RZ ;  /* 0x00007771fb0d7816 */ /* 0x001fe200000000ff */
[----:B------:R0:W-:Y:S01]  /*571b0*/  @P3 STG.E.U8 desc[UR32][R218.64], R15 ;  /* 0x0000000fda003986 */ /* 0x0001e2000c101120 */
[----:B------:R-:W-:Y:S02]  /*571c0*/  LOP3.LUT P4, RZ, R4, 0x10, RZ, 0xc0, !PT ;  /* 0x0000001004ff7812 */ /* 0x000fe4000788c0ff */
[----:B----4-:R-:W-:Y:S01]  /*571d0*/  PRMT R9, R248, 0x7772, RZ ;  /* 0x00007772f8097816 */ /* 0x010fe200000000ff */
[----:B------:R1:W-:Y:S01]  /*571e0*/  @P2 STG.E.U8 desc[UR32][R220.64], R7 ;  /* 0x00000007dc002986 */ /* 0x0003e2000c101120 */
[C---:B------:R-:W-:Y:S02]  /*571f0*/  LOP3.LUT P3, RZ, R3.reuse, 0x40000000, RZ, 0xc0, !PT ;  /* 0x4000000003ff7812 */ /* 0x040fe4000786c0ff */
[C---:B------:R-:W-:Y:S01]  /*57200*/  LOP3.LUT P2, RZ, R3.reuse, 0x20000000, RZ, 0xc0, !PT ;  /* 0x2000000003ff7812 */ /* 0x040fe2000784c0ff */
[----:B------:R2:W-:Y:S01]  /*57210*/  @P1 STG.E.U8 desc[UR32][R222.64], R17 ;  /* 0x00000011de001986 */ /* 0x0005e2000c101120 */
[----:B------:R-:W-:-:S03]  /*57220*/  LOP3.LUT P1, RZ, R3, 0x10000000, RZ, 0xc0, !PT ;  /* 0x1000000003ff7812 */ /* 0x000fc6000782c0ff */
[----:B------:R3:W-:Y:S01]  /*57230*/  @P0 STG.E.U8 desc[UR32][R224.64], R5 ;  /* 0x00000005e0000986 */ /* 0x0007e2000c101120 */
[----:B------:R-:W-:-:S03]  /*57240*/  LOP3.LUT P0, RZ, R3, 0x8000000, RZ, 0xc0, !PT ;  /* 0x0800000003ff7812 */ /* 0x000fc6000780c0ff */
[----:B------:R3:W-:Y:S01]  /*57250*/  @P6 STG.E.U8 desc[UR32][R226.64], R13 ;  /* 0x0000000de2006986 */ /* 0x0007e2000c101120 */
[----:B------:R-:W-:-:S03]  /*57260*/  LOP3.LUT P6, RZ, R3, 0x4000000, RZ, 0xc0, !PT ;  /* 0x0400000003ff7812 */ /* 0x000fc600078cc0ff */
[----:B------:R3:W-:Y:S01]  /*57270*/  @P5 STG.E.U8 desc[UR32][R228.64], R9 ;  /* 0x00000009e4005986 */ /* 0x0007e2000c101120 */
[----:B------:R-:W-:Y:S02]  /*57280*/  LOP3.LUT P5, RZ, R3, 0x2000000, RZ, 0xc0, !PT ;  /* 0x0200000003ff7812 */ /* 0x000fe400078ac0ff */
[----:B------:R-:W-:Y:S02]  /*57290*/  PRMT R3, R248, 0x7773, RZ ;  /* 0x00007773f8037816 */ /* 0x000fe400000000ff */
[C---:B0-----:R-:W-:Y:S02]  /*572a0*/  PRMT R15, R249.reuse, 0x7772, RZ ;  /* 0x00007772f90f7816 */ /* 0x041fe400000000ff */
[----:B------:R-:W-:Y:S02]  /*572b0*/  PRMT R249, R249, 0x7773, RZ ;  /* 0x00007773f9f97816 */ /* 0x000fe400000000ff */
[C---:B-1----:R-:W-:Y:S01]  /*572c0*/  PRMT R7, R250.reuse, 0x7772, RZ ;  /* 0x00007772fa077816 */ /* 0x042fe200000000ff */
[----:B------:R3:W-:Y:S01]  /*572d0*/  @P4 STG.E.U8 desc[UR32][R230.64], R3 ;  /* 0x00000003e6004986 */ /* 0x0007e2000c101120 */
[----:B--2---:R-:W-:-:S02]  /*572e0*/  PRMT R17, R250, 0x7773, RZ ;  /* 0x00007773fa117816 */ /* 0x004fc400000000ff */
[C---:B------:R-:W-:Y:S01]  /*572f0*/  PRMT R19, R251.reuse, 0x7772, RZ ;  /* 0x00007772fb137816 */ /* 0x040fe200000000ff */
[----:B------:R3:W-:Y:S04]  /*57300*/  @P3 STG.E.U8 desc[UR32][R232.64], R15 ;  /* 0x0000000fe8003986 */ /* 0x0007e8000c101120 */
[----:B------:R3:W-:Y:S04]  /*57310*/  @P2 STG.E.U8 desc[UR32][R234.64], R249 ;  /* 0x000000f9ea002986 */ /* 0x0007e8000c101120 */
[----:B------:R3:W-:Y:S04]  /*57320*/  @P1 STG.E.U8 desc[UR32][R236.64], R7 ;  /* 0x00000007ec001986 */ /* 0x0007e8000c101120 */
[----:B------:R3:W-:Y:S01]  /*57330*/  @P0 STG.E.U8 desc[UR32][R238.64], R17 ;  /* 0x00000011ee000986 */ /* 0x0007e2000c101120 */
[----:B------:R-:W-:-:S03]  /*57340*/  PRMT R251, R251, 0x7773, RZ ;  /* 0x00007773fbfb7816 */ /* 0x000fc600000000ff */
[----:B------:R3:W-:Y:S01]  /*57350*/  @P6 STG.E.U8 desc[UR32][R240.64], R19 ;  /* 0x00000013f0006986 */ /* 0x0007e2000c101120 */
[----:B------:R-:W-:Y:S05]  /*57360*/  @!P5 EXIT ;  /* 0x000000000000d94d */ /* 0x000fea0003800000 */
[----:B------:R-:W-:Y:S01]  /*57370*/  STG.E.U8 desc[UR32][R10.64], R251 ;  /* 0x000000fb0a007986 */ /* 0x000fe2000c101120 */
[----:B------:R-:W-:Y:S05]  /*57380*/  EXIT ;  /* 0x000000000000794d */ /* 0x000fea0003800000 */
.L_x_3:
[----:B------:R-:W-:-:S00]  /*57390*/  BRA `(.L_x_3) ;  /* 0xfffffffc00fc7947 */ /* 0x000fc0000383ffff */
[----:B------:R-:W-:-:S00]  /*573a0*/  NOP ;  /* 0x0000000000007918 */ /* 0x000fc00000000000 */
        /* <DEDUP_REMOVED lines=13> */
.L_x_4:


//--------------------- .nv.shared.matmul_kernel  --------------------------
	.section	.nv.shared.matmul_kernel,"aw",@nobits
	.sectionflags	@""
	.align	16
	.zero		1024


//--------------------- .nv.shared.reserved.0     --------------------------
	.section	.nv.shared.reserved.0,"aw",@nobits
	.weak		__nv_reservedSMEM_offset_0_alias
	.size		__nv_reservedSMEM_offset_0_alias, 0, 0
	.other		__nv_reservedSMEM_offset_0_alias,@"STO_CUDA_RESERVED_SHARED STV_DEFAULT"
__nv_reservedSMEM_offset_0_alias:
	.zero		0


//--------------------- .nv.constant0.matmul_kernel --------------------------
	.section	.nv.constant0.matmul_kernel,"a",@progbits
	.sectionflags	@""
	.align	4
.nv.constant0.matmul_kernel:
	.zero		608


//--------------------- SYMBOLS --------------------------

	.type		.nv.reservedSmem.offset0,@object
	.size		.nv.reservedSmem.offset0,0x4
